//
// Generated by NVIDIA NVVM Compiler
//
// Compiler Build ID: CL-36424714
// Cuda compilation tools, release 13.0, V13.0.88
// Based on NVVM 20.0.0
//

.version 9.0
.target sm_100
.address_size 64

	// .globl	_Z8init_u_viPd
.func  (.param .b64 func_retval0) __internal_accurate_pow
(
	.param .b64 __internal_accurate_pow_param_0,
	.param .b64 __internal_accurate_pow_param_1
)
;
.const .align 8 .f64 R = 0d40C03D4000000000;
.const .align 8 .f64 T = 0d4072700000000000;
.const .align 8 .f64 F = 0d40F78E7000000000;
.const .align 8 .f64 Cm = 0d3F1A36E2EB1C432D;
.const .align 8 .f64 Vmyo = 0d40D93E8000000000;
.const .align 8 .f64 VSR = 0d40A0640000000000;
.const .align 8 .f64 VmyouL = 0d3EFB1B0E793F86FF;
.const .align 8 .f64 VSRuL = 0d3EC1996BB291C952;
.const .align 8 .f64 INaKmax = 0d3F18E757928E0C9E;
.const .align 8 .f64 KmK = 0d3FF8000000000000;
.const .align 8 .f64 KmNa_NaCa_NaK = 0d4024000000000000;
.const .align 8 .f64 Ko = 0d401599999999999A;
.const .align 8 .f64 Nao = 0d4061800000000000;
.const .align 8 .f64 CaTRPNMax = 0d3FB1EB851EB851EC;
.const .align 8 .f64 gK1 = 0d3F989374BC6A7EFA;
.const .align 8 .f64 gf = 0d3F57C1BDA5119CE0;
.const .align 8 .f64 fNa = 0d3FC999999999999A;
.const .align 8 .f64 gBNa = 0d3F1502C683DD6FB2;
.const .align 8 .f64 gBCa = 0d3F00FCA785EB66EC;
.const .align 8 .f64 gBK = 0d3F221682F944241C;
.const .align 8 .f64 Cao = 0d3FF3333333333333;
.const .align 8 .f64 gD = 0d3FB0A3D70A3D70A4;
.const .align 8 .f64 JR = 0d3F947AE147AE147B;
.const .align 8 .f64 JL = 0d3F4DEACC92146A1A;
.const .align 8 .f64 N = 0d40E86A0000000000;
.const .align 8 .f64 KmNa_NaCa = 0d4055E00000000000;
.const .align 8 .f64 KmCa = 0d3FF6147AE147AE14;
.const .align 8 .f64 eta = 0d3FD6666666666666;
.const .align 8 .f64 ksat = 0d3FB999999999999A;
.const .align 8 .f64 gNCX = 0d3FA3B645A1CAC083;
.const .align 8 .f64 gSERCA = 0d3F3D7DBF487FCB92;
.const .align 8 .f64 KSERCA = 0d3F40624DD2F1A9FC;
.const .align 8 .f64 gpCa = 0d3ECD5C31593E5FB7;
.const .align 8 .f64 KmpCa = 0d3F40624DD2F1A9FC;
.const .align 8 .f64 gCaB = 0d3E5CDB57FFF13C6E;
.const .align 8 .f64 gSRl = 0d3EF3DF1ECDBA4C5B;
.const .align 8 .f64 kCMDN = 0d3F63836A832B990B;
.const .align 8 .f64 BCMDN = 0d3FA999999999999A;
.const .align 8 .f64 kon = 0d4059000000000000;
.const .align 8 .f64 kRefoff = 0d3FC999999999999A;
.const .align 8 .f64 gammatrpn = 0d4000000000000000;
.const .align 8 .f64 alpha0 = 0d3F80624DD2F1A9FC;
.const .align 8 .f64 alphar1 = 0d3F60624DD2F1A9FC;
.const .align 8 .f64 alphar2 = 0d3F5CAC083126E979;
.const .align 8 .f64 nRel = 0d4008000000000000;
.const .align 8 .f64 Kz = 0d3FC3333333333333;
.const .align 8 .f64 nHill = 0d4008000000000000;
.const .align 8 .f64 Ca50ref = 0d3F513404EA4A8C15;
.const .align 8 .f64 zp = 0d3FEB333333333333;
.const .align 8 .f64 beta1 = 0dC010000000000000;
.const .align 8 .f64 beta0 = 0d401399999999999A;
.const .align 8 .f64 Tref = 0d404C19999999999A;
.const .align 8 .f64 a = 0d3FD6666666666666;
.const .align 8 .f64 A1 = 0dC03D000000000000;
.const .align 8 .f64 A2 = 0d4061400000000000;
.const .align 8 .f64 A3 = 0d4060200000000000;
.const .align 8 .f64 alpha1 = 0d3F9EB851EB851EB8;
.const .align 8 .f64 alpha2 = 0d3FC0A3D70A3D70A4;
.const .align 8 .f64 alpha3 = 0d3FE4000000000000;
.const .align 8 .f64 VL = 0dC000000000000000;
.const .align 8 .f64 delVL = 0d401C000000000000;
.const .align 8 .f64 phiL = 0d4002CCCCCCCCCCCD;
.const .align 8 .f64 tL = 0d3FF0000000000000;
.const .align 8 .f64 tauL = 0d4084500000000000;
.const .align 8 .f64 tauR = 0d400370A3D70A3D71;
.const .align 8 .f64 phiR = 0d3FA999999999999A;
.const .align 8 .f64 thetaR = 0d3F889374BC6A7EFA;
.const .align 8 .f64 KRyR = 0d3FA4FDF3B645A1CB;
.const .align 8 .f64 KL = 0d3F2CD5F99C38B04B;
.const .align 8 .f64 aCT = 0d3FB0000000000000;
.const .align 8 .f64 bCT = 0d402C000000000000;
.const .align 8 .f64 cCT = 0d3F847AE147AE147B;
.const .align 8 .f64 dCT = 0d4059000000000000;
.const .align 8 .f64 dExtensionRatiodt;
.const .align 8 .f64 tausss = 0d4000CCCCCCCCCCCD;

.visible .entry _Z8init_u_viPd(
	.param .u32 _Z8init_u_viPd_param_0,
	.param .u64 .ptr .align 1 _Z8init_u_viPd_param_1
)
{
	.reg .pred 	%p<2>;
	.reg .b32 	%r<6>;
	.reg .b64 	%rd<6>;

	ld.param.u32 	%r2, [_Z8init_u_viPd_param_0];
	ld.param.u64 	%rd1, [_Z8init_u_viPd_param_1];
	mov.u32 	%r3, %ctaid.x;
	mov.u32 	%r4, %ntid.x;
	mov.u32 	%r5, %tid.x;
	mad.lo.s32 	%r1, %r3, %r4, %r5;
	setp.ge.s32 	%p1, %r1, %r2;
	@%p1 bra 	$L__BB0_2;
	cvta.to.global.u64 	%rd2, %rd1;
	mul.wide.s32 	%rd3, %r1, 8;
	add.s64 	%rd4, %rd2, %rd3;
	mov.b64 	%rd5, -4588042120383692800;
	st.global.u64 	[%rd4], %rd5;
$L__BB0_2:
	ret;

}
	// .globl	_Z7calc_duiPdS_S_S_S_PiS0_S0_
.visible .entry _Z7calc_duiPdS_S_S_S_PiS0_S0_(
	.param .u32 _Z7calc_duiPdS_S_S_S_PiS0_S0__param_0,
	.param .u64 .ptr .align 1 _Z7calc_duiPdS_S_S_S_PiS0_S0__param_1,
	.param .u64 .ptr .align 1 _Z7calc_duiPdS_S_S_S_PiS0_S0__param_2,
	.param .u64 .ptr .align 1 _Z7calc_duiPdS_S_S_S_PiS0_S0__param_3,
	.param .u64 .ptr .align 1 _Z7calc_duiPdS_S_S_S_PiS0_S0__param_4,
	.param .u64 .ptr .align 1 _Z7calc_duiPdS_S_S_S_PiS0_S0__param_5,
	.param .u64 .ptr .align 1 _Z7calc_duiPdS_S_S_S_PiS0_S0__param_6,
	.param .u64 .ptr .align 1 _Z7calc_duiPdS_S_S_S_PiS0_S0__param_7,
	.param .u64 .ptr .align 1 _Z7calc_duiPdS_S_S_S_PiS0_S0__param_8
)
{
	.reg .pred 	%p<36>;
	.reg .b32 	%r<39>;
	.reg .b64 	%rd<99>;
	.reg .b64 	%fd<160>;

	ld.param.u32 	%r11, [_Z7calc_duiPdS_S_S_S_PiS0_S0__param_0];
	ld.param.u64 	%rd20, [_Z7calc_duiPdS_S_S_S_PiS0_S0__param_1];
	ld.param.u64 	%rd14, [_Z7calc_duiPdS_S_S_S_PiS0_S0__param_2];
	ld.param.u64 	%rd15, [_Z7calc_duiPdS_S_S_S_PiS0_S0__param_3];
	ld.param.u64 	%rd16, [_Z7calc_duiPdS_S_S_S_PiS0_S0__param_4];
	ld.param.u64 	%rd18, [_Z7calc_duiPdS_S_S_S_PiS0_S0__param_7];
	ld.param.u64 	%rd19, [_Z7calc_duiPdS_S_S_S_PiS0_S0__param_8];
	cvta.to.global.u64 	%rd1, %rd20;
	cvta.to.global.u64 	%rd2, %rd14;
	mov.u32 	%r12, %ctaid.x;
	mov.u32 	%r13, %ntid.x;
	mov.u32 	%r14, %tid.x;
	mad.lo.s32 	%r1, %r12, %r13, %r14;
	setp.ge.s32 	%p1, %r1, %r11;
	@%p1 bra 	$L__BB1_70;
	cvta.to.global.u64 	%rd21, %rd18;
	cvta.to.global.u64 	%rd22, %rd19;
	cvta.to.global.u64 	%rd23, %rd15;
	cvta.to.global.u64 	%rd24, %rd16;
	mul.wide.s32 	%rd25, %r1, 4;
	add.s64 	%rd26, %rd22, %rd25;
	ld.global.u32 	%r15, [%rd26+4];
	mul.wide.s32 	%rd27, %r1, 8;
	add.s64 	%rd28, %rd23, %rd27;
	ld.global.f64 	%fd1, [%rd28];
	add.s64 	%rd29, %rd24, %rd27;
	ld.global.f64 	%fd2, [%rd29];
	mul.wide.s32 	%rd30, %r15, 4;
	add.s64 	%rd3, %rd21, %rd30;
	ld.global.u32 	%r2, [%rd3+424];
	setp.lt.s32 	%p2, %r2, 1;
	@%p2 bra 	$L__BB1_3;
	add.s32 	%r16, %r2, -1;
	mul.wide.u32 	%rd34, %r16, 8;
	add.s64 	%rd35, %rd2, %rd34;
	ld.global.f64 	%fd142, [%rd35];
	bra.uni 	$L__BB1_5;
$L__BB1_3:
	setp.gt.s32 	%p3, %r2, -1;
	mov.f64 	%fd142, 0dC056800000000000;
	@%p3 bra 	$L__BB1_5;
	mul.wide.u32 	%rd31, %r2, 8;
	xor.b64  	%rd32, %rd31, 34359738360;
	add.s64 	%rd33, %rd2, %rd32;
	ld.global.f64 	%fd142, [%rd33];
$L__BB1_5:
	ld.global.u32 	%r3, [%rd3+-424];
	setp.lt.s32 	%p4, %r3, 1;
	@%p4 bra 	$L__BB1_7;
	add.s32 	%r17, %r3, -1;
	mul.wide.u32 	%rd39, %r17, 8;
	add.s64 	%rd40, %rd2, %rd39;
	ld.global.f64 	%fd143, [%rd40];
	bra.uni 	$L__BB1_9;
$L__BB1_7:
	setp.gt.s32 	%p5, %r3, -1;
	mov.f64 	%fd143, 0dC056800000000000;
	@%p5 bra 	$L__BB1_9;
	mul.wide.u32 	%rd36, %r3, 8;
	xor.b64  	%rd37, %rd36, 34359738360;
	add.s64 	%rd38, %rd2, %rd37;
	ld.global.f64 	%fd143, [%rd38];
$L__BB1_9:
	add.f64 	%fd9, %fd142, %fd143;
	ld.global.u32 	%r4, [%rd3+-416];
	setp.lt.s32 	%p6, %r4, 1;
	@%p6 bra 	$L__BB1_11;
	add.s32 	%r18, %r4, -1;
	mul.wide.u32 	%rd44, %r18, 8;
	add.s64 	%rd45, %rd2, %rd44;
	ld.global.f64 	%fd144, [%rd45];
	bra.uni 	$L__BB1_13;
$L__BB1_11:
	setp.gt.s32 	%p7, %r4, -1;
	mov.f64 	%fd144, 0dC056800000000000;
	@%p7 bra 	$L__BB1_13;
	mul.wide.u32 	%rd41, %r4, 8;
	xor.b64  	%rd42, %rd41, 34359738360;
	add.s64 	%rd43, %rd2, %rd42;
	ld.global.f64 	%fd144, [%rd43];
$L__BB1_13:
	sub.f64 	%fd13, %fd9, %fd144;
	ld.global.u32 	%r5, [%rd3+416];
	setp.lt.s32 	%p8, %r5, 1;
	@%p8 bra 	$L__BB1_15;
	add.s32 	%r19, %r5, -1;
	mul.wide.u32 	%rd49, %r19, 8;
	add.s64 	%rd50, %rd2, %rd49;
	ld.global.f64 	%fd145, [%rd50];
	bra.uni 	$L__BB1_17;
$L__BB1_15:
	setp.gt.s32 	%p9, %r5, -1;
	mov.f64 	%fd145, 0dC056800000000000;
	@%p9 bra 	$L__BB1_17;
	mul.wide.u32 	%rd46, %r5, 8;
	xor.b64  	%rd47, %rd46, 34359738360;
	add.s64 	%rd48, %rd2, %rd47;
	ld.global.f64 	%fd145, [%rd48];
$L__BB1_17:
	sub.f64 	%fd17, %fd13, %fd145;
	ld.global.u32 	%r6, [%rd3+-420];
	setp.lt.s32 	%p10, %r6, 1;
	add.s32 	%r20, %r6, -1;
	mul.wide.u32 	%rd51, %r20, 8;
	add.s64 	%rd4, %rd2, %rd51;
	mul.wide.u32 	%rd52, %r6, 8;
	xor.b64  	%rd53, %rd52, 34359738360;
	add.s64 	%rd5, %rd2, %rd53;
	@%p10 bra 	$L__BB1_19;
	ld.global.f64 	%fd146, [%rd4];
	bra.uni 	$L__BB1_21;
$L__BB1_19:
	setp.gt.s32 	%p11, %r6, -1;
	mov.f64 	%fd146, 0dC056800000000000;
	@%p11 bra 	$L__BB1_21;
	ld.global.f64 	%fd146, [%rd5];
$L__BB1_21:
	ld.global.u32 	%r7, [%rd3+420];
	setp.lt.s32 	%p12, %r7, 1;
	add.s32 	%r21, %r7, -1;
	mul.wide.u32 	%rd54, %r21, 8;
	add.s64 	%rd6, %rd2, %rd54;
	mul.wide.u32 	%rd55, %r7, 8;
	xor.b64  	%rd56, %rd55, 34359738360;
	add.s64 	%rd7, %rd2, %rd56;
	@%p12 bra 	$L__BB1_23;
	ld.global.f64 	%fd147, [%rd6];
	bra.uni 	$L__BB1_25;
$L__BB1_23:
	setp.gt.s32 	%p13, %r7, -1;
	mov.f64 	%fd147, 0dC056800000000000;
	@%p13 bra 	$L__BB1_25;
	ld.global.f64 	%fd147, [%rd7];
$L__BB1_25:
	add.f64 	%fd24, %fd146, %fd147;
	ld.global.u32 	%r8, [%rd3];
	setp.lt.s32 	%p14, %r8, 1;
	add.s32 	%r22, %r8, -1;
	mul.wide.u32 	%rd57, %r22, 8;
	add.s64 	%rd8, %rd2, %rd57;
	mul.wide.u32 	%rd58, %r8, 8;
	xor.b64  	%rd59, %rd58, 34359738360;
	add.s64 	%rd9, %rd2, %rd59;
	@%p14 bra 	$L__BB1_27;
	ld.global.f64 	%fd148, [%rd8];
	bra.uni 	$L__BB1_29;
$L__BB1_27:
	setp.gt.s32 	%p15, %r8, -1;
	mov.f64 	%fd148, 0dC056800000000000;
	@%p15 bra 	$L__BB1_29;
	ld.global.f64 	%fd148, [%rd9];
$L__BB1_29:
	add.f64 	%fd77, %fd148, %fd148;
	sub.f64 	%fd28, %fd24, %fd77;
	ld.global.u32 	%r9, [%rd3+-4];
	setp.lt.s32 	%p16, %r9, 1;
	add.s32 	%r23, %r9, -1;
	mul.wide.u32 	%rd60, %r23, 8;
	add.s64 	%rd10, %rd2, %rd60;
	mul.wide.u32 	%rd61, %r9, 8;
	xor.b64  	%rd62, %rd61, 34359738360;
	add.s64 	%rd11, %rd2, %rd62;
	@%p16 bra 	$L__BB1_31;
	ld.global.f64 	%fd149, [%rd10];
	bra.uni 	$L__BB1_33;
$L__BB1_31:
	setp.gt.s32 	%p17, %r9, -1;
	mov.f64 	%fd149, 0dC056800000000000;
	@%p17 bra 	$L__BB1_33;
	ld.global.f64 	%fd149, [%rd11];
$L__BB1_33:
	ld.global.u32 	%r10, [%rd3+4];
	setp.lt.s32 	%p18, %r10, 1;
	add.s32 	%r24, %r10, -1;
	mul.wide.u32 	%rd63, %r24, 8;
	add.s64 	%rd12, %rd2, %rd63;
	mul.wide.u32 	%rd64, %r10, 8;
	xor.b64  	%rd65, %rd64, 34359738360;
	add.s64 	%rd13, %rd2, %rd65;
	@%p18 bra 	$L__BB1_35;
	ld.global.f64 	%fd150, [%rd12];
	bra.uni 	$L__BB1_37;
$L__BB1_35:
	setp.gt.s32 	%p19, %r10, -1;
	mov.f64 	%fd150, 0dC056800000000000;
	@%p19 bra 	$L__BB1_37;
	ld.global.f64 	%fd150, [%rd13];
$L__BB1_37:
	add.f64 	%fd35, %fd149, %fd150;
	@%p14 bra 	$L__BB1_39;
	ld.global.f64 	%fd151, [%rd8];
	bra.uni 	$L__BB1_41;
$L__BB1_39:
	setp.gt.s32 	%p21, %r8, -1;
	mov.f64 	%fd151, 0dC056800000000000;
	@%p21 bra 	$L__BB1_41;
	ld.global.f64 	%fd151, [%rd9];
$L__BB1_41:
	setp.lt.s32 	%p22, %r7, 1;
	add.f64 	%fd81, %fd151, %fd151;
	sub.f64 	%fd39, %fd35, %fd81;
	@%p22 bra 	$L__BB1_43;
	ld.global.f64 	%fd152, [%rd6];
	bra.uni 	$L__BB1_45;
$L__BB1_43:
	setp.gt.s32 	%p23, %r7, -1;
	mov.f64 	%fd152, 0dC056800000000000;
	@%p23 bra 	$L__BB1_45;
	ld.global.f64 	%fd152, [%rd7];
$L__BB1_45:
	setp.lt.s32 	%p24, %r6, 1;
	@%p24 bra 	$L__BB1_47;
	ld.global.f64 	%fd153, [%rd4];
	bra.uni 	$L__BB1_49;
$L__BB1_47:
	setp.gt.s32 	%p25, %r6, -1;
	mov.f64 	%fd153, 0dC056800000000000;
	@%p25 bra 	$L__BB1_49;
	ld.param.u64 	%rd97, [_Z7calc_duiPdS_S_S_S_PiS0_S0__param_2];
	cvta.to.global.u64 	%rd66, %rd97;
	mul.wide.u32 	%rd67, %r6, 8;
	xor.b64  	%rd68, %rd67, 34359738360;
	add.s64 	%rd69, %rd66, %rd68;
	ld.global.f64 	%fd153, [%rd69];
$L__BB1_49:
	sub.f64 	%fd46, %fd152, %fd153;
	@%p18 bra 	$L__BB1_51;
	ld.global.f64 	%fd154, [%rd12];
	bra.uni 	$L__BB1_53;
$L__BB1_51:
	setp.gt.s32 	%p27, %r10, -1;
	mov.f64 	%fd154, 0dC056800000000000;
	@%p27 bra 	$L__BB1_53;
	ld.global.f64 	%fd154, [%rd13];
$L__BB1_53:
	setp.lt.s32 	%p28, %r9, 1;
	@%p28 bra 	$L__BB1_55;
	ld.global.f64 	%fd155, [%rd10];
	bra.uni 	$L__BB1_57;
$L__BB1_55:
	setp.gt.s32 	%p29, %r9, -1;
	mov.f64 	%fd155, 0dC056800000000000;
	@%p29 bra 	$L__BB1_57;
	ld.global.f64 	%fd155, [%rd11];
$L__BB1_57:
	sub.f64 	%fd53, %fd154, %fd155;
	min.s32 	%r25, %r7, %r6;
	setp.gt.s32 	%p30, %r25, 0;
	@%p30 bra 	$L__BB1_61;
	setp.gt.s32 	%p31, %r7, 0;
	@%p31 bra 	$L__BB1_62;
	setp.gt.s32 	%p32, %r6, 0;
	mov.f64 	%fd156, 0d0000000000000000;
	mov.f64 	%fd157, %fd156;
	@%p32 bra 	$L__BB1_60;
	bra.uni 	$L__BB1_63;
$L__BB1_60:
	mul.lo.s32 	%r26, %r1, 5;
	mul.wide.s32 	%rd70, %r26, 8;
	add.s64 	%rd71, %rd1, %rd70;
	ld.global.f64 	%fd87, [%rd71+8];
	mad.lo.s32 	%r27, %r6, 5, -4;
	mul.wide.s32 	%rd72, %r27, 8;
	add.s64 	%rd73, %rd1, %rd72;
	ld.global.f64 	%fd88, [%rd73];
	sub.f64 	%fd89, %fd87, %fd88;
	div.rn.f64 	%fd156, %fd89, 0d3FB999999999999A;
	ld.global.f64 	%fd90, [%rd71+16];
	ld.global.f64 	%fd91, [%rd73+8];
	sub.f64 	%fd92, %fd90, %fd91;
	div.rn.f64 	%fd157, %fd92, 0d3FB999999999999A;
	bra.uni 	$L__BB1_63;
$L__BB1_61:
	mad.lo.s32 	%r30, %r7, 5, -4;
	mul.wide.s32 	%rd78, %r30, 8;
	add.s64 	%rd79, %rd1, %rd78;
	ld.global.f64 	%fd99, [%rd79];
	mad.lo.s32 	%r31, %r6, 5, -4;
	mul.wide.s32 	%rd80, %r31, 8;
	add.s64 	%rd81, %rd1, %rd80;
	ld.global.f64 	%fd100, [%rd81];
	sub.f64 	%fd101, %fd99, %fd100;
	div.rn.f64 	%fd156, %fd101, 0d3FC999999999999A;
	ld.global.f64 	%fd102, [%rd79+8];
	ld.global.f64 	%fd103, [%rd81+8];
	sub.f64 	%fd104, %fd102, %fd103;
	div.rn.f64 	%fd157, %fd104, 0d3FC999999999999A;
	bra.uni 	$L__BB1_63;
$L__BB1_62:
	mad.lo.s32 	%r28, %r7, 5, -4;
	mul.wide.s32 	%rd74, %r28, 8;
	add.s64 	%rd75, %rd1, %rd74;
	ld.global.f64 	%fd93, [%rd75];
	mul.lo.s32 	%r29, %r1, 5;
	mul.wide.s32 	%rd76, %r29, 8;
	add.s64 	%rd77, %rd1, %rd76;
	ld.global.f64 	%fd94, [%rd77+8];
	sub.f64 	%fd95, %fd93, %fd94;
	div.rn.f64 	%fd156, %fd95, 0d3FB999999999999A;
	ld.global.f64 	%fd96, [%rd75+8];
	ld.global.f64 	%fd97, [%rd77+16];
	sub.f64 	%fd98, %fd96, %fd97;
	div.rn.f64 	%fd157, %fd98, 0d3FB999999999999A;
$L__BB1_63:
	min.s32 	%r32, %r10, %r9;
	setp.gt.s32 	%p33, %r32, 0;
	@%p33 bra 	$L__BB1_67;
	setp.gt.s32 	%p34, %r10, 0;
	@%p34 bra 	$L__BB1_68;
	setp.gt.s32 	%p35, %r9, 0;
	mov.f64 	%fd158, 0d0000000000000000;
	mov.f64 	%fd159, %fd158;
	@%p35 bra 	$L__BB1_66;
	bra.uni 	$L__BB1_69;
$L__BB1_66:
	mul.lo.s32 	%r33, %r1, 5;
	mul.wide.s32 	%rd82, %r33, 8;
	add.s64 	%rd83, %rd1, %rd82;
	ld.global.f64 	%fd106, [%rd83+24];
	mad.lo.s32 	%r34, %r9, 5, -2;
	mul.wide.s32 	%rd84, %r34, 8;
	add.s64 	%rd85, %rd1, %rd84;
	ld.global.f64 	%fd107, [%rd85];
	sub.f64 	%fd108, %fd106, %fd107;
	div.rn.f64 	%fd158, %fd108, 0d3FB999999999999A;
	ld.global.f64 	%fd109, [%rd83+32];
	ld.global.f64 	%fd110, [%rd85+8];
	sub.f64 	%fd111, %fd109, %fd110;
	div.rn.f64 	%fd159, %fd111, 0d3FB999999999999A;
	bra.uni 	$L__BB1_69;
$L__BB1_67:
	mad.lo.s32 	%r37, %r10, 5, -2;
	mul.wide.s32 	%rd90, %r37, 8;
	add.s64 	%rd91, %rd1, %rd90;
	ld.global.f64 	%fd118, [%rd91];
	mad.lo.s32 	%r38, %r9, 5, -2;
	mul.wide.s32 	%rd92, %r38, 8;
	add.s64 	%rd93, %rd1, %rd92;
	ld.global.f64 	%fd119, [%rd93];
	sub.f64 	%fd120, %fd118, %fd119;
	div.rn.f64 	%fd158, %fd120, 0d3FC999999999999A;
	ld.global.f64 	%fd121, [%rd91+8];
	ld.global.f64 	%fd122, [%rd93+8];
	sub.f64 	%fd123, %fd121, %fd122;
	div.rn.f64 	%fd159, %fd123, 0d3FC999999999999A;
	bra.uni 	$L__BB1_69;
$L__BB1_68:
	mad.lo.s32 	%r35, %r10, 5, -2;
	mul.wide.s32 	%rd86, %r35, 8;
	add.s64 	%rd87, %rd1, %rd86;
	ld.global.f64 	%fd112, [%rd87];
	mul.lo.s32 	%r36, %r1, 5;
	mul.wide.s32 	%rd88, %r36, 8;
	add.s64 	%rd89, %rd1, %rd88;
	ld.global.f64 	%fd113, [%rd89+24];
	sub.f64 	%fd114, %fd112, %fd113;
	div.rn.f64 	%fd158, %fd114, 0d3FB999999999999A;
	ld.global.f64 	%fd115, [%rd87+8];
	ld.global.f64 	%fd116, [%rd89+32];
	sub.f64 	%fd117, %fd115, %fd116;
	div.rn.f64 	%fd159, %fd117, 0d3FB999999999999A;
$L__BB1_69:
	ld.param.u64 	%rd98, [_Z7calc_duiPdS_S_S_S_PiS0_S0__param_5];
	div.rn.f64 	%fd124, %fd53, 0d3FC999999999999A;
	div.rn.f64 	%fd125, %fd46, 0d3FC999999999999A;
	mul.f64 	%fd126, %fd1, 0d0000000000000000;
	fma.rn.f64 	%fd127, %fd1, %fd126, 0d3FB47AE147AE147B;
	div.rn.f64 	%fd128, %fd28, 0d3F847AE147AE147C;
	mul.f64 	%fd129, %fd2, 0d0000000000000000;
	fma.rn.f64 	%fd130, %fd2, %fd129, 0d3FB47AE147AE147B;
	div.rn.f64 	%fd131, %fd39, 0d3F847AE147AE147C;
	mul.f64 	%fd132, %fd130, %fd131;
	fma.rn.f64 	%fd133, %fd127, %fd128, %fd132;
	mul.f64 	%fd134, %fd126, %fd2;
	div.rn.f64 	%fd135, %fd17, 0d3FA47AE147AE147C;
	mul.f64 	%fd136, %fd134, %fd135;
	fma.rn.f64 	%fd137, %fd136, 0d4000000000000000, %fd133;
	fma.rn.f64 	%fd138, %fd125, %fd156, %fd137;
	fma.rn.f64 	%fd139, %fd124, %fd157, %fd138;
	fma.rn.f64 	%fd140, %fd125, %fd158, %fd139;
	fma.rn.f64 	%fd141, %fd124, %fd159, %fd140;
	cvta.to.global.u64 	%rd94, %rd98;
	mul.wide.s32 	%rd95, %r1, 8;
	add.s64 	%rd96, %rd94, %rd95;
	st.global.f64 	[%rd96], %fd141;
$L__BB1_70:
	ret;

}
	// .globl	_Z10init_IstimiPd
.visible .entry _Z10init_IstimiPd(
	.param .u32 _Z10init_IstimiPd_param_0,
	.param .u64 .ptr .align 1 _Z10init_IstimiPd_param_1
)
{
	.reg .pred 	%p<2>;
	.reg .b32 	%r<7>;
	.reg .b64 	%rd<6>;

	ld.param.u32 	%r2, [_Z10init_IstimiPd_param_0];
	ld.param.u64 	%rd1, [_Z10init_IstimiPd_param_1];
	mov.u32 	%r3, %ctaid.x;
	mov.u32 	%r4, %ntid.x;
	mov.u32 	%r5, %tid.x;
	mad.lo.s32 	%r1, %r3, %r4, %r5;
	setp.ge.s32 	%p1, %r1, %r2;
	@%p1 bra 	$L__BB2_2;
	cvta.to.global.u64 	%rd2, %rd1;
	mul.lo.s32 	%r6, %r1, 22;
	mul.wide.s32 	%rd3, %r6, 8;
	add.s64 	%rd4, %rd2, %rd3;
	mov.b64 	%rd5, 0;
	st.global.u64 	[%rd4], %rd5;
$L__BB2_2:
	ret;

}
	// .globl	_Z11set_S1IstimiPddPi
.visible .entry _Z11set_S1IstimiPddPi(
	.param .u32 _Z11set_S1IstimiPddPi_param_0,
	.param .u64 .ptr .align 1 _Z11set_S1IstimiPddPi_param_1,
	.param .f64 _Z11set_S1IstimiPddPi_param_2,
	.param .u64 .ptr .align 1 _Z11set_S1IstimiPddPi_param_3
)
{
	.reg .pred 	%p<3>;
	.reg .b32 	%r<8>;
	.reg .b64 	%rd<9>;
	.reg .b64 	%fd<2>;

	ld.param.u32 	%r2, [_Z11set_S1IstimiPddPi_param_0];
	ld.param.u64 	%rd1, [_Z11set_S1IstimiPddPi_param_1];
	ld.param.f64 	%fd1, [_Z11set_S1IstimiPddPi_param_2];
	ld.param.u64 	%rd2, [_Z11set_S1IstimiPddPi_param_3];
	mov.u32 	%r3, %ctaid.x;
	mov.u32 	%r4, %ntid.x;
	mov.u32 	%r5, %tid.x;
	mad.lo.s32 	%r1, %r3, %r4, %r5;
	setp.ge.s32 	%p1, %r1, %r2;
	@%p1 bra 	$L__BB3_3;
	cvta.to.global.u64 	%rd3, %rd2;
	mul.wide.s32 	%rd4, %r1, 4;
	add.s64 	%rd5, %rd3, %rd4;
	ld.global.u32 	%r6, [%rd5];
	setp.eq.s32 	%p2, %r6, 0;
	@%p2 bra 	$L__BB3_3;
	mul.lo.s32 	%r7, %r1, 22;
	cvta.to.global.u64 	%rd6, %rd1;
	mul.wide.s32 	%rd7, %r7, 8;
	add.s64 	%rd8, %rd6, %rd7;
	st.global.f64 	[%rd8], %fd1;
$L__BB3_3:
	ret;

}
	// .globl	_Z11set_S2IstimiPddPiS0_Ps
.visible .entry _Z11set_S2IstimiPddPiS0_Ps(
	.param .u32 _Z11set_S2IstimiPddPiS0_Ps_param_0,
	.param .u64 .ptr .align 1 _Z11set_S2IstimiPddPiS0_Ps_param_1,
	.param .f64 _Z11set_S2IstimiPddPiS0_Ps_param_2,
	.param .u64 .ptr .align 1 _Z11set_S2IstimiPddPiS0_Ps_param_3,
	.param .u64 .ptr .align 1 _Z11set_S2IstimiPddPiS0_Ps_param_4,
	.param .u64 .ptr .align 1 _Z11set_S2IstimiPddPiS0_Ps_param_5
)
{
	.reg .pred 	%p<7>;
	.reg .b16 	%rs<3>;
	.reg .b32 	%r<16>;
	.reg .b64 	%rd<13>;
	.reg .b64 	%fd<2>;

	ld.param.u32 	%r2, [_Z11set_S2IstimiPddPiS0_Ps_param_0];
	ld.param.u64 	%rd1, [_Z11set_S2IstimiPddPiS0_Ps_param_1];
	ld.param.f64 	%fd1, [_Z11set_S2IstimiPddPiS0_Ps_param_2];
	ld.param.u64 	%rd2, [_Z11set_S2IstimiPddPiS0_Ps_param_4];
	ld.param.u64 	%rd3, [_Z11set_S2IstimiPddPiS0_Ps_param_5];
	mov.u32 	%r3, %ctaid.x;
	mov.u32 	%r4, %ntid.x;
	mov.u32 	%r5, %tid.x;
	mad.lo.s32 	%r1, %r3, %r4, %r5;
	setp.ge.s32 	%p1, %r1, %r2;
	@%p1 bra 	$L__BB4_3;
	cvta.to.global.u64 	%rd4, %rd2;
	cvta.to.global.u64 	%rd5, %rd3;
	mul.wide.s32 	%rd6, %r1, 4;
	add.s64 	%rd7, %rd4, %rd6;
	ld.global.u32 	%r6, [%rd7+4];
	mul.hi.s32 	%r7, %r6, -1677082467;
	add.s32 	%r8, %r7, %r6;
	shr.u32 	%r9, %r8, 31;
	shr.s32 	%r10, %r8, 6;
	add.s32 	%r11, %r10, %r9;
	mul.lo.s32 	%r12, %r11, 105;
	sub.s32 	%r13, %r6, %r12;
	mul.wide.s32 	%rd8, %r1, 2;
	add.s64 	%rd9, %rd5, %rd8;
	ld.global.u16 	%rs1, [%rd9];
	add.s32 	%r14, %r6, -7350;
	setp.gt.u32 	%p2, %r14, 4724;
	setp.gt.u32 	%p3, %r13, 35;
	or.pred  	%p4, %p2, %p3;
	setp.ne.s16 	%p5, %rs1, 3;
	or.pred  	%p6, %p4, %p5;
	@%p6 bra 	$L__BB4_3;
	mul.lo.s32 	%r15, %r1, 22;
	cvta.to.global.u64 	%rd10, %rd1;
	mul.wide.s32 	%rd11, %r15, 8;
	add.s64 	%rd12, %rd10, %rd11;
	st.global.f64 	[%rd12], %fd1;
$L__BB4_3:
	ret;

}
	// .globl	_Z5Itot1idPdPsS_S_Pi
.visible .entry _Z5Itot1idPdPsS_S_Pi(
	.param .u32 _Z5Itot1idPdPsS_S_Pi_param_0,
	.param .f64 _Z5Itot1idPdPsS_S_Pi_param_1,
	.param .u64 .ptr .align 1 _Z5Itot1idPdPsS_S_Pi_param_2,
	.param .u64 .ptr .align 1 _Z5Itot1idPdPsS_S_Pi_param_3,
	.param .u64 .ptr .align 1 _Z5Itot1idPdPsS_S_Pi_param_4,
	.param .u64 .ptr .align 1 _Z5Itot1idPdPsS_S_Pi_param_5,
	.param .u64 .ptr .align 1 _Z5Itot1idPdPsS_S_Pi_param_6
)
{
	.reg .pred 	%p<865>;
	.reg .b16 	%rs<2>;
	.reg .b32 	%r<1486>;
	.reg .b32 	%f<87>;
	.reg .b64 	%rd<29>;
	.reg .b64 	%fd<2690>;

	ld.param.u32 	%r198, [_Z5Itot1idPdPsS_S_Pi_param_0];
	ld.param.u64 	%rd7, [_Z5Itot1idPdPsS_S_Pi_param_2];
	ld.param.u64 	%rd8, [_Z5Itot1idPdPsS_S_Pi_param_3];
	ld.param.u64 	%rd10, [_Z5Itot1idPdPsS_S_Pi_param_5];
	mov.u32 	%r199, %ctaid.x;
	mov.u32 	%r200, %ntid.x;
	mov.u32 	%r201, %tid.x;
	mad.lo.s32 	%r1, %r199, %r200, %r201;
	setp.ge.s32 	%p40, %r1, %r198;
	@%p40 bra 	$L__BB5_536;
	ld.const.f64 	%fd1, [Nao];
	div.rn.f64 	%fd2, %fd1, 0d4050D33333333333;
	fma.rn.f64 	%fd720, %fd2, 0d3FF71547652B82FE, 0d4338000000000000;
	{
	.reg .b32 %temp; 
	mov.b64 	{%r2, %temp}, %fd720;
	}
	mov.f64 	%fd721, 0dC338000000000000;
	add.rn.f64 	%fd722, %fd720, %fd721;
	fma.rn.f64 	%fd723, %fd722, 0dBFE62E42FEFA39EF, %fd2;
	fma.rn.f64 	%fd724, %fd722, 0dBC7ABC9E3B39803F, %fd723;
	fma.rn.f64 	%fd725, %fd724, 0d3E5ADE1569CE2BDF, 0d3E928AF3FCA213EA;
	fma.rn.f64 	%fd726, %fd725, %fd724, 0d3EC71DEE62401315;
	fma.rn.f64 	%fd727, %fd726, %fd724, 0d3EFA01997C89EB71;
	fma.rn.f64 	%fd728, %fd727, %fd724, 0d3F2A01A014761F65;
	fma.rn.f64 	%fd729, %fd728, %fd724, 0d3F56C16C1852B7AF;
	fma.rn.f64 	%fd730, %fd729, %fd724, 0d3F81111111122322;
	fma.rn.f64 	%fd731, %fd730, %fd724, 0d3FA55555555502A1;
	fma.rn.f64 	%fd732, %fd731, %fd724, 0d3FC5555555555511;
	fma.rn.f64 	%fd733, %fd732, %fd724, 0d3FE000000000000B;
	fma.rn.f64 	%fd734, %fd733, %fd724, 0d3FF0000000000000;
	fma.rn.f64 	%fd735, %fd734, %fd724, 0d3FF0000000000000;
	{
	.reg .b32 %temp; 
	mov.b64 	{%r3, %temp}, %fd735;
	}
	{
	.reg .b32 %temp; 
	mov.b64 	{%temp, %r4}, %fd735;
	}
	shl.b32 	%r202, %r2, 20;
	add.s32 	%r203, %r202, %r4;
	mov.b64 	%fd2535, {%r3, %r203};
	{
	.reg .b32 %temp; 
	mov.b64 	{%temp, %r204}, %fd2;
	}
	mov.b32 	%f44, %r204;
	abs.f32 	%f1, %f44;
	setp.lt.f32 	%p41, %f1, 0f4086232B;
	@%p41 bra 	$L__BB5_4;
	setp.lt.f64 	%p42, %fd2, 0d0000000000000000;
	add.f64 	%fd736, %fd2, 0d7FF0000000000000;
	selp.f64 	%fd2535, 0d0000000000000000, %fd736, %p42;
	setp.geu.f32 	%p43, %f1, 0f40874800;
	@%p43 bra 	$L__BB5_4;
	shr.u32 	%r205, %r2, 31;
	add.s32 	%r206, %r2, %r205;
	shr.s32 	%r207, %r206, 1;
	shl.b32 	%r208, %r207, 20;
	add.s32 	%r209, %r4, %r208;
	mov.b64 	%fd737, {%r3, %r209};
	sub.s32 	%r210, %r2, %r207;
	shl.b32 	%r211, %r210, 20;
	add.s32 	%r212, %r211, 1072693248;
	mov.b32 	%r213, 0;
	mov.b64 	%fd738, {%r213, %r212};
	mul.f64 	%fd2535, %fd738, %fd737;
$L__BB5_4:
	add.f64 	%fd7, %fd2535, 0dBFF0000000000000;
	ld.const.f64 	%fd8, [fNa];
	ld.const.f64 	%fd9, [alphar2];
	ld.const.f64 	%fd10, [zp];
	ld.const.f64 	%fd11, [nRel];
	{
	.reg .b32 %temp; 
	mov.b64 	{%temp, %r5}, %fd10;
	}
	{
	.reg .b32 %temp; 
	mov.b64 	{%temp, %r6}, %fd11;
	}
	shr.u32 	%r214, %r6, 20;
	and.b32  	%r215, %r214, 2047;
	add.s32 	%r216, %r215, -1012;
	mov.b64 	%rd11, %fd11;
	shl.b64 	%rd1, %rd11, %r216;
	setp.eq.s64 	%p22, %rd1, -9223372036854775808;
	abs.f64 	%fd12, %fd10;
	{ // callseq 0, 0
	.param .b64 param0;
	st.param.f64 	[param0], %fd12;
	.param .b64 param1;
	st.param.f64 	[param1], %fd11;
	.param .b64 retval0;
	call.uni (retval0), 
	__internal_accurate_pow, 
	(
	param0, 
	param1
	);
	ld.param.f64 	%fd739, [retval0];
	} // callseq 0
	setp.lt.s32 	%p45, %r5, 0;
	neg.f64 	%fd741, %fd739;
	selp.f64 	%fd742, %fd741, %fd739, %p22;
	selp.f64 	%fd13, %fd742, %fd739, %p45;
	setp.neu.f64 	%p46, %fd10, 0d0000000000000000;
	@%p46 bra 	$L__BB5_6;
	setp.eq.s64 	%p49, %rd1, -9223372036854775808;
	abs.f64 	%fd746, %fd11;
	setp.neu.f64 	%p50, %fd746, 0d3FE0000000000000;
	and.pred  	%p3, %p50, %p49;
	selp.b32 	%r217, %r5, 0, %p3;
	setp.lt.s32 	%p51, %r6, 0;
	or.b32  	%r218, %r217, 2146435072;
	selp.b32 	%r219, %r218, %r217, %p51;
	mov.b32 	%r220, 0;
	mov.b64 	%fd2537, {%r220, %r219};
	bra.uni 	$L__BB5_7;
$L__BB5_6:
	setp.lt.s32 	%p47, %r5, 0;
	cvt.rzi.f64.f64 	%fd743, %fd11;
	setp.neu.f64 	%p48, %fd11, %fd743;
	selp.f64 	%fd745, 0dFFF8000000000000, %fd13, %p48;
	selp.f64 	%fd2537, %fd745, %fd13, %p47;
	mov.pred 	%p3, %p22;
$L__BB5_7:
	add.f64 	%fd747, %fd10, %fd11;
	{
	.reg .b32 %temp; 
	mov.b64 	{%temp, %r221}, %fd747;
	}
	and.b32  	%r7, %r221, 2146435072;
	setp.ne.s32 	%p52, %r7, 2146435072;
	@%p52 bra 	$L__BB5_14;
	setp.num.f64 	%p53, %fd10, %fd10;
	setp.num.f64 	%p54, %fd11, %fd11;
	and.pred  	%p55, %p53, %p54;
	@%p55 bra 	$L__BB5_10;
	add.rn.f64 	%fd2537, %fd10, %fd11;
	bra.uni 	$L__BB5_14;
$L__BB5_10:
	abs.f64 	%fd748, %fd11;
	setp.neu.f64 	%p56, %fd748, 0d7FF0000000000000;
	@%p56 bra 	$L__BB5_12;
	setp.gt.f64 	%p61, %fd12, 0d3FF0000000000000;
	selp.b32 	%r229, 2146435072, 0, %p61;
	setp.lt.s32 	%p62, %r6, 0;
	xor.b32  	%r230, %r229, 2146435072;
	selp.b32 	%r231, %r230, %r229, %p62;
	setp.eq.f64 	%p63, %fd10, 0dBFF0000000000000;
	selp.b32 	%r232, 1072693248, %r231, %p63;
	mov.b32 	%r233, 0;
	mov.b64 	%fd2537, {%r233, %r232};
	bra.uni 	$L__BB5_14;
$L__BB5_12:
	setp.neu.f64 	%p57, %fd12, 0d7FF0000000000000;
	@%p57 bra 	$L__BB5_14;
	setp.lt.s32 	%p58, %r5, 0;
	setp.lt.s32 	%p59, %r6, 0;
	selp.b32 	%r222, 0, 2146435072, %p59;
	and.b32  	%r223, %r6, 2147483647;
	setp.ne.s32 	%p60, %r223, 1071644672;
	or.b32  	%r224, %r222, -2147483648;
	selp.b32 	%r225, %r224, %r222, %p60;
	selp.b32 	%r226, %r225, %r222, %p3;
	selp.b32 	%r227, %r226, %r222, %p58;
	mov.b32 	%r228, 0;
	mov.b64 	%fd2537, {%r228, %r227};
$L__BB5_14:
	setp.eq.s64 	%p64, %rd1, -9223372036854775808;
	setp.eq.f64 	%p65, %fd10, 0d3FF0000000000000;
	setp.eq.f64 	%p66, %fd11, 0d0000000000000000;
	or.pred  	%p4, %p65, %p66;
	ld.const.f64 	%fd21, [Kz];
	{
	.reg .b32 %temp; 
	mov.b64 	{%temp, %r8}, %fd21;
	}
	abs.f64 	%fd22, %fd21;
	{ // callseq 1, 0
	.param .b64 param0;
	st.param.f64 	[param0], %fd22;
	.param .b64 param1;
	st.param.f64 	[param1], %fd11;
	.param .b64 retval0;
	call.uni (retval0), 
	__internal_accurate_pow, 
	(
	param0, 
	param1
	);
	ld.param.f64 	%fd749, [retval0];
	} // callseq 1
	setp.lt.s32 	%p67, %r8, 0;
	neg.f64 	%fd751, %fd749;
	selp.f64 	%fd752, %fd751, %fd749, %p64;
	selp.f64 	%fd23, %fd752, %fd749, %p67;
	setp.neu.f64 	%p68, %fd21, 0d0000000000000000;
	@%p68 bra 	$L__BB5_16;
	setp.eq.s64 	%p71, %rd1, -9223372036854775808;
	abs.f64 	%fd756, %fd11;
	setp.neu.f64 	%p72, %fd756, 0d3FE0000000000000;
	and.pred  	%p6, %p72, %p71;
	selp.b32 	%r234, %r8, 0, %p6;
	setp.lt.s32 	%p73, %r6, 0;
	or.b32  	%r235, %r234, 2146435072;
	selp.b32 	%r236, %r235, %r234, %p73;
	mov.b32 	%r237, 0;
	mov.b64 	%fd2539, {%r237, %r236};
	bra.uni 	$L__BB5_17;
$L__BB5_16:
	setp.lt.s32 	%p69, %r8, 0;
	cvt.rzi.f64.f64 	%fd753, %fd11;
	setp.neu.f64 	%p70, %fd11, %fd753;
	selp.f64 	%fd755, 0dFFF8000000000000, %fd23, %p70;
	selp.f64 	%fd2539, %fd755, %fd23, %p69;
	mov.pred 	%p6, %p22;
$L__BB5_17:
	add.f64 	%fd757, %fd11, %fd21;
	{
	.reg .b32 %temp; 
	mov.b64 	{%temp, %r238}, %fd757;
	}
	and.b32  	%r9, %r238, 2146435072;
	setp.ne.s32 	%p74, %r9, 2146435072;
	@%p74 bra 	$L__BB5_24;
	setp.num.f64 	%p75, %fd21, %fd21;
	setp.num.f64 	%p76, %fd11, %fd11;
	and.pred  	%p77, %p75, %p76;
	@%p77 bra 	$L__BB5_20;
	add.rn.f64 	%fd2539, %fd21, %fd11;
	bra.uni 	$L__BB5_24;
$L__BB5_20:
	abs.f64 	%fd758, %fd11;
	setp.neu.f64 	%p78, %fd758, 0d7FF0000000000000;
	@%p78 bra 	$L__BB5_22;
	setp.gt.f64 	%p83, %fd22, 0d3FF0000000000000;
	selp.b32 	%r246, 2146435072, 0, %p83;
	setp.lt.s32 	%p84, %r6, 0;
	xor.b32  	%r247, %r246, 2146435072;
	selp.b32 	%r248, %r247, %r246, %p84;
	setp.eq.f64 	%p85, %fd21, 0dBFF0000000000000;
	selp.b32 	%r249, 1072693248, %r248, %p85;
	mov.b32 	%r250, 0;
	mov.b64 	%fd2539, {%r250, %r249};
	bra.uni 	$L__BB5_24;
$L__BB5_22:
	setp.neu.f64 	%p79, %fd22, 0d7FF0000000000000;
	@%p79 bra 	$L__BB5_24;
	setp.lt.s32 	%p80, %r8, 0;
	setp.lt.s32 	%p81, %r6, 0;
	selp.b32 	%r239, 0, 2146435072, %p81;
	and.b32  	%r240, %r6, 2147483647;
	setp.ne.s32 	%p82, %r240, 1071644672;
	or.b32  	%r241, %r239, -2147483648;
	selp.b32 	%r242, %r241, %r239, %p82;
	selp.b32 	%r243, %r242, %r239, %p6;
	selp.b32 	%r244, %r243, %r239, %p80;
	mov.b32 	%r245, 0;
	mov.b64 	%fd2539, {%r245, %r244};
$L__BB5_24:
	selp.f64 	%fd759, 0d3FF0000000000000, %fd2537, %p4;
	setp.neu.f64 	%p86, %fd21, 0d0000000000000000;
	setp.eq.f64 	%p87, %fd11, 0d0000000000000000;
	setp.eq.f64 	%p88, %fd21, 0d3FF0000000000000;
	or.pred  	%p7, %p88, %p87;
	selp.f64 	%fd760, 0d3FF0000000000000, %fd2539, %p7;
	add.f64 	%fd761, %fd759, %fd760;
	mul.f64 	%fd762, %fd9, %fd759;
	div.rn.f64 	%fd31, %fd762, %fd761;
	@%p86 bra 	$L__BB5_26;
	setp.eq.s64 	%p91, %rd1, -9223372036854775808;
	abs.f64 	%fd766, %fd11;
	setp.neu.f64 	%p92, %fd766, 0d3FE0000000000000;
	and.pred  	%p9, %p92, %p91;
	selp.b32 	%r251, %r8, 0, %p9;
	setp.lt.s32 	%p93, %r6, 0;
	or.b32  	%r252, %r251, 2146435072;
	selp.b32 	%r253, %r252, %r251, %p93;
	mov.b32 	%r254, 0;
	mov.b64 	%fd2541, {%r254, %r253};
	bra.uni 	$L__BB5_27;
$L__BB5_26:
	setp.lt.s32 	%p89, %r8, 0;
	cvt.rzi.f64.f64 	%fd763, %fd11;
	setp.neu.f64 	%p90, %fd11, %fd763;
	selp.f64 	%fd765, 0dFFF8000000000000, %fd23, %p90;
	selp.f64 	%fd2541, %fd765, %fd23, %p89;
	mov.pred 	%p9, %p22;
$L__BB5_27:
	setp.ne.s32 	%p94, %r9, 2146435072;
	@%p94 bra 	$L__BB5_34;
	setp.num.f64 	%p95, %fd21, %fd21;
	setp.num.f64 	%p96, %fd11, %fd11;
	and.pred  	%p97, %p95, %p96;
	@%p97 bra 	$L__BB5_30;
	add.rn.f64 	%fd2541, %fd21, %fd11;
	bra.uni 	$L__BB5_34;
$L__BB5_30:
	abs.f64 	%fd767, %fd11;
	setp.neu.f64 	%p98, %fd767, 0d7FF0000000000000;
	@%p98 bra 	$L__BB5_32;
	setp.gt.f64 	%p103, %fd22, 0d3FF0000000000000;
	selp.b32 	%r262, 2146435072, 0, %p103;
	setp.lt.s32 	%p104, %r6, 0;
	xor.b32  	%r263, %r262, 2146435072;
	selp.b32 	%r264, %r263, %r262, %p104;
	setp.eq.f64 	%p105, %fd21, 0dBFF0000000000000;
	selp.b32 	%r265, 1072693248, %r264, %p105;
	mov.b32 	%r266, 0;
	mov.b64 	%fd2541, {%r266, %r265};
	bra.uni 	$L__BB5_34;
$L__BB5_32:
	setp.neu.f64 	%p99, %fd22, 0d7FF0000000000000;
	@%p99 bra 	$L__BB5_34;
	setp.lt.s32 	%p100, %r8, 0;
	setp.lt.s32 	%p101, %r6, 0;
	selp.b32 	%r255, 0, 2146435072, %p101;
	and.b32  	%r256, %r6, 2147483647;
	setp.ne.s32 	%p102, %r256, 1071644672;
	or.b32  	%r257, %r255, -2147483648;
	selp.b32 	%r258, %r257, %r255, %p102;
	selp.b32 	%r259, %r258, %r255, %p9;
	selp.b32 	%r260, %r259, %r255, %p100;
	mov.b32 	%r261, 0;
	mov.b64 	%fd2541, {%r261, %r260};
$L__BB5_34:
	setp.neu.f64 	%p106, %fd10, 0d0000000000000000;
	selp.f64 	%fd39, 0d3FF0000000000000, %fd2541, %p7;
	@%p106 bra 	$L__BB5_36;
	setp.eq.s64 	%p109, %rd1, -9223372036854775808;
	abs.f64 	%fd771, %fd11;
	setp.neu.f64 	%p110, %fd771, 0d3FE0000000000000;
	and.pred  	%p11, %p110, %p109;
	selp.b32 	%r267, %r5, 0, %p11;
	setp.lt.s32 	%p111, %r6, 0;
	or.b32  	%r268, %r267, 2146435072;
	selp.b32 	%r269, %r268, %r267, %p111;
	mov.b32 	%r270, 0;
	mov.b64 	%fd2543, {%r270, %r269};
	bra.uni 	$L__BB5_37;
$L__BB5_36:
	setp.lt.s32 	%p107, %r5, 0;
	cvt.rzi.f64.f64 	%fd768, %fd11;
	setp.neu.f64 	%p108, %fd11, %fd768;
	selp.f64 	%fd770, 0dFFF8000000000000, %fd13, %p108;
	selp.f64 	%fd2543, %fd770, %fd13, %p107;
	mov.pred 	%p11, %p22;
$L__BB5_37:
	setp.ne.s32 	%p112, %r7, 2146435072;
	@%p112 bra 	$L__BB5_44;
	setp.num.f64 	%p113, %fd10, %fd10;
	setp.num.f64 	%p114, %fd11, %fd11;
	and.pred  	%p115, %p113, %p114;
	@%p115 bra 	$L__BB5_40;
	add.rn.f64 	%fd2543, %fd10, %fd11;
	bra.uni 	$L__BB5_44;
$L__BB5_40:
	abs.f64 	%fd772, %fd11;
	setp.neu.f64 	%p116, %fd772, 0d7FF0000000000000;
	@%p116 bra 	$L__BB5_42;
	setp.gt.f64 	%p121, %fd12, 0d3FF0000000000000;
	selp.b32 	%r278, 2146435072, 0, %p121;
	setp.lt.s32 	%p122, %r6, 0;
	xor.b32  	%r279, %r278, 2146435072;
	selp.b32 	%r280, %r279, %r278, %p122;
	setp.eq.f64 	%p123, %fd10, 0dBFF0000000000000;
	selp.b32 	%r281, 1072693248, %r280, %p123;
	mov.b32 	%r282, 0;
	mov.b64 	%fd2543, {%r282, %r281};
	bra.uni 	$L__BB5_44;
$L__BB5_42:
	setp.neu.f64 	%p117, %fd12, 0d7FF0000000000000;
	@%p117 bra 	$L__BB5_44;
	setp.lt.s32 	%p118, %r5, 0;
	setp.lt.s32 	%p119, %r6, 0;
	selp.b32 	%r271, 0, 2146435072, %p119;
	and.b32  	%r272, %r6, 2147483647;
	setp.ne.s32 	%p120, %r272, 1071644672;
	or.b32  	%r273, %r271, -2147483648;
	selp.b32 	%r274, %r273, %r271, %p120;
	selp.b32 	%r275, %r274, %r271, %p11;
	selp.b32 	%r276, %r275, %r271, %p118;
	mov.b32 	%r277, 0;
	mov.b64 	%fd2543, {%r277, %r276};
$L__BB5_44:
	setp.neu.f64 	%p124, %fd21, 0d0000000000000000;
	@%p124 bra 	$L__BB5_46;
	setp.eq.s64 	%p127, %rd1, -9223372036854775808;
	abs.f64 	%fd776, %fd11;
	setp.neu.f64 	%p128, %fd776, 0d3FE0000000000000;
	and.pred  	%p13, %p128, %p127;
	selp.b32 	%r283, %r8, 0, %p13;
	setp.lt.s32 	%p129, %r6, 0;
	or.b32  	%r284, %r283, 2146435072;
	selp.b32 	%r285, %r284, %r283, %p129;
	mov.b32 	%r286, 0;
	mov.b64 	%fd2545, {%r286, %r285};
	bra.uni 	$L__BB5_47;
$L__BB5_46:
	setp.lt.s32 	%p125, %r8, 0;
	cvt.rzi.f64.f64 	%fd773, %fd11;
	setp.neu.f64 	%p126, %fd11, %fd773;
	selp.f64 	%fd775, 0dFFF8000000000000, %fd23, %p126;
	selp.f64 	%fd2545, %fd775, %fd23, %p125;
	mov.pred 	%p13, %p22;
$L__BB5_47:
	setp.ne.s32 	%p130, %r9, 2146435072;
	@%p130 bra 	$L__BB5_54;
	setp.num.f64 	%p131, %fd21, %fd21;
	setp.num.f64 	%p132, %fd11, %fd11;
	and.pred  	%p133, %p131, %p132;
	@%p133 bra 	$L__BB5_50;
	add.rn.f64 	%fd2545, %fd21, %fd11;
	bra.uni 	$L__BB5_54;
$L__BB5_50:
	abs.f64 	%fd777, %fd11;
	setp.neu.f64 	%p134, %fd777, 0d7FF0000000000000;
	@%p134 bra 	$L__BB5_52;
	setp.gt.f64 	%p139, %fd22, 0d3FF0000000000000;
	selp.b32 	%r294, 2146435072, 0, %p139;
	setp.lt.s32 	%p140, %r6, 0;
	xor.b32  	%r295, %r294, 2146435072;
	selp.b32 	%r296, %r295, %r294, %p140;
	setp.eq.f64 	%p141, %fd21, 0dBFF0000000000000;
	selp.b32 	%r297, 1072693248, %r296, %p141;
	mov.b32 	%r298, 0;
	mov.b64 	%fd2545, {%r298, %r297};
	bra.uni 	$L__BB5_54;
$L__BB5_52:
	setp.neu.f64 	%p135, %fd22, 0d7FF0000000000000;
	@%p135 bra 	$L__BB5_54;
	setp.lt.s32 	%p136, %r8, 0;
	setp.lt.s32 	%p137, %r6, 0;
	selp.b32 	%r287, 0, 2146435072, %p137;
	and.b32  	%r288, %r6, 2147483647;
	setp.ne.s32 	%p138, %r288, 1071644672;
	or.b32  	%r289, %r287, -2147483648;
	selp.b32 	%r290, %r289, %r287, %p138;
	selp.b32 	%r291, %r290, %r287, %p13;
	selp.b32 	%r292, %r291, %r287, %p136;
	mov.b32 	%r293, 0;
	mov.b64 	%fd2545, {%r293, %r292};
$L__BB5_54:
	setp.neu.f64 	%p142, %fd10, 0d0000000000000000;
	setp.lt.s32 	%p143, %r5, 0;
	selp.f64 	%fd778, 0d3FF0000000000000, %fd2545, %p7;
	setp.eq.f64 	%p144, %fd10, 0d3FF0000000000000;
	setp.eq.f64 	%p145, %fd11, 0d0000000000000000;
	selp.f64 	%fd779, 0d3FF0000000000000, %fd2543, %p145;
	selp.f64 	%fd780, 0d3FF0000000000000, %fd779, %p144;
	add.f64 	%fd781, %fd780, %fd778;
	mul.f64 	%fd782, %fd11, %fd39;
	div.rn.f64 	%fd783, %fd782, %fd781;
	mov.f64 	%fd784, 0d3FF0000000000000;
	sub.f64 	%fd785, %fd784, %fd783;
	mul.f64 	%fd54, %fd31, %fd785;
	ld.const.f64 	%fd55, [tL];
	mul.f64 	%fd56, %fd55, 0d3FF2B851EB851EB8;
	add.f64 	%fd57, %fd11, 0dBFF0000000000000;
	{
	.reg .b32 %temp; 
	mov.b64 	{%temp, %r10}, %fd57;
	}
	shr.u32 	%r299, %r10, 20;
	and.b32  	%r300, %r299, 2047;
	add.s32 	%r301, %r300, -1012;
	mov.b64 	%rd12, %fd57;
	shl.b64 	%rd13, %rd12, %r301;
	setp.eq.s64 	%p146, %rd13, -9223372036854775808;
	{ // callseq 2, 0
	.param .b64 param0;
	st.param.f64 	[param0], %fd12;
	.param .b64 param1;
	st.param.f64 	[param1], %fd57;
	.param .b64 retval0;
	call.uni (retval0), 
	__internal_accurate_pow, 
	(
	param0, 
	param1
	);
	ld.param.f64 	%fd786, [retval0];
	} // callseq 2
	neg.f64 	%fd788, %fd786;
	selp.f64 	%fd789, %fd788, %fd786, %p146;
	selp.f64 	%fd58, %fd789, %fd786, %p143;
	@%p142 bra 	$L__BB5_56;
	setp.eq.s64 	%p149, %rd13, -9223372036854775808;
	abs.f64 	%fd793, %fd57;
	setp.neu.f64 	%p150, %fd793, 0d3FE0000000000000;
	and.pred  	%p16, %p150, %p149;
	selp.b32 	%r302, %r5, 0, %p16;
	setp.lt.s32 	%p151, %r10, 0;
	or.b32  	%r303, %r302, 2146435072;
	selp.b32 	%r304, %r303, %r302, %p151;
	mov.b32 	%r305, 0;
	mov.b64 	%fd2547, {%r305, %r304};
	bra.uni 	$L__BB5_57;
$L__BB5_56:
	setp.eq.s64 	%p16, %rd13, -9223372036854775808;
	setp.lt.s32 	%p147, %r5, 0;
	cvt.rzi.f64.f64 	%fd790, %fd57;
	setp.neu.f64 	%p148, %fd57, %fd790;
	selp.f64 	%fd792, 0dFFF8000000000000, %fd58, %p148;
	selp.f64 	%fd2547, %fd792, %fd58, %p147;
$L__BB5_57:
	add.f64 	%fd794, %fd10, %fd57;
	{
	.reg .b32 %temp; 
	mov.b64 	{%temp, %r306}, %fd794;
	}
	and.b32  	%r307, %r306, 2146435072;
	setp.ne.s32 	%p152, %r307, 2146435072;
	@%p152 bra 	$L__BB5_64;
	setp.num.f64 	%p153, %fd10, %fd10;
	setp.num.f64 	%p154, %fd57, %fd57;
	and.pred  	%p155, %p153, %p154;
	@%p155 bra 	$L__BB5_60;
	add.rn.f64 	%fd2547, %fd10, %fd57;
	bra.uni 	$L__BB5_64;
$L__BB5_60:
	abs.f64 	%fd795, %fd57;
	setp.neu.f64 	%p156, %fd795, 0d7FF0000000000000;
	@%p156 bra 	$L__BB5_62;
	setp.gt.f64 	%p161, %fd12, 0d3FF0000000000000;
	selp.b32 	%r315, 2146435072, 0, %p161;
	setp.lt.s32 	%p162, %r10, 0;
	xor.b32  	%r316, %r315, 2146435072;
	selp.b32 	%r317, %r316, %r315, %p162;
	setp.eq.f64 	%p163, %fd10, 0dBFF0000000000000;
	selp.b32 	%r318, 1072693248, %r317, %p163;
	mov.b32 	%r319, 0;
	mov.b64 	%fd2547, {%r319, %r318};
	bra.uni 	$L__BB5_64;
$L__BB5_62:
	setp.neu.f64 	%p157, %fd12, 0d7FF0000000000000;
	@%p157 bra 	$L__BB5_64;
	setp.lt.s32 	%p158, %r5, 0;
	setp.lt.s32 	%p159, %r10, 0;
	selp.b32 	%r308, 0, 2146435072, %p159;
	and.b32  	%r309, %r10, 2147483647;
	setp.ne.s32 	%p160, %r309, 1071644672;
	or.b32  	%r310, %r308, -2147483648;
	selp.b32 	%r311, %r310, %r308, %p160;
	selp.b32 	%r312, %r311, %r308, %p16;
	selp.b32 	%r313, %r312, %r308, %p158;
	mov.b32 	%r314, 0;
	mov.b64 	%fd2547, {%r314, %r313};
$L__BB5_64:
	setp.neu.f64 	%p164, %fd21, 0d0000000000000000;
	setp.eq.f64 	%p165, %fd10, 0d3FF0000000000000;
	setp.eq.f64 	%p166, %fd57, 0d0000000000000000;
	selp.f64 	%fd796, 0d3FF0000000000000, %fd2547, %p166;
	selp.f64 	%fd797, 0d3FF0000000000000, %fd796, %p165;
	mul.f64 	%fd66, %fd9, %fd797;
	@%p164 bra 	$L__BB5_66;
	setp.eq.s64 	%p169, %rd1, -9223372036854775808;
	abs.f64 	%fd801, %fd11;
	setp.neu.f64 	%p170, %fd801, 0d3FE0000000000000;
	and.pred  	%p18, %p170, %p169;
	selp.b32 	%r320, %r8, 0, %p18;
	setp.lt.s32 	%p171, %r6, 0;
	or.b32  	%r321, %r320, 2146435072;
	selp.b32 	%r322, %r321, %r320, %p171;
	mov.b32 	%r323, 0;
	mov.b64 	%fd2549, {%r323, %r322};
	bra.uni 	$L__BB5_67;
$L__BB5_66:
	setp.lt.s32 	%p167, %r8, 0;
	cvt.rzi.f64.f64 	%fd798, %fd11;
	setp.neu.f64 	%p168, %fd11, %fd798;
	selp.f64 	%fd800, 0dFFF8000000000000, %fd23, %p168;
	selp.f64 	%fd2549, %fd800, %fd23, %p167;
	mov.pred 	%p18, %p22;
$L__BB5_67:
	setp.ne.s32 	%p172, %r9, 2146435072;
	@%p172 bra 	$L__BB5_74;
	setp.num.f64 	%p173, %fd21, %fd21;
	setp.num.f64 	%p174, %fd11, %fd11;
	and.pred  	%p175, %p173, %p174;
	@%p175 bra 	$L__BB5_70;
	add.rn.f64 	%fd2549, %fd21, %fd11;
	bra.uni 	$L__BB5_74;
$L__BB5_70:
	abs.f64 	%fd802, %fd11;
	setp.neu.f64 	%p176, %fd802, 0d7FF0000000000000;
	@%p176 bra 	$L__BB5_72;
	setp.gt.f64 	%p181, %fd22, 0d3FF0000000000000;
	selp.b32 	%r331, 2146435072, 0, %p181;
	setp.lt.s32 	%p182, %r6, 0;
	xor.b32  	%r332, %r331, 2146435072;
	selp.b32 	%r333, %r332, %r331, %p182;
	setp.eq.f64 	%p183, %fd21, 0dBFF0000000000000;
	selp.b32 	%r334, 1072693248, %r333, %p183;
	mov.b32 	%r335, 0;
	mov.b64 	%fd2549, {%r335, %r334};
	bra.uni 	$L__BB5_74;
$L__BB5_72:
	setp.neu.f64 	%p177, %fd22, 0d7FF0000000000000;
	@%p177 bra 	$L__BB5_74;
	setp.lt.s32 	%p178, %r8, 0;
	setp.lt.s32 	%p179, %r6, 0;
	selp.b32 	%r324, 0, 2146435072, %p179;
	and.b32  	%r325, %r6, 2147483647;
	setp.ne.s32 	%p180, %r325, 1071644672;
	or.b32  	%r326, %r324, -2147483648;
	selp.b32 	%r327, %r326, %r324, %p180;
	selp.b32 	%r328, %r327, %r324, %p18;
	selp.b32 	%r329, %r328, %r324, %p178;
	mov.b32 	%r330, 0;
	mov.b64 	%fd2549, {%r330, %r329};
$L__BB5_74:
	setp.neu.f64 	%p184, %fd10, 0d0000000000000000;
	selp.f64 	%fd803, 0d3FF0000000000000, %fd2549, %p7;
	mul.f64 	%fd804, %fd11, %fd66;
	mul.f64 	%fd74, %fd804, %fd803;
	@%p184 bra 	$L__BB5_76;
	setp.eq.s64 	%p187, %rd1, -9223372036854775808;
	abs.f64 	%fd808, %fd11;
	setp.neu.f64 	%p188, %fd808, 0d3FE0000000000000;
	and.pred  	%p20, %p188, %p187;
	selp.b32 	%r336, %r5, 0, %p20;
	setp.lt.s32 	%p189, %r6, 0;
	or.b32  	%r337, %r336, 2146435072;
	selp.b32 	%r338, %r337, %r336, %p189;
	mov.b32 	%r339, 0;
	mov.b64 	%fd2551, {%r339, %r338};
	bra.uni 	$L__BB5_77;
$L__BB5_76:
	setp.lt.s32 	%p185, %r5, 0;
	cvt.rzi.f64.f64 	%fd805, %fd11;
	setp.neu.f64 	%p186, %fd11, %fd805;
	selp.f64 	%fd807, 0dFFF8000000000000, %fd13, %p186;
	selp.f64 	%fd2551, %fd807, %fd13, %p185;
	mov.pred 	%p20, %p22;
$L__BB5_77:
	setp.ne.s32 	%p190, %r7, 2146435072;
	@%p190 bra 	$L__BB5_84;
	setp.num.f64 	%p191, %fd10, %fd10;
	setp.num.f64 	%p192, %fd11, %fd11;
	and.pred  	%p193, %p191, %p192;
	@%p193 bra 	$L__BB5_80;
	add.rn.f64 	%fd2551, %fd10, %fd11;
	bra.uni 	$L__BB5_84;
$L__BB5_80:
	abs.f64 	%fd809, %fd11;
	setp.neu.f64 	%p194, %fd809, 0d7FF0000000000000;
	@%p194 bra 	$L__BB5_82;
	setp.gt.f64 	%p199, %fd12, 0d3FF0000000000000;
	selp.b32 	%r347, 2146435072, 0, %p199;
	setp.lt.s32 	%p200, %r6, 0;
	xor.b32  	%r348, %r347, 2146435072;
	selp.b32 	%r349, %r348, %r347, %p200;
	setp.eq.f64 	%p201, %fd10, 0dBFF0000000000000;
	selp.b32 	%r350, 1072693248, %r349, %p201;
	mov.b32 	%r351, 0;
	mov.b64 	%fd2551, {%r351, %r350};
	bra.uni 	$L__BB5_84;
$L__BB5_82:
	setp.neu.f64 	%p195, %fd12, 0d7FF0000000000000;
	@%p195 bra 	$L__BB5_84;
	setp.lt.s32 	%p196, %r5, 0;
	setp.lt.s32 	%p197, %r6, 0;
	selp.b32 	%r340, 0, 2146435072, %p197;
	and.b32  	%r341, %r6, 2147483647;
	setp.ne.s32 	%p198, %r341, 1071644672;
	or.b32  	%r342, %r340, -2147483648;
	selp.b32 	%r343, %r342, %r340, %p198;
	selp.b32 	%r344, %r343, %r340, %p20;
	selp.b32 	%r345, %r344, %r340, %p196;
	mov.b32 	%r346, 0;
	mov.b64 	%fd2551, {%r346, %r345};
$L__BB5_84:
	setp.neu.f64 	%p202, %fd21, 0d0000000000000000;
	setp.eq.f64 	%p203, %fd10, 0d3FF0000000000000;
	setp.eq.f64 	%p204, %fd11, 0d0000000000000000;
	selp.f64 	%fd811, 0d3FF0000000000000, %fd2551, %p204;
	selp.f64 	%fd82, 0d3FF0000000000000, %fd811, %p203;
	@%p202 bra 	$L__BB5_86;
	setp.eq.s64 	%p207, %rd1, -9223372036854775808;
	abs.f64 	%fd815, %fd11;
	setp.neu.f64 	%p208, %fd815, 0d3FE0000000000000;
	and.pred  	%p22, %p208, %p207;
	selp.b32 	%r352, %r8, 0, %p22;
	setp.lt.s32 	%p209, %r6, 0;
	or.b32  	%r353, %r352, 2146435072;
	selp.b32 	%r354, %r353, %r352, %p209;
	mov.b32 	%r355, 0;
	mov.b64 	%fd2553, {%r355, %r354};
	bra.uni 	$L__BB5_87;
$L__BB5_86:
	setp.lt.s32 	%p205, %r8, 0;
	cvt.rzi.f64.f64 	%fd812, %fd11;
	setp.neu.f64 	%p206, %fd11, %fd812;
	selp.f64 	%fd814, 0dFFF8000000000000, %fd23, %p206;
	selp.f64 	%fd2553, %fd814, %fd23, %p205;
$L__BB5_87:
	setp.ne.s32 	%p210, %r9, 2146435072;
	@%p210 bra 	$L__BB5_94;
	setp.num.f64 	%p211, %fd21, %fd21;
	setp.num.f64 	%p212, %fd11, %fd11;
	and.pred  	%p213, %p211, %p212;
	@%p213 bra 	$L__BB5_90;
	add.rn.f64 	%fd2553, %fd21, %fd11;
	bra.uni 	$L__BB5_94;
$L__BB5_90:
	abs.f64 	%fd816, %fd11;
	setp.neu.f64 	%p214, %fd816, 0d7FF0000000000000;
	@%p214 bra 	$L__BB5_92;
	setp.gt.f64 	%p219, %fd22, 0d3FF0000000000000;
	selp.b32 	%r363, 2146435072, 0, %p219;
	setp.lt.s32 	%p220, %r6, 0;
	xor.b32  	%r364, %r363, 2146435072;
	selp.b32 	%r365, %r364, %r363, %p220;
	setp.eq.f64 	%p221, %fd21, 0dBFF0000000000000;
	selp.b32 	%r366, 1072693248, %r365, %p221;
	mov.b32 	%r367, 0;
	mov.b64 	%fd2553, {%r367, %r366};
	bra.uni 	$L__BB5_94;
$L__BB5_92:
	setp.neu.f64 	%p215, %fd22, 0d7FF0000000000000;
	@%p215 bra 	$L__BB5_94;
	setp.lt.s32 	%p216, %r8, 0;
	setp.lt.s32 	%p217, %r6, 0;
	selp.b32 	%r356, 0, 2146435072, %p217;
	and.b32  	%r357, %r6, 2147483647;
	setp.ne.s32 	%p218, %r357, 1071644672;
	or.b32  	%r358, %r356, -2147483648;
	selp.b32 	%r359, %r358, %r356, %p218;
	selp.b32 	%r360, %r359, %r356, %p22;
	selp.b32 	%r361, %r360, %r356, %p216;
	mov.b32 	%r362, 0;
	mov.b64 	%fd2553, {%r362, %r361};
$L__BB5_94:
	selp.f64 	%fd817, 0d3FF0000000000000, %fd2553, %p7;
	add.f64 	%fd90, %fd82, %fd817;
	{
	.reg .b32 %temp; 
	mov.b64 	{%temp, %r11}, %fd90;
	}
	mov.f64 	%fd818, 0d4000000000000000;
	{
	.reg .b32 %temp; 
	mov.b64 	{%temp, %r368}, %fd818;
	}
	and.b32  	%r13, %r368, 2146435072;
	setp.eq.s32 	%p222, %r13, 1062207488;
	abs.f64 	%fd91, %fd90;
	{ // callseq 3, 0
	.param .b64 param0;
	st.param.f64 	[param0], %fd91;
	.param .b64 param1;
	st.param.f64 	[param1], 0d4000000000000000;
	.param .b64 retval0;
	call.uni (retval0), 
	__internal_accurate_pow, 
	(
	param0, 
	param1
	);
	ld.param.f64 	%fd819, [retval0];
	} // callseq 3
	setp.lt.s32 	%p223, %r11, 0;
	neg.f64 	%fd821, %fd819;
	selp.f64 	%fd822, %fd821, %fd819, %p222;
	selp.f64 	%fd2555, %fd822, %fd819, %p223;
	setp.neu.f64 	%p224, %fd90, 0d0000000000000000;
	@%p224 bra 	$L__BB5_96;
	setp.eq.s32 	%p225, %r13, 1062207488;
	selp.b32 	%r369, %r11, 0, %p225;
	setp.lt.s32 	%p226, %r368, 0;
	or.b32  	%r370, %r369, 2146435072;
	selp.b32 	%r371, %r370, %r369, %p226;
	mov.b32 	%r372, 0;
	mov.b64 	%fd2555, {%r372, %r371};
$L__BB5_96:
	add.f64 	%fd823, %fd90, 0d4000000000000000;
	{
	.reg .b32 %temp; 
	mov.b64 	{%temp, %r373}, %fd823;
	}
	and.b32  	%r374, %r373, 2146435072;
	setp.ne.s32 	%p227, %r374, 2146435072;
	@%p227 bra 	$L__BB5_101;
	setp.num.f64 	%p228, %fd90, %fd90;
	@%p228 bra 	$L__BB5_99;
	mov.f64 	%fd824, 0d4000000000000000;
	add.rn.f64 	%fd2555, %fd90, %fd824;
	bra.uni 	$L__BB5_101;
$L__BB5_99:
	setp.neu.f64 	%p229, %fd91, 0d7FF0000000000000;
	@%p229 bra 	$L__BB5_101;
	setp.lt.s32 	%p230, %r11, 0;
	setp.eq.s32 	%p231, %r13, 1062207488;
	setp.lt.s32 	%p232, %r368, 0;
	selp.b32 	%r376, 0, 2146435072, %p232;
	and.b32  	%r377, %r368, 2147483647;
	setp.ne.s32 	%p233, %r377, 1071644672;
	or.b32  	%r378, %r376, -2147483648;
	selp.b32 	%r379, %r378, %r376, %p233;
	selp.b32 	%r380, %r379, %r376, %p231;
	selp.b32 	%r381, %r380, %r376, %p230;
	mov.b32 	%r382, 0;
	mov.b64 	%fd2555, {%r382, %r381};
$L__BB5_101:
	setp.eq.f64 	%p234, %fd90, 0d3FF0000000000000;
	selp.f64 	%fd825, 0d3FF0000000000000, %fd2555, %p234;
	div.rn.f64 	%fd98, %fd74, %fd825;
	ld.const.f64 	%fd826, [phiL];
	div.rn.f64 	%fd99, %fd826, %fd55;
	ld.const.f64 	%fd827, [phiR];
	div.rn.f64 	%fd100, %fd827, %fd56;
	cvta.to.global.u64 	%rd14, %rd10;
	mul.wide.s32 	%rd15, %r1, 8;
	add.s64 	%rd16, %rd14, %rd15;
	ld.global.f64 	%fd101, [%rd16];
	cvta.to.global.u64 	%rd17, %rd8;
	mul.wide.s32 	%rd18, %r1, 2;
	add.s64 	%rd19, %rd17, %rd18;
	ld.global.u16 	%rs1, [%rd19];
	setp.eq.s16 	%p235, %rs1, 2;
	selp.f64 	%fd102, 0d3FF10624DD2F1AA0, 0d3FE999999999999A, %p235;
	selp.f64 	%fd103, 0d3FA6666666666667, 0d3FA1EB851EB851EC, %p235;
	ld.const.f64 	%fd828, [R];
	ld.const.f64 	%fd829, [T];
	mul.f64 	%fd104, %fd828, %fd829;
	ld.const.f64 	%fd105, [F];
	div.rn.f64 	%fd106, %fd104, %fd105;
	ld.const.f64 	%fd107, [Ko];
	mul.lo.s32 	%r384, %r1, 22;
	cvta.to.global.u64 	%rd20, %rd7;
	mul.wide.s32 	%rd21, %r384, 8;
	add.s64 	%rd3, %rd20, %rd21;
	ld.global.f64 	%fd830, [%rd3+32];
	div.rn.f64 	%fd2556, %fd107, %fd830;
	{
	.reg .b32 %temp; 
	mov.b64 	{%temp, %r1474}, %fd2556;
	}
	{
	.reg .b32 %temp; 
	mov.b64 	{%r1475, %temp}, %fd2556;
	}
	setp.gt.s32 	%p236, %r1474, 1048575;
	mov.b32 	%r1476, -1023;
	@%p236 bra 	$L__BB5_103;
	mul.f64 	%fd2556, %fd2556, 0d4350000000000000;
	{
	.reg .b32 %temp; 
	mov.b64 	{%temp, %r1474}, %fd2556;
	}
	{
	.reg .b32 %temp; 
	mov.b64 	{%r1475, %temp}, %fd2556;
	}
	mov.b32 	%r1476, -1077;
$L__BB5_103:
	add.s32 	%r386, %r1474, -1;
	setp.gt.u32 	%p237, %r386, 2146435070;
	@%p237 bra 	$L__BB5_107;
	shr.u32 	%r389, %r1474, 20;
	add.s32 	%r1477, %r1476, %r389;
	and.b32  	%r390, %r1474, 1048575;
	or.b32  	%r391, %r390, 1072693248;
	mov.b64 	%fd2557, {%r1475, %r391};
	setp.lt.u32 	%p239, %r391, 1073127583;
	@%p239 bra 	$L__BB5_106;
	{
	.reg .b32 %temp; 
	mov.b64 	{%r392, %temp}, %fd2557;
	}
	{
	.reg .b32 %temp; 
	mov.b64 	{%temp, %r393}, %fd2557;
	}
	add.s32 	%r394, %r393, -1048576;
	mov.b64 	%fd2557, {%r392, %r394};
	add.s32 	%r1477, %r1477, 1;
$L__BB5_106:
	add.f64 	%fd832, %fd2557, 0dBFF0000000000000;
	add.f64 	%fd833, %fd2557, 0d3FF0000000000000;
	rcp.approx.ftz.f64 	%fd834, %fd833;
	neg.f64 	%fd835, %fd833;
	fma.rn.f64 	%fd836, %fd835, %fd834, 0d3FF0000000000000;
	fma.rn.f64 	%fd837, %fd836, %fd836, %fd836;
	fma.rn.f64 	%fd838, %fd837, %fd834, %fd834;
	mul.f64 	%fd839, %fd832, %fd838;
	fma.rn.f64 	%fd840, %fd832, %fd838, %fd839;
	mul.f64 	%fd841, %fd840, %fd840;
	fma.rn.f64 	%fd842, %fd841, 0d3EB1380B3AE80F1E, 0d3ED0EE258B7A8B04;
	fma.rn.f64 	%fd843, %fd842, %fd841, 0d3EF3B2669F02676F;
	fma.rn.f64 	%fd844, %fd843, %fd841, 0d3F1745CBA9AB0956;
	fma.rn.f64 	%fd845, %fd844, %fd841, 0d3F3C71C72D1B5154;
	fma.rn.f64 	%fd846, %fd845, %fd841, 0d3F624924923BE72D;
	fma.rn.f64 	%fd847, %fd846, %fd841, 0d3F8999999999A3C4;
	fma.rn.f64 	%fd848, %fd847, %fd841, 0d3FB5555555555554;
	sub.f64 	%fd849, %fd832, %fd840;
	add.f64 	%fd850, %fd849, %fd849;
	neg.f64 	%fd851, %fd840;
	fma.rn.f64 	%fd852, %fd851, %fd832, %fd850;
	mul.f64 	%fd853, %fd838, %fd852;
	mul.f64 	%fd854, %fd841, %fd848;
	fma.rn.f64 	%fd855, %fd854, %fd840, %fd853;
	xor.b32  	%r395, %r1477, -2147483648;
	mov.b32 	%r396, 1127219200;
	mov.b64 	%fd856, {%r395, %r396};
	mov.b32 	%r397, -2147483648;
	mov.b64 	%fd857, {%r397, %r396};
	sub.f64 	%fd858, %fd856, %fd857;
	fma.rn.f64 	%fd859, %fd858, 0d3FE62E42FEFA39EF, %fd840;
	fma.rn.f64 	%fd860, %fd858, 0dBFE62E42FEFA39EF, %fd859;
	sub.f64 	%fd861, %fd860, %fd840;
	sub.f64 	%fd862, %fd855, %fd861;
	fma.rn.f64 	%fd863, %fd858, 0d3C7ABC9E3B39803F, %fd862;
	add.f64 	%fd2558, %fd859, %fd863;
	bra.uni 	$L__BB5_108;
$L__BB5_107:
	fma.rn.f64 	%fd831, %fd2556, 0d7FF0000000000000, 0d7FF0000000000000;
	{
	.reg .b32 %temp; 
	mov.b64 	{%temp, %r387}, %fd2556;
	}
	and.b32  	%r388, %r387, 2147483647;
	setp.eq.s32 	%p238, %r388, 0;
	selp.f64 	%fd2558, 0dFFF0000000000000, %fd831, %p238;
$L__BB5_108:
	mul.f64 	%fd117, %fd106, %fd2558;
	ld.global.f64 	%fd864, [%rd3+72];
	mul.f64 	%fd865, %fd103, %fd864;
	ld.global.f64 	%fd866, [%rd3+80];
	ld.global.f64 	%fd867, [%rd3+88];
	mul.f64 	%fd868, %fd867, 0d3FBD2F1A9FBE76C9;
	fma.rn.f64 	%fd869, %fd866, 0d3FEC5A1CAC083127, %fd868;
	mul.f64 	%fd118, %fd865, %fd869;
	sub.f64 	%fd119, %fd101, %fd117;
	add.f64 	%fd870, %fd101, 0d4025333333333333;
	div.rn.f64 	%fd120, %fd870, 0dC026D70A3D70A3D7;
	fma.rn.f64 	%fd871, %fd120, 0d3FF71547652B82FE, 0d4338000000000000;
	{
	.reg .b32 %temp; 
	mov.b64 	{%r24, %temp}, %fd871;
	}
	mov.f64 	%fd872, 0dC338000000000000;
	add.rn.f64 	%fd873, %fd871, %fd872;
	fma.rn.f64 	%fd874, %fd873, 0dBFE62E42FEFA39EF, %fd120;
	fma.rn.f64 	%fd875, %fd873, 0dBC7ABC9E3B39803F, %fd874;
	fma.rn.f64 	%fd876, %fd875, 0d3E5ADE1569CE2BDF, 0d3E928AF3FCA213EA;
	fma.rn.f64 	%fd877, %fd876, %fd875, 0d3EC71DEE62401315;
	fma.rn.f64 	%fd878, %fd877, %fd875, 0d3EFA01997C89EB71;
	fma.rn.f64 	%fd879, %fd878, %fd875, 0d3F2A01A014761F65;
	fma.rn.f64 	%fd880, %fd879, %fd875, 0d3F56C16C1852B7AF;
	fma.rn.f64 	%fd881, %fd880, %fd875, 0d3F81111111122322;
	fma.rn.f64 	%fd882, %fd881, %fd875, 0d3FA55555555502A1;
	fma.rn.f64 	%fd883, %fd882, %fd875, 0d3FC5555555555511;
	fma.rn.f64 	%fd884, %fd883, %fd875, 0d3FE000000000000B;
	fma.rn.f64 	%fd885, %fd884, %fd875, 0d3FF0000000000000;
	fma.rn.f64 	%fd886, %fd885, %fd875, 0d3FF0000000000000;
	{
	.reg .b32 %temp; 
	mov.b64 	{%r25, %temp}, %fd886;
	}
	{
	.reg .b32 %temp; 
	mov.b64 	{%temp, %r26}, %fd886;
	}
	shl.b32 	%r398, %r24, 20;
	add.s32 	%r399, %r398, %r26;
	mov.b64 	%fd2559, {%r25, %r399};
	{
	.reg .b32 %temp; 
	mov.b64 	{%temp, %r400}, %fd120;
	}
	mov.b32 	%f45, %r400;
	abs.f32 	%f2, %f45;
	setp.lt.f32 	%p240, %f2, 0f4086232B;
	@%p240 bra 	$L__BB5_111;
	setp.lt.f64 	%p241, %fd120, 0d0000000000000000;
	add.f64 	%fd887, %fd120, 0d7FF0000000000000;
	selp.f64 	%fd2559, 0d0000000000000000, %fd887, %p241;
	setp.geu.f32 	%p242, %f2, 0f40874800;
	@%p242 bra 	$L__BB5_111;
	shr.u32 	%r401, %r24, 31;
	add.s32 	%r402, %r24, %r401;
	shr.s32 	%r403, %r402, 1;
	shl.b32 	%r404, %r403, 20;
	add.s32 	%r405, %r26, %r404;
	mov.b64 	%fd888, {%r25, %r405};
	sub.s32 	%r406, %r24, %r403;
	shl.b32 	%r407, %r406, 20;
	add.s32 	%r408, %r407, 1072693248;
	mov.b32 	%r409, 0;
	mov.b64 	%fd889, {%r409, %r408};
	mul.f64 	%fd2559, %fd889, %fd888;
$L__BB5_111:
	add.f64 	%fd125, %fd2559, 0d3FF0000000000000;
	add.f64 	%fd890, %fd101, 0d4046A66666666666;
	div.rn.f64 	%fd126, %fd890, 0d401B895182A9930C;
	fma.rn.f64 	%fd891, %fd126, 0d3FF71547652B82FE, 0d4338000000000000;
	{
	.reg .b32 %temp; 
	mov.b64 	{%r27, %temp}, %fd891;
	}
	mov.f64 	%fd892, 0dC338000000000000;
	add.rn.f64 	%fd893, %fd891, %fd892;
	fma.rn.f64 	%fd894, %fd893, 0dBFE62E42FEFA39EF, %fd126;
	fma.rn.f64 	%fd895, %fd893, 0dBC7ABC9E3B39803F, %fd894;
	fma.rn.f64 	%fd896, %fd895, 0d3E5ADE1569CE2BDF, 0d3E928AF3FCA213EA;
	fma.rn.f64 	%fd897, %fd896, %fd895, 0d3EC71DEE62401315;
	fma.rn.f64 	%fd898, %fd897, %fd895, 0d3EFA01997C89EB71;
	fma.rn.f64 	%fd899, %fd898, %fd895, 0d3F2A01A014761F65;
	fma.rn.f64 	%fd900, %fd899, %fd895, 0d3F56C16C1852B7AF;
	fma.rn.f64 	%fd901, %fd900, %fd895, 0d3F81111111122322;
	fma.rn.f64 	%fd902, %fd901, %fd895, 0d3FA55555555502A1;
	fma.rn.f64 	%fd903, %fd902, %fd895, 0d3FC5555555555511;
	fma.rn.f64 	%fd904, %fd903, %fd895, 0d3FE000000000000B;
	fma.rn.f64 	%fd905, %fd904, %fd895, 0d3FF0000000000000;
	fma.rn.f64 	%fd906, %fd905, %fd895, 0d3FF0000000000000;
	{
	.reg .b32 %temp; 
	mov.b64 	{%r28, %temp}, %fd906;
	}
	{
	.reg .b32 %temp; 
	mov.b64 	{%temp, %r29}, %fd906;
	}
	shl.b32 	%r410, %r27, 20;
	add.s32 	%r411, %r410, %r29;
	mov.b64 	%fd2560, {%r28, %r411};
	{
	.reg .b32 %temp; 
	mov.b64 	{%temp, %r412}, %fd126;
	}
	mov.b32 	%f46, %r412;
	abs.f32 	%f3, %f46;
	setp.lt.f32 	%p243, %f3, 0f4086232B;
	@%p243 bra 	$L__BB5_114;
	setp.lt.f64 	%p244, %fd126, 0d0000000000000000;
	add.f64 	%fd907, %fd126, 0d7FF0000000000000;
	selp.f64 	%fd2560, 0d0000000000000000, %fd907, %p244;
	setp.geu.f32 	%p245, %f3, 0f40874800;
	@%p245 bra 	$L__BB5_114;
	shr.u32 	%r413, %r27, 31;
	add.s32 	%r414, %r27, %r413;
	shr.s32 	%r415, %r414, 1;
	shl.b32 	%r416, %r415, 20;
	add.s32 	%r417, %r29, %r416;
	mov.b64 	%fd908, {%r28, %r417};
	sub.s32 	%r418, %r27, %r415;
	shl.b32 	%r419, %r418, 20;
	add.s32 	%r420, %r419, 1072693248;
	mov.b32 	%r421, 0;
	mov.b64 	%fd909, {%r421, %r420};
	mul.f64 	%fd2560, %fd909, %fd908;
$L__BB5_114:
	add.f64 	%fd131, %fd2560, 0d3FF0000000000000;
	add.f64 	%fd910, %fd101, 0d4049000000000000;
	mul.f64 	%fd132, %fd910, 0d3FA25072085B1855;
	fma.rn.f64 	%fd911, %fd132, 0d3FF71547652B82FE, 0d4338000000000000;
	{
	.reg .b32 %temp; 
	mov.b64 	{%r30, %temp}, %fd911;
	}
	mov.f64 	%fd912, 0dC338000000000000;
	add.rn.f64 	%fd913, %fd911, %fd912;
	fma.rn.f64 	%fd914, %fd913, 0dBFE62E42FEFA39EF, %fd132;
	fma.rn.f64 	%fd915, %fd913, 0dBC7ABC9E3B39803F, %fd914;
	fma.rn.f64 	%fd916, %fd915, 0d3E5ADE1569CE2BDF, 0d3E928AF3FCA213EA;
	fma.rn.f64 	%fd917, %fd916, %fd915, 0d3EC71DEE62401315;
	fma.rn.f64 	%fd918, %fd917, %fd915, 0d3EFA01997C89EB71;
	fma.rn.f64 	%fd919, %fd918, %fd915, 0d3F2A01A014761F65;
	fma.rn.f64 	%fd920, %fd919, %fd915, 0d3F56C16C1852B7AF;
	fma.rn.f64 	%fd921, %fd920, %fd915, 0d3F81111111122322;
	fma.rn.f64 	%fd922, %fd921, %fd915, 0d3FA55555555502A1;
	fma.rn.f64 	%fd923, %fd922, %fd915, 0d3FC5555555555511;
	fma.rn.f64 	%fd924, %fd923, %fd915, 0d3FE000000000000B;
	fma.rn.f64 	%fd925, %fd924, %fd915, 0d3FF0000000000000;
	fma.rn.f64 	%fd926, %fd925, %fd915, 0d3FF0000000000000;
	{
	.reg .b32 %temp; 
	mov.b64 	{%r31, %temp}, %fd926;
	}
	{
	.reg .b32 %temp; 
	mov.b64 	{%temp, %r32}, %fd926;
	}
	shl.b32 	%r422, %r30, 20;
	add.s32 	%r423, %r422, %r32;
	mov.b64 	%fd2561, {%r31, %r423};
	{
	.reg .b32 %temp; 
	mov.b64 	{%temp, %r424}, %fd132;
	}
	mov.b32 	%f47, %r424;
	abs.f32 	%f4, %f47;
	setp.lt.f32 	%p246, %f4, 0f4086232B;
	@%p246 bra 	$L__BB5_117;
	setp.lt.f64 	%p247, %fd132, 0d0000000000000000;
	add.f64 	%fd927, %fd132, 0d7FF0000000000000;
	selp.f64 	%fd2561, 0d0000000000000000, %fd927, %p247;
	setp.geu.f32 	%p248, %f4, 0f40874800;
	@%p248 bra 	$L__BB5_117;
	shr.u32 	%r425, %r30, 31;
	add.s32 	%r426, %r30, %r425;
	shr.s32 	%r427, %r426, 1;
	shl.b32 	%r428, %r427, 20;
	add.s32 	%r429, %r32, %r428;
	mov.b64 	%fd928, {%r31, %r429};
	sub.s32 	%r430, %r30, %r427;
	shl.b32 	%r431, %r430, 20;
	add.s32 	%r432, %r431, 1072693248;
	mov.b32 	%r433, 0;
	mov.b64 	%fd929, {%r433, %r432};
	mul.f64 	%fd2561, %fd929, %fd928;
$L__BB5_117:
	add.f64 	%fd930, %fd101, 0d4043000000000000;
	mul.f64 	%fd137, %fd930, 0dBFB999999999999A;
	fma.rn.f64 	%fd931, %fd137, 0d3FF71547652B82FE, 0d4338000000000000;
	{
	.reg .b32 %temp; 
	mov.b64 	{%r33, %temp}, %fd931;
	}
	mov.f64 	%fd932, 0dC338000000000000;
	add.rn.f64 	%fd933, %fd931, %fd932;
	fma.rn.f64 	%fd934, %fd933, 0dBFE62E42FEFA39EF, %fd137;
	fma.rn.f64 	%fd935, %fd933, 0dBC7ABC9E3B39803F, %fd934;
	fma.rn.f64 	%fd936, %fd935, 0d3E5ADE1569CE2BDF, 0d3E928AF3FCA213EA;
	fma.rn.f64 	%fd937, %fd936, %fd935, 0d3EC71DEE62401315;
	fma.rn.f64 	%fd938, %fd937, %fd935, 0d3EFA01997C89EB71;
	fma.rn.f64 	%fd939, %fd938, %fd935, 0d3F2A01A014761F65;
	fma.rn.f64 	%fd940, %fd939, %fd935, 0d3F56C16C1852B7AF;
	fma.rn.f64 	%fd941, %fd940, %fd935, 0d3F81111111122322;
	fma.rn.f64 	%fd942, %fd941, %fd935, 0d3FA55555555502A1;
	fma.rn.f64 	%fd943, %fd942, %fd935, 0d3FC5555555555511;
	fma.rn.f64 	%fd944, %fd943, %fd935, 0d3FE000000000000B;
	fma.rn.f64 	%fd945, %fd944, %fd935, 0d3FF0000000000000;
	fma.rn.f64 	%fd946, %fd945, %fd935, 0d3FF0000000000000;
	{
	.reg .b32 %temp; 
	mov.b64 	{%r34, %temp}, %fd946;
	}
	{
	.reg .b32 %temp; 
	mov.b64 	{%temp, %r35}, %fd946;
	}
	shl.b32 	%r434, %r33, 20;
	add.s32 	%r435, %r434, %r35;
	mov.b64 	%fd2562, {%r34, %r435};
	{
	.reg .b32 %temp; 
	mov.b64 	{%temp, %r436}, %fd137;
	}
	mov.b32 	%f48, %r436;
	abs.f32 	%f5, %f48;
	setp.lt.f32 	%p249, %f5, 0f4086232B;
	@%p249 bra 	$L__BB5_120;
	setp.lt.f64 	%p250, %fd137, 0d0000000000000000;
	add.f64 	%fd947, %fd137, 0d7FF0000000000000;
	selp.f64 	%fd2562, 0d0000000000000000, %fd947, %p250;
	setp.geu.f32 	%p251, %f5, 0f40874800;
	@%p251 bra 	$L__BB5_120;
	shr.u32 	%r437, %r33, 31;
	add.s32 	%r438, %r33, %r437;
	shr.s32 	%r439, %r438, 1;
	shl.b32 	%r440, %r439, 20;
	add.s32 	%r441, %r35, %r440;
	mov.b64 	%fd948, {%r34, %r441};
	sub.s32 	%r442, %r33, %r439;
	shl.b32 	%r443, %r442, 20;
	add.s32 	%r444, %r443, 1072693248;
	mov.b32 	%r445, 0;
	mov.b64 	%fd949, {%r445, %r444};
	mul.f64 	%fd2562, %fd949, %fd948;
$L__BB5_120:
	setp.eq.s32 	%p252, %r13, 1062207488;
	mul.f64 	%fd950, %fd2562, 0d4058B9999999999A;
	fma.rn.f64 	%fd142, %fd2561, 0d4046947AE147AE14, %fd950;
	add.f64 	%fd143, %fd101, 0d4051800000000000;
	div.rn.f64 	%fd144, %fd143, 0d402E000000000000;
	{
	.reg .b32 %temp; 
	mov.b64 	{%temp, %r36}, %fd144;
	}
	abs.f64 	%fd145, %fd144;
	{ // callseq 4, 0
	.param .b64 param0;
	st.param.f64 	[param0], %fd145;
	.param .b64 param1;
	st.param.f64 	[param1], 0d4000000000000000;
	.param .b64 retval0;
	call.uni (retval0), 
	__internal_accurate_pow, 
	(
	param0, 
	param1
	);
	ld.param.f64 	%fd951, [retval0];
	} // callseq 4
	setp.lt.s32 	%p253, %r36, 0;
	neg.f64 	%fd953, %fd951;
	selp.f64 	%fd954, %fd953, %fd951, %p252;
	selp.f64 	%fd2564, %fd954, %fd951, %p253;
	setp.neu.f64 	%p254, %fd144, 0d0000000000000000;
	@%p254 bra 	$L__BB5_122;
	setp.eq.s32 	%p255, %r13, 1062207488;
	selp.b32 	%r447, %r36, 0, %p255;
	setp.lt.s32 	%p256, %r368, 0;
	or.b32  	%r448, %r447, 2146435072;
	selp.b32 	%r449, %r448, %r447, %p256;
	mov.b32 	%r450, 0;
	mov.b64 	%fd2564, {%r450, %r449};
$L__BB5_122:
	add.f64 	%fd955, %fd144, 0d4000000000000000;
	{
	.reg .b32 %temp; 
	mov.b64 	{%temp, %r451}, %fd955;
	}
	and.b32  	%r452, %r451, 2146435072;
	setp.ne.s32 	%p257, %r452, 2146435072;
	@%p257 bra 	$L__BB5_127;
	setp.num.f64 	%p258, %fd144, %fd144;
	@%p258 bra 	$L__BB5_125;
	mov.f64 	%fd956, 0d4000000000000000;
	add.rn.f64 	%fd2564, %fd144, %fd956;
	bra.uni 	$L__BB5_127;
$L__BB5_125:
	setp.neu.f64 	%p259, %fd145, 0d7FF0000000000000;
	@%p259 bra 	$L__BB5_127;
	setp.lt.s32 	%p260, %r36, 0;
	setp.eq.s32 	%p261, %r13, 1062207488;
	setp.lt.s32 	%p262, %r368, 0;
	selp.b32 	%r454, 0, 2146435072, %p262;
	and.b32  	%r455, %r368, 2147483647;
	setp.ne.s32 	%p263, %r455, 1071644672;
	or.b32  	%r456, %r454, -2147483648;
	selp.b32 	%r457, %r456, %r454, %p263;
	selp.b32 	%r458, %r457, %r454, %p261;
	selp.b32 	%r459, %r458, %r454, %p260;
	mov.b32 	%r460, 0;
	mov.b64 	%fd2564, {%r460, %r459};
$L__BB5_127:
	setp.eq.f64 	%p264, %fd144, 0d3FF0000000000000;
	neg.f64 	%fd957, %fd2564;
	selp.f64 	%fd152, 0dBFF0000000000000, %fd957, %p264;
	fma.rn.f64 	%fd958, %fd152, 0d3FF71547652B82FE, 0d4338000000000000;
	{
	.reg .b32 %temp; 
	mov.b64 	{%r37, %temp}, %fd958;
	}
	mov.f64 	%fd959, 0dC338000000000000;
	add.rn.f64 	%fd960, %fd958, %fd959;
	fma.rn.f64 	%fd961, %fd960, 0dBFE62E42FEFA39EF, %fd152;
	fma.rn.f64 	%fd962, %fd960, 0dBC7ABC9E3B39803F, %fd961;
	fma.rn.f64 	%fd963, %fd962, 0d3E5ADE1569CE2BDF, 0d3E928AF3FCA213EA;
	fma.rn.f64 	%fd964, %fd963, %fd962, 0d3EC71DEE62401315;
	fma.rn.f64 	%fd965, %fd964, %fd962, 0d3EFA01997C89EB71;
	fma.rn.f64 	%fd966, %fd965, %fd962, 0d3F2A01A014761F65;
	fma.rn.f64 	%fd967, %fd966, %fd962, 0d3F56C16C1852B7AF;
	fma.rn.f64 	%fd968, %fd967, %fd962, 0d3F81111111122322;
	fma.rn.f64 	%fd969, %fd968, %fd962, 0d3FA55555555502A1;
	fma.rn.f64 	%fd970, %fd969, %fd962, 0d3FC5555555555511;
	fma.rn.f64 	%fd971, %fd970, %fd962, 0d3FE000000000000B;
	fma.rn.f64 	%fd972, %fd971, %fd962, 0d3FF0000000000000;
	fma.rn.f64 	%fd973, %fd972, %fd962, 0d3FF0000000000000;
	{
	.reg .b32 %temp; 
	mov.b64 	{%r38, %temp}, %fd973;
	}
	{
	.reg .b32 %temp; 
	mov.b64 	{%temp, %r39}, %fd973;
	}
	shl.b32 	%r461, %r37, 20;
	add.s32 	%r462, %r461, %r39;
	mov.b64 	%fd2565, {%r38, %r462};
	{
	.reg .b32 %temp; 
	mov.b64 	{%temp, %r463}, %fd152;
	}
	mov.b32 	%f49, %r463;
	abs.f32 	%f6, %f49;
	setp.lt.f32 	%p265, %f6, 0f4086232B;
	@%p265 bra 	$L__BB5_130;
	setp.lt.f64 	%p266, %fd152, 0d0000000000000000;
	add.f64 	%fd974, %fd152, 0d7FF0000000000000;
	selp.f64 	%fd2565, 0d0000000000000000, %fd974, %p266;
	setp.geu.f32 	%p267, %f6, 0f40874800;
	@%p267 bra 	$L__BB5_130;
	shr.u32 	%r464, %r37, 31;
	add.s32 	%r465, %r37, %r464;
	shr.s32 	%r466, %r465, 1;
	shl.b32 	%r467, %r466, 20;
	add.s32 	%r468, %r39, %r467;
	mov.b64 	%fd975, {%r38, %r468};
	sub.s32 	%r469, %r37, %r466;
	shl.b32 	%r470, %r469, 20;
	add.s32 	%r471, %r470, 1072693248;
	mov.b32 	%r472, 0;
	mov.b64 	%fd976, {%r472, %r471};
	mul.f64 	%fd2565, %fd976, %fd975;
$L__BB5_130:
	setp.eq.s32 	%p268, %r13, 1062207488;
	fma.rn.f64 	%fd157, %fd2565, 0d3FD6666666666666, 0d3FA1EB851EB851EC;
	div.rn.f64 	%fd158, %fd143, 0d403E000000000000;
	{
	.reg .b32 %temp; 
	mov.b64 	{%temp, %r40}, %fd158;
	}
	abs.f64 	%fd159, %fd158;
	{ // callseq 5, 0
	.param .b64 param0;
	st.param.f64 	[param0], %fd159;
	.param .b64 param1;
	st.param.f64 	[param1], 0d4000000000000000;
	.param .b64 retval0;
	call.uni (retval0), 
	__internal_accurate_pow, 
	(
	param0, 
	param1
	);
	ld.param.f64 	%fd977, [retval0];
	} // callseq 5
	setp.lt.s32 	%p269, %r40, 0;
	neg.f64 	%fd979, %fd977;
	selp.f64 	%fd980, %fd979, %fd977, %p268;
	selp.f64 	%fd2567, %fd980, %fd977, %p269;
	setp.neu.f64 	%p270, %fd158, 0d0000000000000000;
	@%p270 bra 	$L__BB5_132;
	setp.eq.s32 	%p271, %r13, 1062207488;
	selp.b32 	%r474, %r40, 0, %p271;
	setp.lt.s32 	%p272, %r368, 0;
	or.b32  	%r475, %r474, 2146435072;
	selp.b32 	%r476, %r475, %r474, %p272;
	mov.b32 	%r477, 0;
	mov.b64 	%fd2567, {%r477, %r476};
$L__BB5_132:
	add.f64 	%fd981, %fd158, 0d4000000000000000;
	{
	.reg .b32 %temp; 
	mov.b64 	{%temp, %r478}, %fd981;
	}
	and.b32  	%r479, %r478, 2146435072;
	setp.ne.s32 	%p273, %r479, 2146435072;
	@%p273 bra 	$L__BB5_137;
	setp.num.f64 	%p274, %fd158, %fd158;
	@%p274 bra 	$L__BB5_135;
	mov.f64 	%fd982, 0d4000000000000000;
	add.rn.f64 	%fd2567, %fd158, %fd982;
	bra.uni 	$L__BB5_137;
$L__BB5_135:
	setp.neu.f64 	%p275, %fd159, 0d7FF0000000000000;
	@%p275 bra 	$L__BB5_137;
	setp.lt.s32 	%p276, %r40, 0;
	setp.eq.s32 	%p277, %r13, 1062207488;
	setp.lt.s32 	%p278, %r368, 0;
	selp.b32 	%r481, 0, 2146435072, %p278;
	and.b32  	%r482, %r368, 2147483647;
	setp.ne.s32 	%p279, %r482, 1071644672;
	or.b32  	%r483, %r481, -2147483648;
	selp.b32 	%r484, %r483, %r481, %p279;
	selp.b32 	%r485, %r484, %r481, %p277;
	selp.b32 	%r486, %r485, %r481, %p276;
	mov.b32 	%r487, 0;
	mov.b64 	%fd2567, {%r487, %r486};
$L__BB5_137:
	setp.eq.f64 	%p280, %fd158, 0d3FF0000000000000;
	neg.f64 	%fd983, %fd2567;
	selp.f64 	%fd166, 0dBFF0000000000000, %fd983, %p280;
	fma.rn.f64 	%fd984, %fd166, 0d3FF71547652B82FE, 0d4338000000000000;
	{
	.reg .b32 %temp; 
	mov.b64 	{%r41, %temp}, %fd984;
	}
	mov.f64 	%fd985, 0dC338000000000000;
	add.rn.f64 	%fd986, %fd984, %fd985;
	fma.rn.f64 	%fd987, %fd986, 0dBFE62E42FEFA39EF, %fd166;
	fma.rn.f64 	%fd988, %fd986, 0dBC7ABC9E3B39803F, %fd987;
	fma.rn.f64 	%fd989, %fd988, 0d3E5ADE1569CE2BDF, 0d3E928AF3FCA213EA;
	fma.rn.f64 	%fd990, %fd989, %fd988, 0d3EC71DEE62401315;
	fma.rn.f64 	%fd991, %fd990, %fd988, 0d3EFA01997C89EB71;
	fma.rn.f64 	%fd992, %fd991, %fd988, 0d3F2A01A014761F65;
	fma.rn.f64 	%fd993, %fd992, %fd988, 0d3F56C16C1852B7AF;
	fma.rn.f64 	%fd994, %fd993, %fd988, 0d3F81111111122322;
	fma.rn.f64 	%fd995, %fd994, %fd988, 0d3FA55555555502A1;
	fma.rn.f64 	%fd996, %fd995, %fd988, 0d3FC5555555555511;
	fma.rn.f64 	%fd997, %fd996, %fd988, 0d3FE000000000000B;
	fma.rn.f64 	%fd998, %fd997, %fd988, 0d3FF0000000000000;
	fma.rn.f64 	%fd999, %fd998, %fd988, 0d3FF0000000000000;
	{
	.reg .b32 %temp; 
	mov.b64 	{%r42, %temp}, %fd999;
	}
	{
	.reg .b32 %temp; 
	mov.b64 	{%temp, %r43}, %fd999;
	}
	shl.b32 	%r488, %r41, 20;
	add.s32 	%r489, %r488, %r43;
	mov.b64 	%fd2568, {%r42, %r489};
	{
	.reg .b32 %temp; 
	mov.b64 	{%temp, %r490}, %fd166;
	}
	mov.b32 	%f50, %r490;
	abs.f32 	%f7, %f50;
	setp.lt.f32 	%p281, %f7, 0f4086232B;
	@%p281 bra 	$L__BB5_140;
	setp.lt.f64 	%p282, %fd166, 0d0000000000000000;
	add.f64 	%fd1000, %fd166, 0d7FF0000000000000;
	selp.f64 	%fd2568, 0d0000000000000000, %fd1000, %p282;
	setp.geu.f32 	%p283, %f7, 0f40874800;
	@%p283 bra 	$L__BB5_140;
	shr.u32 	%r491, %r41, 31;
	add.s32 	%r492, %r41, %r491;
	shr.s32 	%r493, %r492, 1;
	shl.b32 	%r494, %r493, 20;
	add.s32 	%r495, %r43, %r494;
	mov.b64 	%fd1001, {%r42, %r495};
	sub.s32 	%r496, %r41, %r493;
	shl.b32 	%r497, %r496, 20;
	add.s32 	%r498, %r497, 1072693248;
	mov.b32 	%r499, 0;
	mov.b64 	%fd1002, {%r499, %r498};
	mul.f64 	%fd2568, %fd1002, %fd1001;
$L__BB5_140:
	fma.rn.f64 	%fd171, %fd2568, 0d400D99999999999A, 0d3FA1EB851EB851EC;
	ld.global.f64 	%fd172, [%rd3+96];
	ld.global.f64 	%fd173, [%rd3+104];
	add.f64 	%fd1003, %fd101, 0d4027000000000000;
	div.rn.f64 	%fd174, %fd1003, 0dC027A3D70A3D70A4;
	fma.rn.f64 	%fd1004, %fd174, 0d3FF71547652B82FE, 0d4338000000000000;
	{
	.reg .b32 %temp; 
	mov.b64 	{%r44, %temp}, %fd1004;
	}
	mov.f64 	%fd1005, 0dC338000000000000;
	add.rn.f64 	%fd1006, %fd1004, %fd1005;
	fma.rn.f64 	%fd1007, %fd1006, 0dBFE62E42FEFA39EF, %fd174;
	fma.rn.f64 	%fd1008, %fd1006, 0dBC7ABC9E3B39803F, %fd1007;
	fma.rn.f64 	%fd1009, %fd1008, 0d3E5ADE1569CE2BDF, 0d3E928AF3FCA213EA;
	fma.rn.f64 	%fd1010, %fd1009, %fd1008, 0d3EC71DEE62401315;
	fma.rn.f64 	%fd1011, %fd1010, %fd1008, 0d3EFA01997C89EB71;
	fma.rn.f64 	%fd1012, %fd1011, %fd1008, 0d3F2A01A014761F65;
	fma.rn.f64 	%fd1013, %fd1012, %fd1008, 0d3F56C16C1852B7AF;
	fma.rn.f64 	%fd1014, %fd1013, %fd1008, 0d3F81111111122322;
	fma.rn.f64 	%fd1015, %fd1014, %fd1008, 0d3FA55555555502A1;
	fma.rn.f64 	%fd1016, %fd1015, %fd1008, 0d3FC5555555555511;
	fma.rn.f64 	%fd1017, %fd1016, %fd1008, 0d3FE000000000000B;
	fma.rn.f64 	%fd1018, %fd1017, %fd1008, 0d3FF0000000000000;
	fma.rn.f64 	%fd1019, %fd1018, %fd1008, 0d3FF0000000000000;
	{
	.reg .b32 %temp; 
	mov.b64 	{%r45, %temp}, %fd1019;
	}
	{
	.reg .b32 %temp; 
	mov.b64 	{%temp, %r46}, %fd1019;
	}
	shl.b32 	%r500, %r44, 20;
	add.s32 	%r501, %r500, %r46;
	mov.b64 	%fd2569, {%r45, %r501};
	{
	.reg .b32 %temp; 
	mov.b64 	{%temp, %r502}, %fd174;
	}
	mov.b32 	%f51, %r502;
	abs.f32 	%f8, %f51;
	setp.lt.f32 	%p284, %f8, 0f4086232B;
	@%p284 bra 	$L__BB5_143;
	setp.lt.f64 	%p285, %fd174, 0d0000000000000000;
	add.f64 	%fd1020, %fd174, 0d7FF0000000000000;
	selp.f64 	%fd2569, 0d0000000000000000, %fd1020, %p285;
	setp.geu.f32 	%p286, %f8, 0f40874800;
	@%p286 bra 	$L__BB5_143;
	shr.u32 	%r503, %r44, 31;
	add.s32 	%r504, %r44, %r503;
	shr.s32 	%r505, %r504, 1;
	shl.b32 	%r506, %r505, 20;
	add.s32 	%r507, %r46, %r506;
	mov.b64 	%fd1021, {%r45, %r507};
	sub.s32 	%r508, %r44, %r505;
	shl.b32 	%r509, %r508, 20;
	add.s32 	%r510, %r509, 1072693248;
	mov.b32 	%r511, 0;
	mov.b64 	%fd1022, {%r511, %r510};
	mul.f64 	%fd2569, %fd1022, %fd1021;
$L__BB5_143:
	add.f64 	%fd179, %fd2569, 0d3FF0000000000000;
	add.f64 	%fd1023, %fd101, 0d4055E00000000000;
	div.rn.f64 	%fd180, %fd1023, 0d402499999999999A;
	fma.rn.f64 	%fd1024, %fd180, 0d3FF71547652B82FE, 0d4338000000000000;
	{
	.reg .b32 %temp; 
	mov.b64 	{%r47, %temp}, %fd1024;
	}
	mov.f64 	%fd1025, 0dC338000000000000;
	add.rn.f64 	%fd1026, %fd1024, %fd1025;
	fma.rn.f64 	%fd1027, %fd1026, 0dBFE62E42FEFA39EF, %fd180;
	fma.rn.f64 	%fd1028, %fd1026, 0dBC7ABC9E3B39803F, %fd1027;
	fma.rn.f64 	%fd1029, %fd1028, 0d3E5ADE1569CE2BDF, 0d3E928AF3FCA213EA;
	fma.rn.f64 	%fd1030, %fd1029, %fd1028, 0d3EC71DEE62401315;
	fma.rn.f64 	%fd1031, %fd1030, %fd1028, 0d3EFA01997C89EB71;
	fma.rn.f64 	%fd1032, %fd1031, %fd1028, 0d3F2A01A014761F65;
	fma.rn.f64 	%fd1033, %fd1032, %fd1028, 0d3F56C16C1852B7AF;
	fma.rn.f64 	%fd1034, %fd1033, %fd1028, 0d3F81111111122322;
	fma.rn.f64 	%fd1035, %fd1034, %fd1028, 0d3FA55555555502A1;
	fma.rn.f64 	%fd1036, %fd1035, %fd1028, 0d3FC5555555555511;
	fma.rn.f64 	%fd1037, %fd1036, %fd1028, 0d3FE000000000000B;
	fma.rn.f64 	%fd1038, %fd1037, %fd1028, 0d3FF0000000000000;
	fma.rn.f64 	%fd1039, %fd1038, %fd1028, 0d3FF0000000000000;
	{
	.reg .b32 %temp; 
	mov.b64 	{%r48, %temp}, %fd1039;
	}
	{
	.reg .b32 %temp; 
	mov.b64 	{%temp, %r49}, %fd1039;
	}
	shl.b32 	%r512, %r47, 20;
	add.s32 	%r513, %r512, %r49;
	mov.b64 	%fd2570, {%r48, %r513};
	{
	.reg .b32 %temp; 
	mov.b64 	{%temp, %r514}, %fd180;
	}
	mov.b32 	%f52, %r514;
	abs.f32 	%f9, %f52;
	setp.lt.f32 	%p287, %f9, 0f4086232B;
	@%p287 bra 	$L__BB5_146;
	setp.lt.f64 	%p288, %fd180, 0d0000000000000000;
	add.f64 	%fd1040, %fd180, 0d7FF0000000000000;
	selp.f64 	%fd2570, 0d0000000000000000, %fd1040, %p288;
	setp.geu.f32 	%p289, %f9, 0f40874800;
	@%p289 bra 	$L__BB5_146;
	shr.u32 	%r515, %r47, 31;
	add.s32 	%r516, %r47, %r515;
	shr.s32 	%r517, %r516, 1;
	shl.b32 	%r518, %r517, 20;
	add.s32 	%r519, %r49, %r518;
	mov.b64 	%fd1041, {%r48, %r519};
	sub.s32 	%r520, %r47, %r517;
	shl.b32 	%r521, %r520, 20;
	add.s32 	%r522, %r521, 1072693248;
	mov.b32 	%r523, 0;
	mov.b64 	%fd1042, {%r523, %r522};
	mul.f64 	%fd2570, %fd1042, %fd1041;
$L__BB5_146:
	add.f64 	%fd185, %fd2570, 0d3FF0000000000000;
	add.f64 	%fd186, %fd101, 0d4042800000000000;
	div.rn.f64 	%fd187, %fd186, 0d4039000000000000;
	fma.rn.f64 	%fd1043, %fd187, 0d3FF71547652B82FE, 0d4338000000000000;
	{
	.reg .b32 %temp; 
	mov.b64 	{%r50, %temp}, %fd1043;
	}
	mov.f64 	%fd1044, 0dC338000000000000;
	add.rn.f64 	%fd1045, %fd1043, %fd1044;
	fma.rn.f64 	%fd1046, %fd1045, 0dBFE62E42FEFA39EF, %fd187;
	fma.rn.f64 	%fd1047, %fd1045, 0dBC7ABC9E3B39803F, %fd1046;
	fma.rn.f64 	%fd1048, %fd1047, 0d3E5ADE1569CE2BDF, 0d3E928AF3FCA213EA;
	fma.rn.f64 	%fd1049, %fd1048, %fd1047, 0d3EC71DEE62401315;
	fma.rn.f64 	%fd1050, %fd1049, %fd1047, 0d3EFA01997C89EB71;
	fma.rn.f64 	%fd1051, %fd1050, %fd1047, 0d3F2A01A014761F65;
	fma.rn.f64 	%fd1052, %fd1051, %fd1047, 0d3F56C16C1852B7AF;
	fma.rn.f64 	%fd1053, %fd1052, %fd1047, 0d3F81111111122322;
	fma.rn.f64 	%fd1054, %fd1053, %fd1047, 0d3FA55555555502A1;
	fma.rn.f64 	%fd1055, %fd1054, %fd1047, 0d3FC5555555555511;
	fma.rn.f64 	%fd1056, %fd1055, %fd1047, 0d3FE000000000000B;
	fma.rn.f64 	%fd1057, %fd1056, %fd1047, 0d3FF0000000000000;
	fma.rn.f64 	%fd1058, %fd1057, %fd1047, 0d3FF0000000000000;
	{
	.reg .b32 %temp; 
	mov.b64 	{%r51, %temp}, %fd1058;
	}
	{
	.reg .b32 %temp; 
	mov.b64 	{%temp, %r52}, %fd1058;
	}
	shl.b32 	%r524, %r50, 20;
	add.s32 	%r525, %r524, %r52;
	mov.b64 	%fd2571, {%r51, %r525};
	{
	.reg .b32 %temp; 
	mov.b64 	{%temp, %r526}, %fd187;
	}
	mov.b32 	%f53, %r526;
	abs.f32 	%f10, %f53;
	setp.lt.f32 	%p290, %f10, 0f4086232B;
	@%p290 bra 	$L__BB5_149;
	setp.lt.f64 	%p291, %fd187, 0d0000000000000000;
	add.f64 	%fd1059, %fd187, 0d7FF0000000000000;
	selp.f64 	%fd2571, 0d0000000000000000, %fd1059, %p291;
	setp.geu.f32 	%p292, %f10, 0f40874800;
	@%p292 bra 	$L__BB5_149;
	shr.u32 	%r527, %r50, 31;
	add.s32 	%r528, %r50, %r527;
	shr.s32 	%r529, %r528, 1;
	shl.b32 	%r530, %r529, 20;
	add.s32 	%r531, %r52, %r530;
	mov.b64 	%fd1060, {%r51, %r531};
	sub.s32 	%r532, %r50, %r529;
	shl.b32 	%r533, %r532, 20;
	add.s32 	%r534, %r533, 1072693248;
	mov.b32 	%r535, 0;
	mov.b64 	%fd1061, {%r535, %r534};
	mul.f64 	%fd2571, %fd1061, %fd1060;
$L__BB5_149:
	div.rn.f64 	%fd192, %fd186, 0dC039000000000000;
	fma.rn.f64 	%fd1062, %fd192, 0d3FF71547652B82FE, 0d4338000000000000;
	{
	.reg .b32 %temp; 
	mov.b64 	{%r53, %temp}, %fd1062;
	}
	mov.f64 	%fd1063, 0dC338000000000000;
	add.rn.f64 	%fd1064, %fd1062, %fd1063;
	fma.rn.f64 	%fd1065, %fd1064, 0dBFE62E42FEFA39EF, %fd192;
	fma.rn.f64 	%fd1066, %fd1064, 0dBC7ABC9E3B39803F, %fd1065;
	fma.rn.f64 	%fd1067, %fd1066, 0d3E5ADE1569CE2BDF, 0d3E928AF3FCA213EA;
	fma.rn.f64 	%fd1068, %fd1067, %fd1066, 0d3EC71DEE62401315;
	fma.rn.f64 	%fd1069, %fd1068, %fd1066, 0d3EFA01997C89EB71;
	fma.rn.f64 	%fd1070, %fd1069, %fd1066, 0d3F2A01A014761F65;
	fma.rn.f64 	%fd1071, %fd1070, %fd1066, 0d3F56C16C1852B7AF;
	fma.rn.f64 	%fd1072, %fd1071, %fd1066, 0d3F81111111122322;
	fma.rn.f64 	%fd1073, %fd1072, %fd1066, 0d3FA55555555502A1;
	fma.rn.f64 	%fd1074, %fd1073, %fd1066, 0d3FC5555555555511;
	fma.rn.f64 	%fd1075, %fd1074, %fd1066, 0d3FE000000000000B;
	fma.rn.f64 	%fd1076, %fd1075, %fd1066, 0d3FF0000000000000;
	fma.rn.f64 	%fd1077, %fd1076, %fd1066, 0d3FF0000000000000;
	{
	.reg .b32 %temp; 
	mov.b64 	{%r54, %temp}, %fd1077;
	}
	{
	.reg .b32 %temp; 
	mov.b64 	{%temp, %r55}, %fd1077;
	}
	shl.b32 	%r536, %r53, 20;
	add.s32 	%r537, %r536, %r55;
	mov.b64 	%fd2572, {%r54, %r537};
	{
	.reg .b32 %temp; 
	mov.b64 	{%temp, %r538}, %fd192;
	}
	mov.b32 	%f54, %r538;
	abs.f32 	%f11, %f54;
	setp.lt.f32 	%p293, %f11, 0f4086232B;
	@%p293 bra 	$L__BB5_152;
	setp.lt.f64 	%p294, %fd192, 0d0000000000000000;
	add.f64 	%fd1078, %fd192, 0d7FF0000000000000;
	selp.f64 	%fd2572, 0d0000000000000000, %fd1078, %p294;
	setp.geu.f32 	%p295, %f11, 0f40874800;
	@%p295 bra 	$L__BB5_152;
	shr.u32 	%r539, %r53, 31;
	add.s32 	%r540, %r53, %r539;
	shr.s32 	%r541, %r540, 1;
	shl.b32 	%r542, %r541, 20;
	add.s32 	%r543, %r55, %r542;
	mov.b64 	%fd1079, {%r54, %r543};
	sub.s32 	%r544, %r53, %r541;
	shl.b32 	%r545, %r544, 20;
	add.s32 	%r546, %r545, 1072693248;
	mov.b32 	%r547, 0;
	mov.b64 	%fd1080, {%r547, %r546};
	mul.f64 	%fd2572, %fd1080, %fd1079;
$L__BB5_152:
	add.f64 	%fd1081, %fd2571, %fd2572;
	mov.f64 	%fd1082, 0d4048000000000000;
	div.rn.f64 	%fd1083, %fd1082, %fd1081;
	add.f64 	%fd197, %fd1083, 0d4024000000000000;
	add.f64 	%fd1084, %fd117, 0d40533147AE147AE1;
	sub.f64 	%fd1085, %fd101, %fd1084;
	div.rn.f64 	%fd198, %fd1085, 0dC031000000000000;
	fma.rn.f64 	%fd1086, %fd198, 0d3FF71547652B82FE, 0d4338000000000000;
	{
	.reg .b32 %temp; 
	mov.b64 	{%r56, %temp}, %fd1086;
	}
	mov.f64 	%fd1087, 0dC338000000000000;
	add.rn.f64 	%fd1088, %fd1086, %fd1087;
	fma.rn.f64 	%fd1089, %fd1088, 0dBFE62E42FEFA39EF, %fd198;
	fma.rn.f64 	%fd1090, %fd1088, 0dBC7ABC9E3B39803F, %fd1089;
	fma.rn.f64 	%fd1091, %fd1090, 0d3E5ADE1569CE2BDF, 0d3E928AF3FCA213EA;
	fma.rn.f64 	%fd1092, %fd1091, %fd1090, 0d3EC71DEE62401315;
	fma.rn.f64 	%fd1093, %fd1092, %fd1090, 0d3EFA01997C89EB71;
	fma.rn.f64 	%fd1094, %fd1093, %fd1090, 0d3F2A01A014761F65;
	fma.rn.f64 	%fd1095, %fd1094, %fd1090, 0d3F56C16C1852B7AF;
	fma.rn.f64 	%fd1096, %fd1095, %fd1090, 0d3F81111111122322;
	fma.rn.f64 	%fd1097, %fd1096, %fd1090, 0d3FA55555555502A1;
	fma.rn.f64 	%fd1098, %fd1097, %fd1090, 0d3FC5555555555511;
	fma.rn.f64 	%fd1099, %fd1098, %fd1090, 0d3FE000000000000B;
	fma.rn.f64 	%fd1100, %fd1099, %fd1090, 0d3FF0000000000000;
	fma.rn.f64 	%fd1101, %fd1100, %fd1090, 0d3FF0000000000000;
	{
	.reg .b32 %temp; 
	mov.b64 	{%r57, %temp}, %fd1101;
	}
	{
	.reg .b32 %temp; 
	mov.b64 	{%temp, %r58}, %fd1101;
	}
	shl.b32 	%r548, %r56, 20;
	add.s32 	%r549, %r548, %r58;
	mov.b64 	%fd2573, {%r57, %r549};
	{
	.reg .b32 %temp; 
	mov.b64 	{%temp, %r550}, %fd198;
	}
	mov.b32 	%f55, %r550;
	abs.f32 	%f12, %f55;
	setp.lt.f32 	%p296, %f12, 0f4086232B;
	@%p296 bra 	$L__BB5_155;
	setp.lt.f64 	%p297, %fd198, 0d0000000000000000;
	add.f64 	%fd1102, %fd198, 0d7FF0000000000000;
	selp.f64 	%fd2573, 0d0000000000000000, %fd1102, %p297;
	setp.geu.f32 	%p298, %f12, 0f40874800;
	@%p298 bra 	$L__BB5_155;
	shr.u32 	%r551, %r56, 31;
	add.s32 	%r552, %r56, %r551;
	shr.s32 	%r553, %r552, 1;
	shl.b32 	%r554, %r553, 20;
	add.s32 	%r555, %r58, %r554;
	mov.b64 	%fd1103, {%r57, %r555};
	sub.s32 	%r556, %r56, %r553;
	shl.b32 	%r557, %r556, 20;
	add.s32 	%r558, %r557, 1072693248;
	mov.b32 	%r559, 0;
	mov.b64 	%fd1104, {%r559, %r558};
	mul.f64 	%fd2573, %fd1104, %fd1103;
$L__BB5_155:
	add.f64 	%fd1105, %fd2573, 0d3FF0000000000000;
	mul.f64 	%fd1106, %fd197, 0d3F50624DD2F1A9FC;
	div.rn.f64 	%fd203, %fd1106, %fd1105;
	ld.const.f64 	%fd1107, [gK1];
	add.f64 	%fd1108, %fd117, 0d3FFBAE147AE147AE;
	sub.f64 	%fd1109, %fd101, %fd1108;
	mul.f64 	%fd204, %fd1109, %fd1107;
	mul.f64 	%fd1110, %fd105, 0d3FF9CED916872B02;
	mul.f64 	%fd1111, %fd1109, %fd1110;
	div.rn.f64 	%fd205, %fd1111, %fd104;
	fma.rn.f64 	%fd1112, %fd205, 0d3FF71547652B82FE, 0d4338000000000000;
	{
	.reg .b32 %temp; 
	mov.b64 	{%r59, %temp}, %fd1112;
	}
	mov.f64 	%fd1113, 0dC338000000000000;
	add.rn.f64 	%fd1114, %fd1112, %fd1113;
	fma.rn.f64 	%fd1115, %fd1114, 0dBFE62E42FEFA39EF, %fd205;
	fma.rn.f64 	%fd1116, %fd1114, 0dBC7ABC9E3B39803F, %fd1115;
	fma.rn.f64 	%fd1117, %fd1116, 0d3E5ADE1569CE2BDF, 0d3E928AF3FCA213EA;
	fma.rn.f64 	%fd1118, %fd1117, %fd1116, 0d3EC71DEE62401315;
	fma.rn.f64 	%fd1119, %fd1118, %fd1116, 0d3EFA01997C89EB71;
	fma.rn.f64 	%fd1120, %fd1119, %fd1116, 0d3F2A01A014761F65;
	fma.rn.f64 	%fd1121, %fd1120, %fd1116, 0d3F56C16C1852B7AF;
	fma.rn.f64 	%fd1122, %fd1121, %fd1116, 0d3F81111111122322;
	fma.rn.f64 	%fd1123, %fd1122, %fd1116, 0d3FA55555555502A1;
	fma.rn.f64 	%fd1124, %fd1123, %fd1116, 0d3FC5555555555511;
	fma.rn.f64 	%fd1125, %fd1124, %fd1116, 0d3FE000000000000B;
	fma.rn.f64 	%fd1126, %fd1125, %fd1116, 0d3FF0000000000000;
	fma.rn.f64 	%fd1127, %fd1126, %fd1116, 0d3FF0000000000000;
	{
	.reg .b32 %temp; 
	mov.b64 	{%r60, %temp}, %fd1127;
	}
	{
	.reg .b32 %temp; 
	mov.b64 	{%temp, %r61}, %fd1127;
	}
	shl.b32 	%r560, %r59, 20;
	add.s32 	%r561, %r560, %r61;
	mov.b64 	%fd2574, {%r60, %r561};
	{
	.reg .b32 %temp; 
	mov.b64 	{%temp, %r562}, %fd205;
	}
	mov.b32 	%f56, %r562;
	abs.f32 	%f13, %f56;
	setp.lt.f32 	%p299, %f13, 0f4086232B;
	@%p299 bra 	$L__BB5_158;
	setp.lt.f64 	%p300, %fd205, 0d0000000000000000;
	add.f64 	%fd1128, %fd205, 0d7FF0000000000000;
	selp.f64 	%fd2574, 0d0000000000000000, %fd1128, %p300;
	setp.geu.f32 	%p301, %f13, 0f40874800;
	@%p301 bra 	$L__BB5_158;
	shr.u32 	%r563, %r59, 31;
	add.s32 	%r564, %r59, %r563;
	shr.s32 	%r565, %r564, 1;
	shl.b32 	%r566, %r565, 20;
	add.s32 	%r567, %r61, %r566;
	mov.b64 	%fd1129, {%r60, %r567};
	sub.s32 	%r568, %r59, %r565;
	shl.b32 	%r569, %r568, 20;
	add.s32 	%r570, %r569, 1072693248;
	mov.b32 	%r571, 0;
	mov.b64 	%fd1130, {%r571, %r570};
	mul.f64 	%fd2574, %fd1130, %fd1129;
$L__BB5_158:
	add.f64 	%fd1131, %fd107, 0dBFEFF62B6AE7D567;
	div.rn.f64 	%fd210, %fd1131, 0dBFBFBE76C8B43958;
	fma.rn.f64 	%fd1132, %fd210, 0d3FF71547652B82FE, 0d4338000000000000;
	{
	.reg .b32 %temp; 
	mov.b64 	{%r62, %temp}, %fd1132;
	}
	mov.f64 	%fd1133, 0dC338000000000000;
	add.rn.f64 	%fd1134, %fd1132, %fd1133;
	fma.rn.f64 	%fd1135, %fd1134, 0dBFE62E42FEFA39EF, %fd210;
	fma.rn.f64 	%fd1136, %fd1134, 0dBC7ABC9E3B39803F, %fd1135;
	fma.rn.f64 	%fd1137, %fd1136, 0d3E5ADE1569CE2BDF, 0d3E928AF3FCA213EA;
	fma.rn.f64 	%fd1138, %fd1137, %fd1136, 0d3EC71DEE62401315;
	fma.rn.f64 	%fd1139, %fd1138, %fd1136, 0d3EFA01997C89EB71;
	fma.rn.f64 	%fd1140, %fd1139, %fd1136, 0d3F2A01A014761F65;
	fma.rn.f64 	%fd1141, %fd1140, %fd1136, 0d3F56C16C1852B7AF;
	fma.rn.f64 	%fd1142, %fd1141, %fd1136, 0d3F81111111122322;
	fma.rn.f64 	%fd1143, %fd1142, %fd1136, 0d3FA55555555502A1;
	fma.rn.f64 	%fd1144, %fd1143, %fd1136, 0d3FC5555555555511;
	fma.rn.f64 	%fd1145, %fd1144, %fd1136, 0d3FE000000000000B;
	fma.rn.f64 	%fd1146, %fd1145, %fd1136, 0d3FF0000000000000;
	fma.rn.f64 	%fd1147, %fd1146, %fd1136, 0d3FF0000000000000;
	{
	.reg .b32 %temp; 
	mov.b64 	{%r63, %temp}, %fd1147;
	}
	{
	.reg .b32 %temp; 
	mov.b64 	{%temp, %r64}, %fd1147;
	}
	shl.b32 	%r572, %r62, 20;
	add.s32 	%r573, %r572, %r64;
	mov.b64 	%fd2575, {%r63, %r573};
	{
	.reg .b32 %temp; 
	mov.b64 	{%temp, %r574}, %fd210;
	}
	mov.b32 	%f57, %r574;
	abs.f32 	%f14, %f57;
	setp.lt.f32 	%p302, %f14, 0f4086232B;
	@%p302 bra 	$L__BB5_161;
	setp.lt.f64 	%p303, %fd210, 0d0000000000000000;
	add.f64 	%fd1148, %fd210, 0d7FF0000000000000;
	selp.f64 	%fd2575, 0d0000000000000000, %fd1148, %p303;
	setp.geu.f32 	%p304, %f14, 0f40874800;
	@%p304 bra 	$L__BB5_161;
	shr.u32 	%r575, %r62, 31;
	add.s32 	%r576, %r62, %r575;
	shr.s32 	%r577, %r576, 1;
	shl.b32 	%r578, %r577, 20;
	add.s32 	%r579, %r64, %r578;
	mov.b64 	%fd1149, {%r63, %r579};
	sub.s32 	%r580, %r62, %r577;
	shl.b32 	%r581, %r580, 20;
	add.s32 	%r582, %r581, 1072693248;
	mov.b32 	%r583, 0;
	mov.b64 	%fd1150, {%r583, %r582};
	mul.f64 	%fd2575, %fd1150, %fd1149;
$L__BB5_161:
	add.f64 	%fd1151, %fd2575, 0d3FF0000000000000;
	add.f64 	%fd1152, %fd2574, 0d3FF0000000000000;
	mul.f64 	%fd1153, %fd1152, %fd1151;
	div.rn.f64 	%fd1154, %fd204, %fd1153;
	add.f64 	%fd215, %fd203, %fd1154;
	ld.const.f64 	%fd216, [INaKmax];
	mul.f64 	%fd1155, %fd101, 0dBFB999999999999A;
	mul.f64 	%fd1156, %fd1155, %fd105;
	div.rn.f64 	%fd217, %fd1156, %fd104;
	fma.rn.f64 	%fd1157, %fd217, 0d3FF71547652B82FE, 0d4338000000000000;
	{
	.reg .b32 %temp; 
	mov.b64 	{%r65, %temp}, %fd1157;
	}
	mov.f64 	%fd1158, 0dC338000000000000;
	add.rn.f64 	%fd1159, %fd1157, %fd1158;
	fma.rn.f64 	%fd1160, %fd1159, 0dBFE62E42FEFA39EF, %fd217;
	fma.rn.f64 	%fd1161, %fd1159, 0dBC7ABC9E3B39803F, %fd1160;
	fma.rn.f64 	%fd1162, %fd1161, 0d3E5ADE1569CE2BDF, 0d3E928AF3FCA213EA;
	fma.rn.f64 	%fd1163, %fd1162, %fd1161, 0d3EC71DEE62401315;
	fma.rn.f64 	%fd1164, %fd1163, %fd1161, 0d3EFA01997C89EB71;
	fma.rn.f64 	%fd1165, %fd1164, %fd1161, 0d3F2A01A014761F65;
	fma.rn.f64 	%fd1166, %fd1165, %fd1161, 0d3F56C16C1852B7AF;
	fma.rn.f64 	%fd1167, %fd1166, %fd1161, 0d3F81111111122322;
	fma.rn.f64 	%fd1168, %fd1167, %fd1161, 0d3FA55555555502A1;
	fma.rn.f64 	%fd1169, %fd1168, %fd1161, 0d3FC5555555555511;
	fma.rn.f64 	%fd1170, %fd1169, %fd1161, 0d3FE000000000000B;
	fma.rn.f64 	%fd1171, %fd1170, %fd1161, 0d3FF0000000000000;
	fma.rn.f64 	%fd1172, %fd1171, %fd1161, 0d3FF0000000000000;
	{
	.reg .b32 %temp; 
	mov.b64 	{%r66, %temp}, %fd1172;
	}
	{
	.reg .b32 %temp; 
	mov.b64 	{%temp, %r67}, %fd1172;
	}
	shl.b32 	%r584, %r65, 20;
	add.s32 	%r585, %r584, %r67;
	mov.b64 	%fd2576, {%r66, %r585};
	{
	.reg .b32 %temp; 
	mov.b64 	{%temp, %r586}, %fd217;
	}
	mov.b32 	%f58, %r586;
	abs.f32 	%f15, %f58;
	setp.lt.f32 	%p305, %f15, 0f4086232B;
	@%p305 bra 	$L__BB5_164;
	setp.lt.f64 	%p306, %fd217, 0d0000000000000000;
	add.f64 	%fd1173, %fd217, 0d7FF0000000000000;
	selp.f64 	%fd2576, 0d0000000000000000, %fd1173, %p306;
	setp.geu.f32 	%p307, %f15, 0f40874800;
	@%p307 bra 	$L__BB5_164;
	shr.u32 	%r587, %r65, 31;
	add.s32 	%r588, %r65, %r587;
	shr.s32 	%r589, %r588, 1;
	shl.b32 	%r590, %r589, 20;
	add.s32 	%r591, %r67, %r590;
	mov.b64 	%fd1174, {%r66, %r591};
	sub.s32 	%r592, %r65, %r589;
	shl.b32 	%r593, %r592, 20;
	add.s32 	%r594, %r593, 1072693248;
	mov.b32 	%r595, 0;
	mov.b64 	%fd1175, {%r595, %r594};
	mul.f64 	%fd2576, %fd1175, %fd1174;
$L__BB5_164:
	fma.rn.f64 	%fd222, %fd2576, 0d3FBFDF3B645A1CAC, 0d3FF0000000000000;
	div.rn.f64 	%fd223, %fd7, 0d401C000000000000;
	neg.f64 	%fd1176, %fd101;
	mul.f64 	%fd1177, %fd105, %fd1176;
	div.rn.f64 	%fd224, %fd1177, %fd104;
	fma.rn.f64 	%fd1178, %fd224, 0d3FF71547652B82FE, 0d4338000000000000;
	{
	.reg .b32 %temp; 
	mov.b64 	{%r68, %temp}, %fd1178;
	}
	mov.f64 	%fd1179, 0dC338000000000000;
	add.rn.f64 	%fd1180, %fd1178, %fd1179;
	fma.rn.f64 	%fd1181, %fd1180, 0dBFE62E42FEFA39EF, %fd224;
	fma.rn.f64 	%fd1182, %fd1180, 0dBC7ABC9E3B39803F, %fd1181;
	fma.rn.f64 	%fd1183, %fd1182, 0d3E5ADE1569CE2BDF, 0d3E928AF3FCA213EA;
	fma.rn.f64 	%fd1184, %fd1183, %fd1182, 0d3EC71DEE62401315;
	fma.rn.f64 	%fd1185, %fd1184, %fd1182, 0d3EFA01997C89EB71;
	fma.rn.f64 	%fd1186, %fd1185, %fd1182, 0d3F2A01A014761F65;
	fma.rn.f64 	%fd1187, %fd1186, %fd1182, 0d3F56C16C1852B7AF;
	fma.rn.f64 	%fd1188, %fd1187, %fd1182, 0d3F81111111122322;
	fma.rn.f64 	%fd1189, %fd1188, %fd1182, 0d3FA55555555502A1;
	fma.rn.f64 	%fd1190, %fd1189, %fd1182, 0d3FC5555555555511;
	fma.rn.f64 	%fd1191, %fd1190, %fd1182, 0d3FE000000000000B;
	fma.rn.f64 	%fd1192, %fd1191, %fd1182, 0d3FF0000000000000;
	fma.rn.f64 	%fd1193, %fd1192, %fd1182, 0d3FF0000000000000;
	{
	.reg .b32 %temp; 
	mov.b64 	{%r69, %temp}, %fd1193;
	}
	{
	.reg .b32 %temp; 
	mov.b64 	{%temp, %r70}, %fd1193;
	}
	shl.b32 	%r596, %r68, 20;
	add.s32 	%r597, %r596, %r70;
	mov.b64 	%fd2577, {%r69, %r597};
	{
	.reg .b32 %temp; 
	mov.b64 	{%temp, %r598}, %fd224;
	}
	mov.b32 	%f59, %r598;
	abs.f32 	%f16, %f59;
	setp.lt.f32 	%p308, %f16, 0f4086232B;
	@%p308 bra 	$L__BB5_167;
	setp.lt.f64 	%p309, %fd224, 0d0000000000000000;
	add.f64 	%fd1194, %fd224, 0d7FF0000000000000;
	selp.f64 	%fd2577, 0d0000000000000000, %fd1194, %p309;
	setp.geu.f32 	%p310, %f16, 0f40874800;
	@%p310 bra 	$L__BB5_167;
	shr.u32 	%r599, %r68, 31;
	add.s32 	%r600, %r68, %r599;
	shr.s32 	%r601, %r600, 1;
	shl.b32 	%r602, %r601, 20;
	add.s32 	%r603, %r70, %r602;
	mov.b64 	%fd1195, {%r69, %r603};
	sub.s32 	%r604, %r68, %r601;
	shl.b32 	%r605, %r604, 20;
	add.s32 	%r606, %r605, 1072693248;
	mov.b32 	%r607, 0;
	mov.b64 	%fd1196, {%r607, %r606};
	mul.f64 	%fd2577, %fd1196, %fd1195;
$L__BB5_167:
	mul.f64 	%fd1197, %fd223, 0d3FA2B020C49BA5E3;
	fma.rn.f64 	%fd1198, %fd1197, %fd2577, %fd222;
	div.rn.f64 	%fd1199, %fd216, %fd1198;
	mul.f64 	%fd1200, %fd107, %fd1199;
	ld.const.f64 	%fd1201, [KmK];
	add.f64 	%fd1202, %fd107, %fd1201;
	div.rn.f64 	%fd229, %fd1200, %fd1202;
	ld.const.f64 	%fd1203, [KmNa_NaCa_NaK];
	ld.global.f64 	%fd230, [%rd3+8];
	div.rn.f64 	%fd231, %fd1203, %fd230;
	{
	.reg .b32 %temp; 
	mov.b64 	{%temp, %r71}, %fd231;
	}
	mov.f64 	%fd1204, 0d4010000000000000;
	{
	.reg .b32 %temp; 
	mov.b64 	{%temp, %r608}, %fd1204;
	}
	and.b32  	%r73, %r608, 2146435072;
	setp.eq.s32 	%p311, %r73, 1072693248;
	abs.f64 	%fd232, %fd231;
	{ // callseq 6, 0
	.param .b64 param0;
	st.param.f64 	[param0], %fd232;
	.param .b64 param1;
	st.param.f64 	[param1], 0d4010000000000000;
	.param .b64 retval0;
	call.uni (retval0), 
	__internal_accurate_pow, 
	(
	param0, 
	param1
	);
	ld.param.f64 	%fd1205, [retval0];
	} // callseq 6
	setp.lt.s32 	%p312, %r71, 0;
	neg.f64 	%fd1207, %fd1205;
	selp.f64 	%fd1208, %fd1207, %fd1205, %p311;
	selp.f64 	%fd2579, %fd1208, %fd1205, %p312;
	setp.neu.f64 	%p313, %fd231, 0d0000000000000000;
	@%p313 bra 	$L__BB5_169;
	setp.eq.s32 	%p314, %r73, 1072693248;
	selp.b32 	%r609, %r71, 0, %p314;
	setp.lt.s32 	%p315, %r608, 0;
	or.b32  	%r610, %r609, 2146435072;
	selp.b32 	%r611, %r610, %r609, %p315;
	mov.b32 	%r612, 0;
	mov.b64 	%fd2579, {%r612, %r611};
$L__BB5_169:
	add.f64 	%fd1209, %fd231, 0d4010000000000000;
	{
	.reg .b32 %temp; 
	mov.b64 	{%temp, %r613}, %fd1209;
	}
	and.b32  	%r614, %r613, 2146435072;
	setp.ne.s32 	%p316, %r614, 2146435072;
	@%p316 bra 	$L__BB5_174;
	setp.num.f64 	%p317, %fd231, %fd231;
	@%p317 bra 	$L__BB5_172;
	mov.f64 	%fd1210, 0d4010000000000000;
	add.rn.f64 	%fd2579, %fd231, %fd1210;
	bra.uni 	$L__BB5_174;
$L__BB5_172:
	setp.neu.f64 	%p318, %fd232, 0d7FF0000000000000;
	@%p318 bra 	$L__BB5_174;
	setp.lt.s32 	%p319, %r71, 0;
	setp.eq.s32 	%p320, %r73, 1072693248;
	setp.lt.s32 	%p321, %r608, 0;
	selp.b32 	%r616, 0, 2146435072, %p321;
	and.b32  	%r617, %r608, 2147483647;
	setp.ne.s32 	%p322, %r617, 1071644672;
	or.b32  	%r618, %r616, -2147483648;
	selp.b32 	%r619, %r618, %r616, %p322;
	selp.b32 	%r620, %r619, %r616, %p320;
	selp.b32 	%r621, %r620, %r616, %p319;
	mov.b32 	%r622, 0;
	mov.b64 	%fd2579, {%r622, %r621};
$L__BB5_174:
	setp.eq.f64 	%p323, %fd231, 0d3FF0000000000000;
	add.f64 	%fd1211, %fd2579, 0d3FF0000000000000;
	selp.f64 	%fd1212, 0d4000000000000000, %fd1211, %p323;
	div.rn.f64 	%fd239, %fd229, %fd1212;
	ld.const.f64 	%fd1213, [gf];
	ld.global.f64 	%fd240, [%rd3+112];
	mul.f64 	%fd1214, %fd1213, %fd240;
	mov.f64 	%fd1215, 0d3FF0000000000000;
	sub.f64 	%fd1216, %fd1215, %fd8;
	mul.f64 	%fd1217, %fd1216, %fd1214;
	mul.f64 	%fd241, %fd119, %fd1217;
	div.rn.f64 	%fd2580, %fd1, %fd230;
	{
	.reg .b32 %temp; 
	mov.b64 	{%temp, %r1478}, %fd2580;
	}
	{
	.reg .b32 %temp; 
	mov.b64 	{%r1479, %temp}, %fd2580;
	}
	setp.gt.s32 	%p324, %r1478, 1048575;
	mov.b32 	%r1480, -1023;
	@%p324 bra 	$L__BB5_176;
	mul.f64 	%fd2580, %fd2580, 0d4350000000000000;
	{
	.reg .b32 %temp; 
	mov.b64 	{%temp, %r1478}, %fd2580;
	}
	{
	.reg .b32 %temp; 
	mov.b64 	{%r1479, %temp}, %fd2580;
	}
	mov.b32 	%r1480, -1077;
$L__BB5_176:
	add.s32 	%r625, %r1478, -1;
	setp.gt.u32 	%p325, %r625, 2146435070;
	@%p325 bra 	$L__BB5_180;
	shr.u32 	%r628, %r1478, 20;
	add.s32 	%r1481, %r1480, %r628;
	and.b32  	%r629, %r1478, 1048575;
	or.b32  	%r630, %r629, 1072693248;
	mov.b64 	%fd2581, {%r1479, %r630};
	setp.lt.u32 	%p327, %r630, 1073127583;
	@%p327 bra 	$L__BB5_179;
	{
	.reg .b32 %temp; 
	mov.b64 	{%r631, %temp}, %fd2581;
	}
	{
	.reg .b32 %temp; 
	mov.b64 	{%temp, %r632}, %fd2581;
	}
	add.s32 	%r633, %r632, -1048576;
	mov.b64 	%fd2581, {%r631, %r633};
	add.s32 	%r1481, %r1481, 1;
$L__BB5_179:
	add.f64 	%fd1219, %fd2581, 0dBFF0000000000000;
	add.f64 	%fd1220, %fd2581, 0d3FF0000000000000;
	rcp.approx.ftz.f64 	%fd1221, %fd1220;
	neg.f64 	%fd1222, %fd1220;
	fma.rn.f64 	%fd1223, %fd1222, %fd1221, 0d3FF0000000000000;
	fma.rn.f64 	%fd1224, %fd1223, %fd1223, %fd1223;
	fma.rn.f64 	%fd1225, %fd1224, %fd1221, %fd1221;
	mul.f64 	%fd1226, %fd1219, %fd1225;
	fma.rn.f64 	%fd1227, %fd1219, %fd1225, %fd1226;
	mul.f64 	%fd1228, %fd1227, %fd1227;
	fma.rn.f64 	%fd1229, %fd1228, 0d3EB1380B3AE80F1E, 0d3ED0EE258B7A8B04;
	fma.rn.f64 	%fd1230, %fd1229, %fd1228, 0d3EF3B2669F02676F;
	fma.rn.f64 	%fd1231, %fd1230, %fd1228, 0d3F1745CBA9AB0956;
	fma.rn.f64 	%fd1232, %fd1231, %fd1228, 0d3F3C71C72D1B5154;
	fma.rn.f64 	%fd1233, %fd1232, %fd1228, 0d3F624924923BE72D;
	fma.rn.f64 	%fd1234, %fd1233, %fd1228, 0d3F8999999999A3C4;
	fma.rn.f64 	%fd1235, %fd1234, %fd1228, 0d3FB5555555555554;
	sub.f64 	%fd1236, %fd1219, %fd1227;
	add.f64 	%fd1237, %fd1236, %fd1236;
	neg.f64 	%fd1238, %fd1227;
	fma.rn.f64 	%fd1239, %fd1238, %fd1219, %fd1237;
	mul.f64 	%fd1240, %fd1225, %fd1239;
	mul.f64 	%fd1241, %fd1228, %fd1235;
	fma.rn.f64 	%fd1242, %fd1241, %fd1227, %fd1240;
	xor.b32  	%r634, %r1481, -2147483648;
	mov.b32 	%r635, 1127219200;
	mov.b64 	%fd1243, {%r634, %r635};
	mov.b32 	%r636, -2147483648;
	mov.b64 	%fd1244, {%r636, %r635};
	sub.f64 	%fd1245, %fd1243, %fd1244;
	fma.rn.f64 	%fd1246, %fd1245, 0d3FE62E42FEFA39EF, %fd1227;
	fma.rn.f64 	%fd1247, %fd1245, 0dBFE62E42FEFA39EF, %fd1246;
	sub.f64 	%fd1248, %fd1247, %fd1227;
	sub.f64 	%fd1249, %fd1242, %fd1248;
	fma.rn.f64 	%fd1250, %fd1245, 0d3C7ABC9E3B39803F, %fd1249;
	add.f64 	%fd2582, %fd1246, %fd1250;
	bra.uni 	$L__BB5_181;
$L__BB5_180:
	fma.rn.f64 	%fd1218, %fd2580, 0d7FF0000000000000, 0d7FF0000000000000;
	{
	.reg .b32 %temp; 
	mov.b64 	{%temp, %r626}, %fd2580;
	}
	and.b32  	%r627, %r626, 2147483647;
	setp.eq.s32 	%p326, %r627, 0;
	selp.f64 	%fd2582, 0dFFF0000000000000, %fd1218, %p326;
$L__BB5_181:
	mul.f64 	%fd251, %fd106, %fd2582;
	ld.global.f64 	%fd252, [%rd3+48];
	{
	.reg .b32 %temp; 
	mov.b64 	{%temp, %r84}, %fd252;
	}
	mov.f64 	%fd1251, 0d4008000000000000;
	{
	.reg .b32 %temp; 
	mov.b64 	{%temp, %r637}, %fd1251;
	}
	and.b32  	%r86, %r637, 2146435072;
	setp.eq.s32 	%p328, %r86, 1073741824;
	abs.f64 	%fd253, %fd252;
	{ // callseq 7, 0
	.param .b64 param0;
	st.param.f64 	[param0], %fd253;
	.param .b64 param1;
	st.param.f64 	[param1], 0d4008000000000000;
	.param .b64 retval0;
	call.uni (retval0), 
	__internal_accurate_pow, 
	(
	param0, 
	param1
	);
	ld.param.f64 	%fd1252, [retval0];
	} // callseq 7
	setp.lt.s32 	%p329, %r84, 0;
	neg.f64 	%fd1254, %fd1252;
	selp.f64 	%fd1255, %fd1254, %fd1252, %p328;
	selp.f64 	%fd2584, %fd1255, %fd1252, %p329;
	setp.neu.f64 	%p330, %fd252, 0d0000000000000000;
	@%p330 bra 	$L__BB5_183;
	setp.eq.s32 	%p331, %r86, 1073741824;
	selp.b32 	%r638, %r84, 0, %p331;
	setp.lt.s32 	%p332, %r637, 0;
	or.b32  	%r639, %r638, 2146435072;
	selp.b32 	%r640, %r639, %r638, %p332;
	mov.b32 	%r641, 0;
	mov.b64 	%fd2584, {%r641, %r640};
$L__BB5_183:
	add.f64 	%fd1256, %fd252, 0d4008000000000000;
	{
	.reg .b32 %temp; 
	mov.b64 	{%temp, %r642}, %fd1256;
	}
	and.b32  	%r643, %r642, 2146435072;
	setp.ne.s32 	%p333, %r643, 2146435072;
	@%p333 bra 	$L__BB5_188;
	setp.num.f64 	%p334, %fd252, %fd252;
	@%p334 bra 	$L__BB5_186;
	mov.f64 	%fd1257, 0d4008000000000000;
	add.rn.f64 	%fd2584, %fd252, %fd1257;
	bra.uni 	$L__BB5_188;
$L__BB5_186:
	setp.neu.f64 	%p335, %fd253, 0d7FF0000000000000;
	@%p335 bra 	$L__BB5_188;
	setp.lt.s32 	%p336, %r84, 0;
	setp.eq.s32 	%p337, %r86, 1073741824;
	setp.lt.s32 	%p338, %r637, 0;
	selp.b32 	%r645, 0, 2146435072, %p338;
	and.b32  	%r646, %r637, 2147483647;
	setp.ne.s32 	%p339, %r646, 1071644672;
	or.b32  	%r647, %r645, -2147483648;
	selp.b32 	%r648, %r647, %r645, %p339;
	selp.b32 	%r649, %r648, %r645, %p337;
	selp.b32 	%r650, %r649, %r645, %p336;
	mov.b32 	%r651, 0;
	mov.b64 	%fd2584, {%r651, %r650};
$L__BB5_188:
	setp.eq.f64 	%p340, %fd252, 0d3FF0000000000000;
	selp.f64 	%fd1258, 0d3FF0000000000000, %fd2584, %p340;
	mul.f64 	%fd1259, %fd102, %fd1258;
	ld.global.f64 	%fd260, [%rd3+56];
	mul.f64 	%fd1260, %fd260, %fd1259;
	ld.global.f64 	%fd261, [%rd3+64];
	mul.f64 	%fd262, %fd261, %fd1260;
	sub.f64 	%fd263, %fd101, %fd251;
	add.f64 	%fd1261, %fd101, 0d4046800000000000;
	div.rn.f64 	%fd264, %fd1261, 0dC01A000000000000;
	fma.rn.f64 	%fd1262, %fd264, 0d3FF71547652B82FE, 0d4338000000000000;
	{
	.reg .b32 %temp; 
	mov.b64 	{%r87, %temp}, %fd1262;
	}
	mov.f64 	%fd1263, 0dC338000000000000;
	add.rn.f64 	%fd1264, %fd1262, %fd1263;
	fma.rn.f64 	%fd1265, %fd1264, 0dBFE62E42FEFA39EF, %fd264;
	fma.rn.f64 	%fd1266, %fd1264, 0dBC7ABC9E3B39803F, %fd1265;
	fma.rn.f64 	%fd1267, %fd1266, 0d3E5ADE1569CE2BDF, 0d3E928AF3FCA213EA;
	fma.rn.f64 	%fd1268, %fd1267, %fd1266, 0d3EC71DEE62401315;
	fma.rn.f64 	%fd1269, %fd1268, %fd1266, 0d3EFA01997C89EB71;
	fma.rn.f64 	%fd1270, %fd1269, %fd1266, 0d3F2A01A014761F65;
	fma.rn.f64 	%fd1271, %fd1270, %fd1266, 0d3F56C16C1852B7AF;
	fma.rn.f64 	%fd1272, %fd1271, %fd1266, 0d3F81111111122322;
	fma.rn.f64 	%fd1273, %fd1272, %fd1266, 0d3FA55555555502A1;
	fma.rn.f64 	%fd1274, %fd1273, %fd1266, 0d3FC5555555555511;
	fma.rn.f64 	%fd1275, %fd1274, %fd1266, 0d3FE000000000000B;
	fma.rn.f64 	%fd1276, %fd1275, %fd1266, 0d3FF0000000000000;
	fma.rn.f64 	%fd1277, %fd1276, %fd1266, 0d3FF0000000000000;
	{
	.reg .b32 %temp; 
	mov.b64 	{%r88, %temp}, %fd1277;
	}
	{
	.reg .b32 %temp; 
	mov.b64 	{%temp, %r89}, %fd1277;
	}
	shl.b32 	%r652, %r87, 20;
	add.s32 	%r653, %r652, %r89;
	mov.b64 	%fd2585, {%r88, %r653};
	{
	.reg .b32 %temp; 
	mov.b64 	{%temp, %r654}, %fd264;
	}
	mov.b32 	%f60, %r654;
	abs.f32 	%f17, %f60;
	setp.lt.f32 	%p341, %f17, 0f4086232B;
	@%p341 bra 	$L__BB5_191;
	setp.lt.f64 	%p342, %fd264, 0d0000000000000000;
	add.f64 	%fd1278, %fd264, 0d7FF0000000000000;
	selp.f64 	%fd2585, 0d0000000000000000, %fd1278, %p342;
	setp.geu.f32 	%p343, %f17, 0f40874800;
	@%p343 bra 	$L__BB5_191;
	shr.u32 	%r655, %r87, 31;
	add.s32 	%r656, %r87, %r655;
	shr.s32 	%r657, %r656, 1;
	shl.b32 	%r658, %r657, 20;
	add.s32 	%r659, %r89, %r658;
	mov.b64 	%fd1279, {%r88, %r659};
	sub.s32 	%r660, %r87, %r657;
	shl.b32 	%r661, %r660, 20;
	add.s32 	%r662, %r661, 1072693248;
	mov.b32 	%r663, 0;
	mov.b64 	%fd1280, {%r663, %r662};
	mul.f64 	%fd2585, %fd1280, %fd1279;
$L__BB5_191:
	add.f64 	%fd269, %fd2585, 0d3FF0000000000000;
	add.f64 	%fd1281, %fd101, 0d4053066666666666;
	div.rn.f64 	%fd270, %fd1281, 0d401847AE147AE148;
	fma.rn.f64 	%fd1282, %fd270, 0d3FF71547652B82FE, 0d4338000000000000;
	{
	.reg .b32 %temp; 
	mov.b64 	{%r90, %temp}, %fd1282;
	}
	mov.f64 	%fd1283, 0dC338000000000000;
	add.rn.f64 	%fd1284, %fd1282, %fd1283;
	fma.rn.f64 	%fd1285, %fd1284, 0dBFE62E42FEFA39EF, %fd270;
	fma.rn.f64 	%fd1286, %fd1284, 0dBC7ABC9E3B39803F, %fd1285;
	fma.rn.f64 	%fd1287, %fd1286, 0d3E5ADE1569CE2BDF, 0d3E928AF3FCA213EA;
	fma.rn.f64 	%fd1288, %fd1287, %fd1286, 0d3EC71DEE62401315;
	fma.rn.f64 	%fd1289, %fd1288, %fd1286, 0d3EFA01997C89EB71;
	fma.rn.f64 	%fd1290, %fd1289, %fd1286, 0d3F2A01A014761F65;
	fma.rn.f64 	%fd1291, %fd1290, %fd1286, 0d3F56C16C1852B7AF;
	fma.rn.f64 	%fd1292, %fd1291, %fd1286, 0d3F81111111122322;
	fma.rn.f64 	%fd1293, %fd1292, %fd1286, 0d3FA55555555502A1;
	fma.rn.f64 	%fd1294, %fd1293, %fd1286, 0d3FC5555555555511;
	fma.rn.f64 	%fd1295, %fd1294, %fd1286, 0d3FE000000000000B;
	fma.rn.f64 	%fd1296, %fd1295, %fd1286, 0d3FF0000000000000;
	fma.rn.f64 	%fd1297, %fd1296, %fd1286, 0d3FF0000000000000;
	{
	.reg .b32 %temp; 
	mov.b64 	{%r91, %temp}, %fd1297;
	}
	{
	.reg .b32 %temp; 
	mov.b64 	{%temp, %r92}, %fd1297;
	}
	shl.b32 	%r664, %r90, 20;
	add.s32 	%r665, %r664, %r92;
	mov.b64 	%fd2586, {%r91, %r665};
	{
	.reg .b32 %temp; 
	mov.b64 	{%temp, %r666}, %fd270;
	}
	mov.b32 	%f61, %r666;
	abs.f32 	%f18, %f61;
	setp.lt.f32 	%p344, %f18, 0f4086232B;
	@%p344 bra 	$L__BB5_194;
	setp.lt.f64 	%p345, %fd270, 0d0000000000000000;
	add.f64 	%fd1298, %fd270, 0d7FF0000000000000;
	selp.f64 	%fd2586, 0d0000000000000000, %fd1298, %p345;
	setp.geu.f32 	%p346, %f18, 0f40874800;
	@%p346 bra 	$L__BB5_194;
	shr.u32 	%r667, %r90, 31;
	add.s32 	%r668, %r90, %r667;
	shr.s32 	%r669, %r668, 1;
	shl.b32 	%r670, %r669, 20;
	add.s32 	%r671, %r92, %r670;
	mov.b64 	%fd1299, {%r91, %r671};
	sub.s32 	%r672, %r90, %r669;
	shl.b32 	%r673, %r672, 20;
	add.s32 	%r674, %r673, 1072693248;
	mov.b32 	%r675, 0;
	mov.b64 	%fd1300, {%r675, %r674};
	mul.f64 	%fd2586, %fd1300, %fd1299;
$L__BB5_194:
	add.f64 	%fd275, %fd2586, 0d3FF0000000000000;
	add.f64 	%fd1301, %fd101, 0d4061533333333333;
	div.rn.f64 	%fd276, %fd1301, 0d4024F5C28F5C28F6;
	fma.rn.f64 	%fd1302, %fd276, 0d3FF71547652B82FE, 0d4338000000000000;
	{
	.reg .b32 %temp; 
	mov.b64 	{%r93, %temp}, %fd1302;
	}
	mov.f64 	%fd1303, 0dC338000000000000;
	add.rn.f64 	%fd1304, %fd1302, %fd1303;
	fma.rn.f64 	%fd1305, %fd1304, 0dBFE62E42FEFA39EF, %fd276;
	fma.rn.f64 	%fd1306, %fd1304, 0dBC7ABC9E3B39803F, %fd1305;
	fma.rn.f64 	%fd1307, %fd1306, 0d3E5ADE1569CE2BDF, 0d3E928AF3FCA213EA;
	fma.rn.f64 	%fd1308, %fd1307, %fd1306, 0d3EC71DEE62401315;
	fma.rn.f64 	%fd1309, %fd1308, %fd1306, 0d3EFA01997C89EB71;
	fma.rn.f64 	%fd1310, %fd1309, %fd1306, 0d3F2A01A014761F65;
	fma.rn.f64 	%fd1311, %fd1310, %fd1306, 0d3F56C16C1852B7AF;
	fma.rn.f64 	%fd1312, %fd1311, %fd1306, 0d3F81111111122322;
	fma.rn.f64 	%fd1313, %fd1312, %fd1306, 0d3FA55555555502A1;
	fma.rn.f64 	%fd1314, %fd1313, %fd1306, 0d3FC5555555555511;
	fma.rn.f64 	%fd1315, %fd1314, %fd1306, 0d3FE000000000000B;
	fma.rn.f64 	%fd1316, %fd1315, %fd1306, 0d3FF0000000000000;
	fma.rn.f64 	%fd1317, %fd1316, %fd1306, 0d3FF0000000000000;
	{
	.reg .b32 %temp; 
	mov.b64 	{%r94, %temp}, %fd1317;
	}
	{
	.reg .b32 %temp; 
	mov.b64 	{%temp, %r95}, %fd1317;
	}
	shl.b32 	%r676, %r93, 20;
	add.s32 	%r677, %r676, %r95;
	mov.b64 	%fd2587, {%r94, %r677};
	{
	.reg .b32 %temp; 
	mov.b64 	{%temp, %r678}, %fd276;
	}
	mov.b32 	%f62, %r678;
	abs.f32 	%f19, %f62;
	setp.lt.f32 	%p347, %f19, 0f4086232B;
	@%p347 bra 	$L__BB5_197;
	setp.lt.f64 	%p348, %fd276, 0d0000000000000000;
	add.f64 	%fd1318, %fd276, 0d7FF0000000000000;
	selp.f64 	%fd2587, 0d0000000000000000, %fd1318, %p348;
	setp.geu.f32 	%p349, %f19, 0f40874800;
	@%p349 bra 	$L__BB5_197;
	shr.u32 	%r679, %r93, 31;
	add.s32 	%r680, %r93, %r679;
	shr.s32 	%r681, %r680, 1;
	shl.b32 	%r682, %r681, 20;
	add.s32 	%r683, %r95, %r682;
	mov.b64 	%fd1319, {%r94, %r683};
	sub.s32 	%r684, %r93, %r681;
	shl.b32 	%r685, %r684, 20;
	add.s32 	%r686, %r685, 1072693248;
	mov.b32 	%r687, 0;
	mov.b64 	%fd1320, {%r687, %r686};
	mul.f64 	%fd2587, %fd1320, %fd1319;
$L__BB5_197:
	add.f64 	%fd281, %fd2587, 0d3FF0000000000000;
	add.f64 	%fd282, %fd101, 0d404790A3D70A3D71;
	mul.f64 	%fd283, %fd282, 0dBFB999999999999A;
	fma.rn.f64 	%fd1321, %fd283, 0d3FF71547652B82FE, 0d4338000000000000;
	{
	.reg .b32 %temp; 
	mov.b64 	{%r96, %temp}, %fd1321;
	}
	mov.f64 	%fd1322, 0dC338000000000000;
	add.rn.f64 	%fd1323, %fd1321, %fd1322;
	fma.rn.f64 	%fd1324, %fd1323, 0dBFE62E42FEFA39EF, %fd283;
	fma.rn.f64 	%fd1325, %fd1323, 0dBC7ABC9E3B39803F, %fd1324;
	fma.rn.f64 	%fd1326, %fd1325, 0d3E5ADE1569CE2BDF, 0d3E928AF3FCA213EA;
	fma.rn.f64 	%fd1327, %fd1326, %fd1325, 0d3EC71DEE62401315;
	fma.rn.f64 	%fd1328, %fd1327, %fd1325, 0d3EFA01997C89EB71;
	fma.rn.f64 	%fd1329, %fd1328, %fd1325, 0d3F2A01A014761F65;
	fma.rn.f64 	%fd1330, %fd1329, %fd1325, 0d3F56C16C1852B7AF;
	fma.rn.f64 	%fd1331, %fd1330, %fd1325, 0d3F81111111122322;
	fma.rn.f64 	%fd1332, %fd1331, %fd1325, 0d3FA55555555502A1;
	fma.rn.f64 	%fd1333, %fd1332, %fd1325, 0d3FC5555555555511;
	fma.rn.f64 	%fd1334, %fd1333, %fd1325, 0d3FE000000000000B;
	fma.rn.f64 	%fd1335, %fd1334, %fd1325, 0d3FF0000000000000;
	fma.rn.f64 	%fd1336, %fd1335, %fd1325, 0d3FF0000000000000;
	{
	.reg .b32 %temp; 
	mov.b64 	{%r97, %temp}, %fd1336;
	}
	{
	.reg .b32 %temp; 
	mov.b64 	{%temp, %r98}, %fd1336;
	}
	shl.b32 	%r688, %r96, 20;
	add.s32 	%r689, %r688, %r98;
	mov.b64 	%fd2588, {%r97, %r689};
	{
	.reg .b32 %temp; 
	mov.b64 	{%temp, %r690}, %fd283;
	}
	mov.b32 	%f63, %r690;
	abs.f32 	%f20, %f63;
	setp.lt.f32 	%p350, %f20, 0f4086232B;
	@%p350 bra 	$L__BB5_200;
	setp.lt.f64 	%p351, %fd283, 0d0000000000000000;
	add.f64 	%fd1337, %fd283, 0d7FF0000000000000;
	selp.f64 	%fd2588, 0d0000000000000000, %fd1337, %p351;
	setp.geu.f32 	%p352, %f20, 0f40874800;
	@%p352 bra 	$L__BB5_200;
	shr.u32 	%r691, %r96, 31;
	add.s32 	%r692, %r96, %r691;
	shr.s32 	%r693, %r692, 1;
	shl.b32 	%r694, %r693, 20;
	add.s32 	%r695, %r98, %r694;
	mov.b64 	%fd1338, {%r97, %r695};
	sub.s32 	%r696, %r96, %r693;
	shl.b32 	%r697, %r696, 20;
	add.s32 	%r698, %r697, 1072693248;
	mov.b32 	%r699, 0;
	mov.b64 	%fd1339, {%r699, %r698};
	mul.f64 	%fd2588, %fd1339, %fd1338;
$L__BB5_200:
	mov.f64 	%fd1340, 0d3FF0000000000000;
	sub.f64 	%fd1341, %fd1340, %fd2588;
	mul.f64 	%fd1342, %fd282, 0d3FD47AE147AE147B;
	div.rn.f64 	%fd288, %fd1342, %fd1341;
	div.rn.f64 	%fd289, %fd101, 0dC026000000000000;
	fma.rn.f64 	%fd1343, %fd289, 0d3FF71547652B82FE, 0d4338000000000000;
	{
	.reg .b32 %temp; 
	mov.b64 	{%r99, %temp}, %fd1343;
	}
	mov.f64 	%fd1344, 0dC338000000000000;
	add.rn.f64 	%fd1345, %fd1343, %fd1344;
	fma.rn.f64 	%fd1346, %fd1345, 0dBFE62E42FEFA39EF, %fd289;
	fma.rn.f64 	%fd1347, %fd1345, 0dBC7ABC9E3B39803F, %fd1346;
	fma.rn.f64 	%fd1348, %fd1347, 0d3E5ADE1569CE2BDF, 0d3E928AF3FCA213EA;
	fma.rn.f64 	%fd1349, %fd1348, %fd1347, 0d3EC71DEE62401315;
	fma.rn.f64 	%fd1350, %fd1349, %fd1347, 0d3EFA01997C89EB71;
	fma.rn.f64 	%fd1351, %fd1350, %fd1347, 0d3F2A01A014761F65;
	fma.rn.f64 	%fd1352, %fd1351, %fd1347, 0d3F56C16C1852B7AF;
	fma.rn.f64 	%fd1353, %fd1352, %fd1347, 0d3F81111111122322;
	fma.rn.f64 	%fd1354, %fd1353, %fd1347, 0d3FA55555555502A1;
	fma.rn.f64 	%fd1355, %fd1354, %fd1347, 0d3FC5555555555511;
	fma.rn.f64 	%fd1356, %fd1355, %fd1347, 0d3FE000000000000B;
	fma.rn.f64 	%fd1357, %fd1356, %fd1347, 0d3FF0000000000000;
	fma.rn.f64 	%fd1358, %fd1357, %fd1347, 0d3FF0000000000000;
	{
	.reg .b32 %temp; 
	mov.b64 	{%r100, %temp}, %fd1358;
	}
	{
	.reg .b32 %temp; 
	mov.b64 	{%temp, %r101}, %fd1358;
	}
	shl.b32 	%r700, %r99, 20;
	add.s32 	%r701, %r700, %r101;
	mov.b64 	%fd2589, {%r100, %r701};
	{
	.reg .b32 %temp; 
	mov.b64 	{%temp, %r702}, %fd289;
	}
	mov.b32 	%f64, %r702;
	abs.f32 	%f21, %f64;
	setp.lt.f32 	%p353, %f21, 0f4086232B;
	@%p353 bra 	$L__BB5_203;
	setp.lt.f64 	%p354, %fd289, 0d0000000000000000;
	add.f64 	%fd1359, %fd289, 0d7FF0000000000000;
	selp.f64 	%fd2589, 0d0000000000000000, %fd1359, %p354;
	setp.geu.f32 	%p355, %f21, 0f40874800;
	@%p355 bra 	$L__BB5_203;
	shr.u32 	%r703, %r99, 31;
	add.s32 	%r704, %r99, %r703;
	shr.s32 	%r705, %r704, 1;
	shl.b32 	%r706, %r705, 20;
	add.s32 	%r707, %r101, %r706;
	mov.b64 	%fd1360, {%r100, %r707};
	sub.s32 	%r708, %r99, %r705;
	shl.b32 	%r709, %r708, 20;
	add.s32 	%r710, %r709, 1072693248;
	mov.b32 	%r711, 0;
	mov.b64 	%fd1361, {%r711, %r710};
	mul.f64 	%fd2589, %fd1361, %fd1360;
$L__BB5_203:
	fma.rn.f64 	%fd294, %fd2589, 0d3FB47AE147AE147B, %fd288;
	setp.ltu.f64 	%p356, %fd101, 0dC044000000000000;
	@%p356 bra 	$L__BB5_214;
	add.f64 	%fd1362, %fd101, 0d402551EB851EB852;
	div.rn.f64 	%fd295, %fd1362, 0dC026333333333333;
	fma.rn.f64 	%fd1363, %fd295, 0d3FF71547652B82FE, 0d4338000000000000;
	{
	.reg .b32 %temp; 
	mov.b64 	{%r102, %temp}, %fd1363;
	}
	mov.f64 	%fd1364, 0dC338000000000000;
	add.rn.f64 	%fd1365, %fd1363, %fd1364;
	fma.rn.f64 	%fd1366, %fd1365, 0dBFE62E42FEFA39EF, %fd295;
	fma.rn.f64 	%fd1367, %fd1365, 0dBC7ABC9E3B39803F, %fd1366;
	fma.rn.f64 	%fd1368, %fd1367, 0d3E5ADE1569CE2BDF, 0d3E928AF3FCA213EA;
	fma.rn.f64 	%fd1369, %fd1368, %fd1367, 0d3EC71DEE62401315;
	fma.rn.f64 	%fd1370, %fd1369, %fd1367, 0d3EFA01997C89EB71;
	fma.rn.f64 	%fd1371, %fd1370, %fd1367, 0d3F2A01A014761F65;
	fma.rn.f64 	%fd1372, %fd1371, %fd1367, 0d3F56C16C1852B7AF;
	fma.rn.f64 	%fd1373, %fd1372, %fd1367, 0d3F81111111122322;
	fma.rn.f64 	%fd1374, %fd1373, %fd1367, 0d3FA55555555502A1;
	fma.rn.f64 	%fd1375, %fd1374, %fd1367, 0d3FC5555555555511;
	fma.rn.f64 	%fd1376, %fd1375, %fd1367, 0d3FE000000000000B;
	fma.rn.f64 	%fd1377, %fd1376, %fd1367, 0d3FF0000000000000;
	fma.rn.f64 	%fd1378, %fd1377, %fd1367, 0d3FF0000000000000;
	{
	.reg .b32 %temp; 
	mov.b64 	{%r103, %temp}, %fd1378;
	}
	{
	.reg .b32 %temp; 
	mov.b64 	{%temp, %r104}, %fd1378;
	}
	shl.b32 	%r712, %r102, 20;
	add.s32 	%r713, %r712, %r104;
	mov.b64 	%fd2590, {%r103, %r713};
	{
	.reg .b32 %temp; 
	mov.b64 	{%temp, %r714}, %fd295;
	}
	mov.b32 	%f65, %r714;
	abs.f32 	%f22, %f65;
	setp.lt.f32 	%p357, %f22, 0f4086232B;
	@%p357 bra 	$L__BB5_207;
	setp.lt.f64 	%p358, %fd295, 0d0000000000000000;
	add.f64 	%fd1379, %fd295, 0d7FF0000000000000;
	selp.f64 	%fd2590, 0d0000000000000000, %fd1379, %p358;
	setp.geu.f32 	%p359, %f22, 0f40874800;
	@%p359 bra 	$L__BB5_207;
	shr.u32 	%r715, %r102, 31;
	add.s32 	%r716, %r102, %r715;
	shr.s32 	%r717, %r716, 1;
	shl.b32 	%r718, %r717, 20;
	add.s32 	%r719, %r104, %r718;
	mov.b64 	%fd1380, {%r103, %r719};
	sub.s32 	%r720, %r102, %r717;
	shl.b32 	%r721, %r720, 20;
	add.s32 	%r722, %r721, 1072693248;
	mov.b32 	%r723, 0;
	mov.b64 	%fd1381, {%r723, %r722};
	mul.f64 	%fd2590, %fd1381, %fd1380;
$L__BB5_207:
	add.f64 	%fd300, %fd2590, 0d3FF0000000000000;
	add.f64 	%fd1382, %fd101, 0d4040000000000000;
	mul.f64 	%fd301, %fd1382, 0dBFB999999999999A;
	fma.rn.f64 	%fd1383, %fd301, 0d3FF71547652B82FE, 0d4338000000000000;
	{
	.reg .b32 %temp; 
	mov.b64 	{%r105, %temp}, %fd1383;
	}
	mov.f64 	%fd1384, 0dC338000000000000;
	add.rn.f64 	%fd1385, %fd1383, %fd1384;
	fma.rn.f64 	%fd1386, %fd1385, 0dBFE62E42FEFA39EF, %fd301;
	fma.rn.f64 	%fd1387, %fd1385, 0dBC7ABC9E3B39803F, %fd1386;
	fma.rn.f64 	%fd1388, %fd1387, 0d3E5ADE1569CE2BDF, 0d3E928AF3FCA213EA;
	fma.rn.f64 	%fd1389, %fd1388, %fd1387, 0d3EC71DEE62401315;
	fma.rn.f64 	%fd1390, %fd1389, %fd1387, 0d3EFA01997C89EB71;
	fma.rn.f64 	%fd1391, %fd1390, %fd1387, 0d3F2A01A014761F65;
	fma.rn.f64 	%fd1392, %fd1391, %fd1387, 0d3F56C16C1852B7AF;
	fma.rn.f64 	%fd1393, %fd1392, %fd1387, 0d3F81111111122322;
	fma.rn.f64 	%fd1394, %fd1393, %fd1387, 0d3FA55555555502A1;
	fma.rn.f64 	%fd1395, %fd1394, %fd1387, 0d3FC5555555555511;
	fma.rn.f64 	%fd1396, %fd1395, %fd1387, 0d3FE000000000000B;
	fma.rn.f64 	%fd1397, %fd1396, %fd1387, 0d3FF0000000000000;
	fma.rn.f64 	%fd1398, %fd1397, %fd1387, 0d3FF0000000000000;
	{
	.reg .b32 %temp; 
	mov.b64 	{%r106, %temp}, %fd1398;
	}
	{
	.reg .b32 %temp; 
	mov.b64 	{%temp, %r107}, %fd1398;
	}
	shl.b32 	%r724, %r105, 20;
	add.s32 	%r725, %r724, %r107;
	mov.b64 	%fd2591, {%r106, %r725};
	{
	.reg .b32 %temp; 
	mov.b64 	{%temp, %r726}, %fd301;
	}
	mov.b32 	%f66, %r726;
	abs.f32 	%f23, %f66;
	setp.lt.f32 	%p360, %f23, 0f4086232B;
	@%p360 bra 	$L__BB5_210;
	setp.lt.f64 	%p361, %fd301, 0d0000000000000000;
	add.f64 	%fd1399, %fd301, 0d7FF0000000000000;
	selp.f64 	%fd2591, 0d0000000000000000, %fd1399, %p361;
	setp.geu.f32 	%p362, %f23, 0f40874800;
	@%p362 bra 	$L__BB5_210;
	shr.u32 	%r727, %r105, 31;
	add.s32 	%r728, %r105, %r727;
	shr.s32 	%r729, %r728, 1;
	shl.b32 	%r730, %r729, 20;
	add.s32 	%r731, %r107, %r730;
	mov.b64 	%fd1400, {%r106, %r731};
	sub.s32 	%r732, %r105, %r729;
	shl.b32 	%r733, %r732, 20;
	add.s32 	%r734, %r733, 1072693248;
	mov.b32 	%r735, 0;
	mov.b64 	%fd1401, {%r735, %r734};
	mul.f64 	%fd2591, %fd1401, %fd1400;
$L__BB5_210:
	add.f64 	%fd306, %fd2591, 0d3FF0000000000000;
	mul.f64 	%fd307, %fd101, 0dBE910318CA62757C;
	fma.rn.f64 	%fd1402, %fd307, 0d3FF71547652B82FE, 0d4338000000000000;
	{
	.reg .b32 %temp; 
	mov.b64 	{%r108, %temp}, %fd1402;
	}
	mov.f64 	%fd1403, 0dC338000000000000;
	add.rn.f64 	%fd1404, %fd1402, %fd1403;
	fma.rn.f64 	%fd1405, %fd1404, 0dBFE62E42FEFA39EF, %fd307;
	fma.rn.f64 	%fd1406, %fd1404, 0dBC7ABC9E3B39803F, %fd1405;
	fma.rn.f64 	%fd1407, %fd1406, 0d3E5ADE1569CE2BDF, 0d3E928AF3FCA213EA;
	fma.rn.f64 	%fd1408, %fd1407, %fd1406, 0d3EC71DEE62401315;
	fma.rn.f64 	%fd1409, %fd1408, %fd1406, 0d3EFA01997C89EB71;
	fma.rn.f64 	%fd1410, %fd1409, %fd1406, 0d3F2A01A014761F65;
	fma.rn.f64 	%fd1411, %fd1410, %fd1406, 0d3F56C16C1852B7AF;
	fma.rn.f64 	%fd1412, %fd1411, %fd1406, 0d3F81111111122322;
	fma.rn.f64 	%fd1413, %fd1412, %fd1406, 0d3FA55555555502A1;
	fma.rn.f64 	%fd1414, %fd1413, %fd1406, 0d3FC5555555555511;
	fma.rn.f64 	%fd1415, %fd1414, %fd1406, 0d3FE000000000000B;
	fma.rn.f64 	%fd1416, %fd1415, %fd1406, 0d3FF0000000000000;
	fma.rn.f64 	%fd1417, %fd1416, %fd1406, 0d3FF0000000000000;
	{
	.reg .b32 %temp; 
	mov.b64 	{%r109, %temp}, %fd1417;
	}
	{
	.reg .b32 %temp; 
	mov.b64 	{%temp, %r110}, %fd1417;
	}
	shl.b32 	%r736, %r108, 20;
	add.s32 	%r737, %r736, %r110;
	mov.b64 	%fd2592, {%r109, %r737};
	{
	.reg .b32 %temp; 
	mov.b64 	{%temp, %r738}, %fd307;
	}
	mov.b32 	%f67, %r738;
	abs.f32 	%f24, %f67;
	setp.lt.f32 	%p363, %f24, 0f4086232B;
	@%p363 bra 	$L__BB5_213;
	setp.lt.f64 	%p364, %fd307, 0d0000000000000000;
	add.f64 	%fd1418, %fd307, 0d7FF0000000000000;
	selp.f64 	%fd2592, 0d0000000000000000, %fd1418, %p364;
	setp.geu.f32 	%p365, %f24, 0f40874800;
	@%p365 bra 	$L__BB5_213;
	shr.u32 	%r739, %r108, 31;
	add.s32 	%r740, %r108, %r739;
	shr.s32 	%r741, %r740, 1;
	shl.b32 	%r742, %r741, 20;
	add.s32 	%r743, %r110, %r742;
	mov.b64 	%fd1419, {%r109, %r743};
	sub.s32 	%r744, %r108, %r741;
	shl.b32 	%r745, %r744, 20;
	add.s32 	%r746, %r745, 1072693248;
	mov.b32 	%r747, 0;
	mov.b64 	%fd1420, {%r747, %r746};
	mul.f64 	%fd2592, %fd1420, %fd1419;
$L__BB5_213:
	mul.f64 	%fd1421, %fd306, 0d3F87D1782D38476F;
	div.rn.f64 	%fd2602, %fd1421, %fd2592;
	mul.f64 	%fd2601, %fd300, 0d3F3DBBD2A9859FE8;
	bra.uni 	$L__BB5_239;
$L__BB5_214:
	add.f64 	%fd1422, %fd101, 0d4054000000000000;
	div.rn.f64 	%fd314, %fd1422, 0dC01B333333333333;
	fma.rn.f64 	%fd1423, %fd314, 0d3FF71547652B82FE, 0d4338000000000000;
	{
	.reg .b32 %temp; 
	mov.b64 	{%r111, %temp}, %fd1423;
	}
	mov.f64 	%fd1424, 0dC338000000000000;
	add.rn.f64 	%fd1425, %fd1423, %fd1424;
	fma.rn.f64 	%fd1426, %fd1425, 0dBFE62E42FEFA39EF, %fd314;
	fma.rn.f64 	%fd1427, %fd1425, 0dBC7ABC9E3B39803F, %fd1426;
	fma.rn.f64 	%fd1428, %fd1427, 0d3E5ADE1569CE2BDF, 0d3E928AF3FCA213EA;
	fma.rn.f64 	%fd1429, %fd1428, %fd1427, 0d3EC71DEE62401315;
	fma.rn.f64 	%fd1430, %fd1429, %fd1427, 0d3EFA01997C89EB71;
	fma.rn.f64 	%fd1431, %fd1430, %fd1427, 0d3F2A01A014761F65;
	fma.rn.f64 	%fd1432, %fd1431, %fd1427, 0d3F56C16C1852B7AF;
	fma.rn.f64 	%fd1433, %fd1432, %fd1427, 0d3F81111111122322;
	fma.rn.f64 	%fd1434, %fd1433, %fd1427, 0d3FA55555555502A1;
	fma.rn.f64 	%fd1435, %fd1434, %fd1427, 0d3FC5555555555511;
	fma.rn.f64 	%fd1436, %fd1435, %fd1427, 0d3FE000000000000B;
	fma.rn.f64 	%fd1437, %fd1436, %fd1427, 0d3FF0000000000000;
	fma.rn.f64 	%fd1438, %fd1437, %fd1427, 0d3FF0000000000000;
	{
	.reg .b32 %temp; 
	mov.b64 	{%r112, %temp}, %fd1438;
	}
	{
	.reg .b32 %temp; 
	mov.b64 	{%temp, %r113}, %fd1438;
	}
	shl.b32 	%r748, %r111, 20;
	add.s32 	%r749, %r748, %r113;
	mov.b64 	%fd2593, {%r112, %r749};
	{
	.reg .b32 %temp; 
	mov.b64 	{%temp, %r750}, %fd314;
	}
	mov.b32 	%f68, %r750;
	abs.f32 	%f25, %f68;
	setp.lt.f32 	%p366, %f25, 0f4086232B;
	@%p366 bra 	$L__BB5_217;
	setp.lt.f64 	%p367, %fd314, 0d0000000000000000;
	add.f64 	%fd1439, %fd314, 0d7FF0000000000000;
	selp.f64 	%fd2593, 0d0000000000000000, %fd1439, %p367;
	setp.geu.f32 	%p368, %f25, 0f40874800;
	@%p368 bra 	$L__BB5_217;
	shr.u32 	%r751, %r111, 31;
	add.s32 	%r752, %r111, %r751;
	shr.s32 	%r753, %r752, 1;
	shl.b32 	%r754, %r753, 20;
	add.s32 	%r755, %r113, %r754;
	mov.b64 	%fd1440, {%r112, %r755};
	sub.s32 	%r756, %r111, %r753;
	shl.b32 	%r757, %r756, 20;
	add.s32 	%r758, %r757, 1072693248;
	mov.b32 	%r759, 0;
	mov.b64 	%fd1441, {%r759, %r758};
	mul.f64 	%fd2593, %fd1441, %fd1440;
$L__BB5_217:
	mul.f64 	%fd319, %fd101, 0d3FB4395810624DD3;
	fma.rn.f64 	%fd1442, %fd319, 0d3FF71547652B82FE, 0d4338000000000000;
	{
	.reg .b32 %temp; 
	mov.b64 	{%r114, %temp}, %fd1442;
	}
	mov.f64 	%fd1443, 0dC338000000000000;
	add.rn.f64 	%fd1444, %fd1442, %fd1443;
	fma.rn.f64 	%fd1445, %fd1444, 0dBFE62E42FEFA39EF, %fd319;
	fma.rn.f64 	%fd1446, %fd1444, 0dBC7ABC9E3B39803F, %fd1445;
	fma.rn.f64 	%fd1447, %fd1446, 0d3E5ADE1569CE2BDF, 0d3E928AF3FCA213EA;
	fma.rn.f64 	%fd1448, %fd1447, %fd1446, 0d3EC71DEE62401315;
	fma.rn.f64 	%fd1449, %fd1448, %fd1446, 0d3EFA01997C89EB71;
	fma.rn.f64 	%fd1450, %fd1449, %fd1446, 0d3F2A01A014761F65;
	fma.rn.f64 	%fd1451, %fd1450, %fd1446, 0d3F56C16C1852B7AF;
	fma.rn.f64 	%fd1452, %fd1451, %fd1446, 0d3F81111111122322;
	fma.rn.f64 	%fd1453, %fd1452, %fd1446, 0d3FA55555555502A1;
	fma.rn.f64 	%fd1454, %fd1453, %fd1446, 0d3FC5555555555511;
	fma.rn.f64 	%fd1455, %fd1454, %fd1446, 0d3FE000000000000B;
	fma.rn.f64 	%fd1456, %fd1455, %fd1446, 0d3FF0000000000000;
	fma.rn.f64 	%fd1457, %fd1456, %fd1446, 0d3FF0000000000000;
	{
	.reg .b32 %temp; 
	mov.b64 	{%r115, %temp}, %fd1457;
	}
	{
	.reg .b32 %temp; 
	mov.b64 	{%temp, %r116}, %fd1457;
	}
	shl.b32 	%r760, %r114, 20;
	add.s32 	%r761, %r760, %r116;
	mov.b64 	%fd2594, {%r115, %r761};
	{
	.reg .b32 %temp; 
	mov.b64 	{%temp, %r762}, %fd319;
	}
	mov.b32 	%f69, %r762;
	abs.f32 	%f26, %f69;
	setp.lt.f32 	%p369, %f26, 0f4086232B;
	@%p369 bra 	$L__BB5_220;
	setp.lt.f64 	%p370, %fd319, 0d0000000000000000;
	add.f64 	%fd1458, %fd319, 0d7FF0000000000000;
	selp.f64 	%fd2594, 0d0000000000000000, %fd1458, %p370;
	setp.geu.f32 	%p371, %f26, 0f40874800;
	@%p371 bra 	$L__BB5_220;
	shr.u32 	%r763, %r114, 31;
	add.s32 	%r764, %r114, %r763;
	shr.s32 	%r765, %r764, 1;
	shl.b32 	%r766, %r765, 20;
	add.s32 	%r767, %r116, %r766;
	mov.b64 	%fd1459, {%r115, %r767};
	sub.s32 	%r768, %r114, %r765;
	shl.b32 	%r769, %r768, 20;
	add.s32 	%r770, %r769, 1072693248;
	mov.b32 	%r771, 0;
	mov.b64 	%fd1460, {%r771, %r770};
	mul.f64 	%fd2594, %fd1460, %fd1459;
$L__BB5_220:
	mul.f64 	%fd1461, %fd2594, 0d400C7AE147AE147B;
	fma.rn.f64 	%fd324, %fd2593, 0d3FC147AE147AE148, %fd1461;
	mul.f64 	%fd325, %fd101, 0d3FD6666666666666;
	fma.rn.f64 	%fd1462, %fd325, 0d3FF71547652B82FE, 0d4338000000000000;
	{
	.reg .b32 %temp; 
	mov.b64 	{%r117, %temp}, %fd1462;
	}
	mov.f64 	%fd1463, 0dC338000000000000;
	add.rn.f64 	%fd1464, %fd1462, %fd1463;
	fma.rn.f64 	%fd1465, %fd1464, 0dBFE62E42FEFA39EF, %fd325;
	fma.rn.f64 	%fd1466, %fd1464, 0dBC7ABC9E3B39803F, %fd1465;
	fma.rn.f64 	%fd1467, %fd1466, 0d3E5ADE1569CE2BDF, 0d3E928AF3FCA213EA;
	fma.rn.f64 	%fd1468, %fd1467, %fd1466, 0d3EC71DEE62401315;
	fma.rn.f64 	%fd1469, %fd1468, %fd1466, 0d3EFA01997C89EB71;
	fma.rn.f64 	%fd1470, %fd1469, %fd1466, 0d3F2A01A014761F65;
	fma.rn.f64 	%fd1471, %fd1470, %fd1466, 0d3F56C16C1852B7AF;
	fma.rn.f64 	%fd1472, %fd1471, %fd1466, 0d3F81111111122322;
	fma.rn.f64 	%fd1473, %fd1472, %fd1466, 0d3FA55555555502A1;
	fma.rn.f64 	%fd1474, %fd1473, %fd1466, 0d3FC5555555555511;
	fma.rn.f64 	%fd1475, %fd1474, %fd1466, 0d3FE000000000000B;
	fma.rn.f64 	%fd1476, %fd1475, %fd1466, 0d3FF0000000000000;
	fma.rn.f64 	%fd1477, %fd1476, %fd1466, 0d3FF0000000000000;
	{
	.reg .b32 %temp; 
	mov.b64 	{%r118, %temp}, %fd1477;
	}
	{
	.reg .b32 %temp; 
	mov.b64 	{%temp, %r119}, %fd1477;
	}
	shl.b32 	%r772, %r117, 20;
	add.s32 	%r773, %r772, %r119;
	mov.b64 	%fd2595, {%r118, %r773};
	{
	.reg .b32 %temp; 
	mov.b64 	{%temp, %r774}, %fd325;
	}
	mov.b32 	%f70, %r774;
	abs.f32 	%f27, %f70;
	setp.lt.f32 	%p372, %f27, 0f4086232B;
	@%p372 bra 	$L__BB5_223;
	setp.lt.f64 	%p373, %fd325, 0d0000000000000000;
	add.f64 	%fd1478, %fd325, 0d7FF0000000000000;
	selp.f64 	%fd2595, 0d0000000000000000, %fd1478, %p373;
	setp.geu.f32 	%p374, %f27, 0f40874800;
	@%p374 bra 	$L__BB5_223;
	shr.u32 	%r775, %r117, 31;
	add.s32 	%r776, %r117, %r775;
	shr.s32 	%r777, %r776, 1;
	shl.b32 	%r778, %r777, 20;
	add.s32 	%r779, %r119, %r778;
	mov.b64 	%fd1479, {%r118, %r779};
	sub.s32 	%r780, %r117, %r777;
	shl.b32 	%r781, %r780, 20;
	add.s32 	%r782, %r781, 1072693248;
	mov.b32 	%r783, 0;
	mov.b64 	%fd1480, {%r783, %r782};
	mul.f64 	%fd2595, %fd1480, %fd1479;
$L__BB5_223:
	fma.rn.f64 	%fd330, %fd2595, 0d4112EBC000000000, %fd324;
	add.f64 	%fd1481, %fd101, 0d4053CEB851EB851F;
	mul.f64 	%fd331, %fd1481, 0d3FD3E76C8B439581;
	fma.rn.f64 	%fd1482, %fd331, 0d3FF71547652B82FE, 0d4338000000000000;
	{
	.reg .b32 %temp; 
	mov.b64 	{%r120, %temp}, %fd1482;
	}
	mov.f64 	%fd1483, 0dC338000000000000;
	add.rn.f64 	%fd1484, %fd1482, %fd1483;
	fma.rn.f64 	%fd1485, %fd1484, 0dBFE62E42FEFA39EF, %fd331;
	fma.rn.f64 	%fd1486, %fd1484, 0dBC7ABC9E3B39803F, %fd1485;
	fma.rn.f64 	%fd1487, %fd1486, 0d3E5ADE1569CE2BDF, 0d3E928AF3FCA213EA;
	fma.rn.f64 	%fd1488, %fd1487, %fd1486, 0d3EC71DEE62401315;
	fma.rn.f64 	%fd1489, %fd1488, %fd1486, 0d3EFA01997C89EB71;
	fma.rn.f64 	%fd1490, %fd1489, %fd1486, 0d3F2A01A014761F65;
	fma.rn.f64 	%fd1491, %fd1490, %fd1486, 0d3F56C16C1852B7AF;
	fma.rn.f64 	%fd1492, %fd1491, %fd1486, 0d3F81111111122322;
	fma.rn.f64 	%fd1493, %fd1492, %fd1486, 0d3FA55555555502A1;
	fma.rn.f64 	%fd1494, %fd1493, %fd1486, 0d3FC5555555555511;
	fma.rn.f64 	%fd1495, %fd1494, %fd1486, 0d3FE000000000000B;
	fma.rn.f64 	%fd1496, %fd1495, %fd1486, 0d3FF0000000000000;
	fma.rn.f64 	%fd1497, %fd1496, %fd1486, 0d3FF0000000000000;
	{
	.reg .b32 %temp; 
	mov.b64 	{%r121, %temp}, %fd1497;
	}
	{
	.reg .b32 %temp; 
	mov.b64 	{%temp, %r122}, %fd1497;
	}
	shl.b32 	%r784, %r120, 20;
	add.s32 	%r785, %r784, %r122;
	mov.b64 	%fd2596, {%r121, %r785};
	{
	.reg .b32 %temp; 
	mov.b64 	{%temp, %r786}, %fd331;
	}
	mov.b32 	%f71, %r786;
	abs.f32 	%f28, %f71;
	setp.lt.f32 	%p375, %f28, 0f4086232B;
	@%p375 bra 	$L__BB5_226;
	setp.lt.f64 	%p376, %fd331, 0d0000000000000000;
	add.f64 	%fd1498, %fd331, 0d7FF0000000000000;
	selp.f64 	%fd2596, 0d0000000000000000, %fd1498, %p376;
	setp.geu.f32 	%p377, %f28, 0f40874800;
	@%p377 bra 	$L__BB5_226;
	shr.u32 	%r787, %r120, 31;
	add.s32 	%r788, %r120, %r787;
	shr.s32 	%r789, %r788, 1;
	shl.b32 	%r790, %r789, 20;
	add.s32 	%r791, %r122, %r790;
	mov.b64 	%fd1499, {%r121, %r791};
	sub.s32 	%r792, %r120, %r789;
	shl.b32 	%r793, %r792, 20;
	add.s32 	%r794, %r793, 1072693248;
	mov.b32 	%r795, 0;
	mov.b64 	%fd1500, {%r795, %r794};
	mul.f64 	%fd2596, %fd1500, %fd1499;
$L__BB5_226:
	add.f64 	%fd336, %fd2596, 0d3FF0000000000000;
	mul.f64 	%fd337, %fd101, 0d3FCF487FCB923A2A;
	fma.rn.f64 	%fd1501, %fd337, 0d3FF71547652B82FE, 0d4338000000000000;
	{
	.reg .b32 %temp; 
	mov.b64 	{%r123, %temp}, %fd1501;
	}
	mov.f64 	%fd1502, 0dC338000000000000;
	add.rn.f64 	%fd1503, %fd1501, %fd1502;
	fma.rn.f64 	%fd1504, %fd1503, 0dBFE62E42FEFA39EF, %fd337;
	fma.rn.f64 	%fd1505, %fd1503, 0dBC7ABC9E3B39803F, %fd1504;
	fma.rn.f64 	%fd1506, %fd1505, 0d3E5ADE1569CE2BDF, 0d3E928AF3FCA213EA;
	fma.rn.f64 	%fd1507, %fd1506, %fd1505, 0d3EC71DEE62401315;
	fma.rn.f64 	%fd1508, %fd1507, %fd1505, 0d3EFA01997C89EB71;
	fma.rn.f64 	%fd1509, %fd1508, %fd1505, 0d3F2A01A014761F65;
	fma.rn.f64 	%fd1510, %fd1509, %fd1505, 0d3F56C16C1852B7AF;
	fma.rn.f64 	%fd1511, %fd1510, %fd1505, 0d3F81111111122322;
	fma.rn.f64 	%fd1512, %fd1511, %fd1505, 0d3FA55555555502A1;
	fma.rn.f64 	%fd1513, %fd1512, %fd1505, 0d3FC5555555555511;
	fma.rn.f64 	%fd1514, %fd1513, %fd1505, 0d3FE000000000000B;
	fma.rn.f64 	%fd1515, %fd1514, %fd1505, 0d3FF0000000000000;
	fma.rn.f64 	%fd1516, %fd1515, %fd1505, 0d3FF0000000000000;
	{
	.reg .b32 %temp; 
	mov.b64 	{%r124, %temp}, %fd1516;
	}
	{
	.reg .b32 %temp; 
	mov.b64 	{%temp, %r125}, %fd1516;
	}
	shl.b32 	%r796, %r123, 20;
	add.s32 	%r797, %r796, %r125;
	mov.b64 	%fd2597, {%r124, %r797};
	{
	.reg .b32 %temp; 
	mov.b64 	{%temp, %r798}, %fd337;
	}
	mov.b32 	%f72, %r798;
	abs.f32 	%f29, %f72;
	setp.lt.f32 	%p378, %f29, 0f4086232B;
	@%p378 bra 	$L__BB5_229;
	setp.lt.f64 	%p379, %fd337, 0d0000000000000000;
	add.f64 	%fd1517, %fd337, 0d7FF0000000000000;
	selp.f64 	%fd2597, 0d0000000000000000, %fd1517, %p379;
	setp.geu.f32 	%p380, %f29, 0f40874800;
	@%p380 bra 	$L__BB5_229;
	shr.u32 	%r799, %r123, 31;
	add.s32 	%r800, %r123, %r799;
	shr.s32 	%r801, %r800, 1;
	shl.b32 	%r802, %r801, 20;
	add.s32 	%r803, %r125, %r802;
	mov.b64 	%fd1518, {%r124, %r803};
	sub.s32 	%r804, %r123, %r801;
	shl.b32 	%r805, %r804, 20;
	add.s32 	%r806, %r805, 1072693248;
	mov.b32 	%r807, 0;
	mov.b64 	%fd1519, {%r807, %r806};
	mul.f64 	%fd2597, %fd1519, %fd1518;
$L__BB5_229:
	mul.f64 	%fd342, %fd101, 0dBFA67B5F1BEF49CF;
	fma.rn.f64 	%fd1520, %fd342, 0d3FF71547652B82FE, 0d4338000000000000;
	{
	.reg .b32 %temp; 
	mov.b64 	{%r126, %temp}, %fd1520;
	}
	mov.f64 	%fd1521, 0dC338000000000000;
	add.rn.f64 	%fd1522, %fd1520, %fd1521;
	fma.rn.f64 	%fd1523, %fd1522, 0dBFE62E42FEFA39EF, %fd342;
	fma.rn.f64 	%fd1524, %fd1522, 0dBC7ABC9E3B39803F, %fd1523;
	fma.rn.f64 	%fd1525, %fd1524, 0d3E5ADE1569CE2BDF, 0d3E928AF3FCA213EA;
	fma.rn.f64 	%fd1526, %fd1525, %fd1524, 0d3EC71DEE62401315;
	fma.rn.f64 	%fd1527, %fd1526, %fd1524, 0d3EFA01997C89EB71;
	fma.rn.f64 	%fd1528, %fd1527, %fd1524, 0d3F2A01A014761F65;
	fma.rn.f64 	%fd1529, %fd1528, %fd1524, 0d3F56C16C1852B7AF;
	fma.rn.f64 	%fd1530, %fd1529, %fd1524, 0d3F81111111122322;
	fma.rn.f64 	%fd1531, %fd1530, %fd1524, 0d3FA55555555502A1;
	fma.rn.f64 	%fd1532, %fd1531, %fd1524, 0d3FC5555555555511;
	fma.rn.f64 	%fd1533, %fd1532, %fd1524, 0d3FE000000000000B;
	fma.rn.f64 	%fd1534, %fd1533, %fd1524, 0d3FF0000000000000;
	fma.rn.f64 	%fd1535, %fd1534, %fd1524, 0d3FF0000000000000;
	{
	.reg .b32 %temp; 
	mov.b64 	{%r127, %temp}, %fd1535;
	}
	{
	.reg .b32 %temp; 
	mov.b64 	{%temp, %r128}, %fd1535;
	}
	shl.b32 	%r808, %r126, 20;
	add.s32 	%r809, %r808, %r128;
	mov.b64 	%fd2598, {%r127, %r809};
	{
	.reg .b32 %temp; 
	mov.b64 	{%temp, %r810}, %fd342;
	}
	mov.b32 	%f73, %r810;
	abs.f32 	%f30, %f73;
	setp.lt.f32 	%p381, %f30, 0f4086232B;
	@%p381 bra 	$L__BB5_232;
	setp.lt.f64 	%p382, %fd342, 0d0000000000000000;
	add.f64 	%fd1536, %fd342, 0d7FF0000000000000;
	selp.f64 	%fd2598, 0d0000000000000000, %fd1536, %p382;
	setp.geu.f32 	%p383, %f30, 0f40874800;
	@%p383 bra 	$L__BB5_232;
	shr.u32 	%r811, %r126, 31;
	add.s32 	%r812, %r126, %r811;
	shr.s32 	%r813, %r812, 1;
	shl.b32 	%r814, %r813, 20;
	add.s32 	%r815, %r128, %r814;
	mov.b64 	%fd1537, {%r127, %r815};
	sub.s32 	%r816, %r126, %r813;
	shl.b32 	%r817, %r816, 20;
	add.s32 	%r818, %r817, 1072693248;
	mov.b32 	%r819, 0;
	mov.b64 	%fd1538, {%r819, %r818};
	mul.f64 	%fd2598, %fd1538, %fd1537;
$L__BB5_232:
	mul.f64 	%fd1539, %fd2598, 0dBF0236B94F976CEF;
	fma.rn.f64 	%fd1540, %fd2597, 0dC0FF0A4000000000, %fd1539;
	add.f64 	%fd1541, %fd101, 0d4042E3D70A3D70A4;
	div.rn.f64 	%fd1542, %fd1541, %fd336;
	mul.f64 	%fd347, %fd1542, %fd1540;
	mul.f64 	%fd348, %fd101, 0dBF858B827FA1A0CF;
	fma.rn.f64 	%fd1543, %fd348, 0d3FF71547652B82FE, 0d4338000000000000;
	{
	.reg .b32 %temp; 
	mov.b64 	{%r129, %temp}, %fd1543;
	}
	mov.f64 	%fd1544, 0dC338000000000000;
	add.rn.f64 	%fd1545, %fd1543, %fd1544;
	fma.rn.f64 	%fd1546, %fd1545, 0dBFE62E42FEFA39EF, %fd348;
	fma.rn.f64 	%fd1547, %fd1545, 0dBC7ABC9E3B39803F, %fd1546;
	fma.rn.f64 	%fd1548, %fd1547, 0d3E5ADE1569CE2BDF, 0d3E928AF3FCA213EA;
	fma.rn.f64 	%fd1549, %fd1548, %fd1547, 0d3EC71DEE62401315;
	fma.rn.f64 	%fd1550, %fd1549, %fd1547, 0d3EFA01997C89EB71;
	fma.rn.f64 	%fd1551, %fd1550, %fd1547, 0d3F2A01A014761F65;
	fma.rn.f64 	%fd1552, %fd1551, %fd1547, 0d3F56C16C1852B7AF;
	fma.rn.f64 	%fd1553, %fd1552, %fd1547, 0d3F81111111122322;
	fma.rn.f64 	%fd1554, %fd1553, %fd1547, 0d3FA55555555502A1;
	fma.rn.f64 	%fd1555, %fd1554, %fd1547, 0d3FC5555555555511;
	fma.rn.f64 	%fd1556, %fd1555, %fd1547, 0d3FE000000000000B;
	fma.rn.f64 	%fd1557, %fd1556, %fd1547, 0d3FF0000000000000;
	fma.rn.f64 	%fd1558, %fd1557, %fd1547, 0d3FF0000000000000;
	{
	.reg .b32 %temp; 
	mov.b64 	{%r130, %temp}, %fd1558;
	}
	{
	.reg .b32 %temp; 
	mov.b64 	{%temp, %r131}, %fd1558;
	}
	shl.b32 	%r820, %r129, 20;
	add.s32 	%r821, %r820, %r131;
	mov.b64 	%fd2599, {%r130, %r821};
	{
	.reg .b32 %temp; 
	mov.b64 	{%temp, %r822}, %fd348;
	}
	mov.b32 	%f74, %r822;
	abs.f32 	%f31, %f74;
	setp.lt.f32 	%p384, %f31, 0f4086232B;
	@%p384 bra 	$L__BB5_235;
	setp.lt.f64 	%p385, %fd348, 0d0000000000000000;
	add.f64 	%fd1559, %fd348, 0d7FF0000000000000;
	selp.f64 	%fd2599, 0d0000000000000000, %fd1559, %p385;
	setp.geu.f32 	%p386, %f31, 0f40874800;
	@%p386 bra 	$L__BB5_235;
	shr.u32 	%r823, %r129, 31;
	add.s32 	%r824, %r129, %r823;
	shr.s32 	%r825, %r824, 1;
	shl.b32 	%r826, %r825, 20;
	add.s32 	%r827, %r131, %r826;
	mov.b64 	%fd1560, {%r130, %r827};
	sub.s32 	%r828, %r129, %r825;
	shl.b32 	%r829, %r828, 20;
	add.s32 	%r830, %r829, 1072693248;
	mov.b32 	%r831, 0;
	mov.b64 	%fd1561, {%r831, %r830};
	mul.f64 	%fd2599, %fd1561, %fd1560;
$L__BB5_235:
	add.f64 	%fd1562, %fd101, 0d404411EB851EB852;
	mul.f64 	%fd353, %fd1562, 0dBFC1A36E2EB1C433;
	fma.rn.f64 	%fd1563, %fd353, 0d3FF71547652B82FE, 0d4338000000000000;
	{
	.reg .b32 %temp; 
	mov.b64 	{%r132, %temp}, %fd1563;
	}
	mov.f64 	%fd1564, 0dC338000000000000;
	add.rn.f64 	%fd1565, %fd1563, %fd1564;
	fma.rn.f64 	%fd1566, %fd1565, 0dBFE62E42FEFA39EF, %fd353;
	fma.rn.f64 	%fd1567, %fd1565, 0dBC7ABC9E3B39803F, %fd1566;
	fma.rn.f64 	%fd1568, %fd1567, 0d3E5ADE1569CE2BDF, 0d3E928AF3FCA213EA;
	fma.rn.f64 	%fd1569, %fd1568, %fd1567, 0d3EC71DEE62401315;
	fma.rn.f64 	%fd1570, %fd1569, %fd1567, 0d3EFA01997C89EB71;
	fma.rn.f64 	%fd1571, %fd1570, %fd1567, 0d3F2A01A014761F65;
	fma.rn.f64 	%fd1572, %fd1571, %fd1567, 0d3F56C16C1852B7AF;
	fma.rn.f64 	%fd1573, %fd1572, %fd1567, 0d3F81111111122322;
	fma.rn.f64 	%fd1574, %fd1573, %fd1567, 0d3FA55555555502A1;
	fma.rn.f64 	%fd1575, %fd1574, %fd1567, 0d3FC5555555555511;
	fma.rn.f64 	%fd1576, %fd1575, %fd1567, 0d3FE000000000000B;
	fma.rn.f64 	%fd1577, %fd1576, %fd1567, 0d3FF0000000000000;
	fma.rn.f64 	%fd1578, %fd1577, %fd1567, 0d3FF0000000000000;
	{
	.reg .b32 %temp; 
	mov.b64 	{%r133, %temp}, %fd1578;
	}
	{
	.reg .b32 %temp; 
	mov.b64 	{%temp, %r134}, %fd1578;
	}
	shl.b32 	%r832, %r132, 20;
	add.s32 	%r833, %r832, %r134;
	mov.b64 	%fd2600, {%r133, %r833};
	{
	.reg .b32 %temp; 
	mov.b64 	{%temp, %r834}, %fd353;
	}
	mov.b32 	%f75, %r834;
	abs.f32 	%f32, %f75;
	setp.lt.f32 	%p387, %f32, 0f4086232B;
	@%p387 bra 	$L__BB5_238;
	setp.lt.f64 	%p388, %fd353, 0d0000000000000000;
	add.f64 	%fd1579, %fd353, 0d7FF0000000000000;
	selp.f64 	%fd2600, 0d0000000000000000, %fd1579, %p388;
	setp.geu.f32 	%p389, %f32, 0f40874800;
	@%p389 bra 	$L__BB5_238;
	shr.u32 	%r835, %r132, 31;
	add.s32 	%r836, %r132, %r835;
	shr.s32 	%r837, %r836, 1;
	shl.b32 	%r838, %r837, 20;
	add.s32 	%r839, %r134, %r838;
	mov.b64 	%fd1580, {%r133, %r839};
	sub.s32 	%r840, %r132, %r837;
	shl.b32 	%r841, %r840, 20;
	add.s32 	%r842, %r841, 1072693248;
	mov.b32 	%r843, 0;
	mov.b64 	%fd1581, {%r843, %r842};
	mul.f64 	%fd2600, %fd1581, %fd1580;
$L__BB5_238:
	add.f64 	%fd1582, %fd2600, 0d3FF0000000000000;
	mul.f64 	%fd1583, %fd2599, 0d3FBF06F694467382;
	div.rn.f64 	%fd1584, %fd1583, %fd1582;
	add.f64 	%fd1585, %fd347, %fd1584;
	mov.f64 	%fd1586, 0d3F6C970F7B9E0610;
	div.rn.f64 	%fd2602, %fd1586, %fd1585;
	div.rn.f64 	%fd2601, %fd1586, %fd330;
$L__BB5_239:
	add.f64 	%fd362, %fd101, 0d4054000000000000;
	div.rn.f64 	%fd363, %fd362, 0d403C5EB851EB851F;
	fma.rn.f64 	%fd1587, %fd363, 0d3FF71547652B82FE, 0d4338000000000000;
	{
	.reg .b32 %temp; 
	mov.b64 	{%r135, %temp}, %fd1587;
	}
	mov.f64 	%fd1588, 0dC338000000000000;
	add.rn.f64 	%fd1589, %fd1587, %fd1588;
	fma.rn.f64 	%fd1590, %fd1589, 0dBFE62E42FEFA39EF, %fd363;
	fma.rn.f64 	%fd1591, %fd1589, 0dBC7ABC9E3B39803F, %fd1590;
	fma.rn.f64 	%fd1592, %fd1591, 0d3E5ADE1569CE2BDF, 0d3E928AF3FCA213EA;
	fma.rn.f64 	%fd1593, %fd1592, %fd1591, 0d3EC71DEE62401315;
	fma.rn.f64 	%fd1594, %fd1593, %fd1591, 0d3EFA01997C89EB71;
	fma.rn.f64 	%fd1595, %fd1594, %fd1591, 0d3F2A01A014761F65;
	fma.rn.f64 	%fd1596, %fd1595, %fd1591, 0d3F56C16C1852B7AF;
	fma.rn.f64 	%fd1597, %fd1596, %fd1591, 0d3F81111111122322;
	fma.rn.f64 	%fd1598, %fd1597, %fd1591, 0d3FA55555555502A1;
	fma.rn.f64 	%fd1599, %fd1598, %fd1591, 0d3FC5555555555511;
	fma.rn.f64 	%fd1600, %fd1599, %fd1591, 0d3FE000000000000B;
	fma.rn.f64 	%fd1601, %fd1600, %fd1591, 0d3FF0000000000000;
	fma.rn.f64 	%fd1602, %fd1601, %fd1591, 0d3FF0000000000000;
	{
	.reg .b32 %temp; 
	mov.b64 	{%r136, %temp}, %fd1602;
	}
	{
	.reg .b32 %temp; 
	mov.b64 	{%temp, %r137}, %fd1602;
	}
	shl.b32 	%r844, %r135, 20;
	add.s32 	%r845, %r844, %r137;
	mov.b64 	%fd2603, {%r136, %r845};
	{
	.reg .b32 %temp; 
	mov.b64 	{%temp, %r846}, %fd363;
	}
	mov.b32 	%f76, %r846;
	abs.f32 	%f33, %f76;
	setp.lt.f32 	%p390, %f33, 0f4086232B;
	@%p390 bra 	$L__BB5_242;
	setp.lt.f64 	%p391, %fd363, 0d0000000000000000;
	add.f64 	%fd1603, %fd363, 0d7FF0000000000000;
	selp.f64 	%fd2603, 0d0000000000000000, %fd1603, %p391;
	setp.geu.f32 	%p392, %f33, 0f40874800;
	@%p392 bra 	$L__BB5_242;
	shr.u32 	%r847, %r135, 31;
	add.s32 	%r848, %r135, %r847;
	shr.s32 	%r849, %r848, 1;
	shl.b32 	%r850, %r849, 20;
	add.s32 	%r851, %r137, %r850;
	mov.b64 	%fd1604, {%r136, %r851};
	sub.s32 	%r852, %r135, %r849;
	shl.b32 	%r853, %r852, 20;
	add.s32 	%r854, %r853, 1072693248;
	mov.b32 	%r855, 0;
	mov.b64 	%fd1605, {%r855, %r854};
	mul.f64 	%fd2603, %fd1605, %fd1604;
$L__BB5_242:
	div.rn.f64 	%fd368, %fd362, 0dC02C6147AE147AE1;
	fma.rn.f64 	%fd1606, %fd368, 0d3FF71547652B82FE, 0d4338000000000000;
	{
	.reg .b32 %temp; 
	mov.b64 	{%r138, %temp}, %fd1606;
	}
	mov.f64 	%fd1607, 0dC338000000000000;
	add.rn.f64 	%fd1608, %fd1606, %fd1607;
	fma.rn.f64 	%fd1609, %fd1608, 0dBFE62E42FEFA39EF, %fd368;
	fma.rn.f64 	%fd1610, %fd1608, 0dBC7ABC9E3B39803F, %fd1609;
	fma.rn.f64 	%fd1611, %fd1610, 0d3E5ADE1569CE2BDF, 0d3E928AF3FCA213EA;
	fma.rn.f64 	%fd1612, %fd1611, %fd1610, 0d3EC71DEE62401315;
	fma.rn.f64 	%fd1613, %fd1612, %fd1610, 0d3EFA01997C89EB71;
	fma.rn.f64 	%fd1614, %fd1613, %fd1610, 0d3F2A01A014761F65;
	fma.rn.f64 	%fd1615, %fd1614, %fd1610, 0d3F56C16C1852B7AF;
	fma.rn.f64 	%fd1616, %fd1615, %fd1610, 0d3F81111111122322;
	fma.rn.f64 	%fd1617, %fd1616, %fd1610, 0d3FA55555555502A1;
	fma.rn.f64 	%fd1618, %fd1617, %fd1610, 0d3FC5555555555511;
	fma.rn.f64 	%fd1619, %fd1618, %fd1610, 0d3FE000000000000B;
	fma.rn.f64 	%fd1620, %fd1619, %fd1610, 0d3FF0000000000000;
	fma.rn.f64 	%fd1621, %fd1620, %fd1610, 0d3FF0000000000000;
	{
	.reg .b32 %temp; 
	mov.b64 	{%r139, %temp}, %fd1621;
	}
	{
	.reg .b32 %temp; 
	mov.b64 	{%temp, %r140}, %fd1621;
	}
	shl.b32 	%r856, %r138, 20;
	add.s32 	%r857, %r856, %r140;
	mov.b64 	%fd2604, {%r139, %r857};
	{
	.reg .b32 %temp; 
	mov.b64 	{%temp, %r858}, %fd368;
	}
	mov.b32 	%f77, %r858;
	abs.f32 	%f34, %f77;
	setp.lt.f32 	%p393, %f34, 0f4086232B;
	@%p393 bra 	$L__BB5_245;
	setp.lt.f64 	%p394, %fd368, 0d0000000000000000;
	add.f64 	%fd1622, %fd368, 0d7FF0000000000000;
	selp.f64 	%fd2604, 0d0000000000000000, %fd1622, %p394;
	setp.geu.f32 	%p395, %f34, 0f40874800;
	@%p395 bra 	$L__BB5_245;
	shr.u32 	%r859, %r138, 31;
	add.s32 	%r860, %r138, %r859;
	shr.s32 	%r861, %r860, 1;
	shl.b32 	%r862, %r861, 20;
	add.s32 	%r863, %r140, %r862;
	mov.b64 	%fd1623, {%r139, %r863};
	sub.s32 	%r864, %r138, %r861;
	shl.b32 	%r865, %r864, 20;
	add.s32 	%r866, %r865, 1072693248;
	mov.b32 	%r867, 0;
	mov.b64 	%fd1624, {%r867, %r866};
	mul.f64 	%fd2604, %fd1624, %fd1623;
$L__BB5_245:
	mul.f64 	%fd1625, %fd2604, 0d3FE1FE5C91D14E3C;
	fma.rn.f64 	%fd373, %fd2603, 0d3FBE6CF41F212D77, %fd1625;
	mul.f64 	%fd1626, %fd101, %fd105;
	div.rn.f64 	%fd374, %fd1626, %fd104;
	ld.const.f64 	%fd375, [eta];
	mul.f64 	%fd376, %fd375, %fd374;
	fma.rn.f64 	%fd1627, %fd376, 0d3FF71547652B82FE, 0d4338000000000000;
	{
	.reg .b32 %temp; 
	mov.b64 	{%r141, %temp}, %fd1627;
	}
	mov.f64 	%fd1628, 0dC338000000000000;
	add.rn.f64 	%fd1629, %fd1627, %fd1628;
	fma.rn.f64 	%fd1630, %fd1629, 0dBFE62E42FEFA39EF, %fd376;
	fma.rn.f64 	%fd1631, %fd1629, 0dBC7ABC9E3B39803F, %fd1630;
	fma.rn.f64 	%fd1632, %fd1631, 0d3E5ADE1569CE2BDF, 0d3E928AF3FCA213EA;
	fma.rn.f64 	%fd1633, %fd1632, %fd1631, 0d3EC71DEE62401315;
	fma.rn.f64 	%fd1634, %fd1633, %fd1631, 0d3EFA01997C89EB71;
	fma.rn.f64 	%fd1635, %fd1634, %fd1631, 0d3F2A01A014761F65;
	fma.rn.f64 	%fd1636, %fd1635, %fd1631, 0d3F56C16C1852B7AF;
	fma.rn.f64 	%fd1637, %fd1636, %fd1631, 0d3F81111111122322;
	fma.rn.f64 	%fd1638, %fd1637, %fd1631, 0d3FA55555555502A1;
	fma.rn.f64 	%fd1639, %fd1638, %fd1631, 0d3FC5555555555511;
	fma.rn.f64 	%fd1640, %fd1639, %fd1631, 0d3FE000000000000B;
	fma.rn.f64 	%fd1641, %fd1640, %fd1631, 0d3FF0000000000000;
	fma.rn.f64 	%fd1642, %fd1641, %fd1631, 0d3FF0000000000000;
	{
	.reg .b32 %temp; 
	mov.b64 	{%r142, %temp}, %fd1642;
	}
	{
	.reg .b32 %temp; 
	mov.b64 	{%temp, %r143}, %fd1642;
	}
	shl.b32 	%r868, %r141, 20;
	add.s32 	%r869, %r868, %r143;
	mov.b64 	%fd2605, {%r142, %r869};
	{
	.reg .b32 %temp; 
	mov.b64 	{%temp, %r870}, %fd376;
	}
	mov.b32 	%f78, %r870;
	abs.f32 	%f35, %f78;
	setp.lt.f32 	%p396, %f35, 0f4086232B;
	@%p396 bra 	$L__BB5_248;
	setp.lt.f64 	%p397, %fd376, 0d0000000000000000;
	add.f64 	%fd1643, %fd376, 0d7FF0000000000000;
	selp.f64 	%fd2605, 0d0000000000000000, %fd1643, %p397;
	setp.geu.f32 	%p398, %f35, 0f40874800;
	@%p398 bra 	$L__BB5_248;
	shr.u32 	%r871, %r141, 31;
	add.s32 	%r872, %r141, %r871;
	shr.s32 	%r873, %r872, 1;
	shl.b32 	%r874, %r873, 20;
	add.s32 	%r875, %r143, %r874;
	mov.b64 	%fd1644, {%r142, %r875};
	sub.s32 	%r876, %r141, %r873;
	shl.b32 	%r877, %r876, 20;
	add.s32 	%r878, %r877, 1072693248;
	mov.b32 	%r879, 0;
	mov.b64 	%fd1645, {%r879, %r878};
	mul.f64 	%fd2605, %fd1645, %fd1644;
$L__BB5_248:
	setp.eq.s32 	%p399, %r86, 1073741824;
	{
	.reg .b32 %temp; 
	mov.b64 	{%temp, %r144}, %fd230;
	}
	abs.f64 	%fd381, %fd230;
	{ // callseq 8, 0
	.param .b64 param0;
	st.param.f64 	[param0], %fd381;
	.param .b64 param1;
	st.param.f64 	[param1], 0d4008000000000000;
	.param .b64 retval0;
	call.uni (retval0), 
	__internal_accurate_pow, 
	(
	param0, 
	param1
	);
	ld.param.f64 	%fd1646, [retval0];
	} // callseq 8
	setp.lt.s32 	%p400, %r144, 0;
	neg.f64 	%fd1648, %fd1646;
	selp.f64 	%fd1649, %fd1648, %fd1646, %p399;
	selp.f64 	%fd2607, %fd1649, %fd1646, %p400;
	setp.neu.f64 	%p401, %fd230, 0d0000000000000000;
	@%p401 bra 	$L__BB5_250;
	selp.b32 	%r881, %r144, 0, %p399;
	setp.lt.s32 	%p403, %r637, 0;
	or.b32  	%r882, %r881, 2146435072;
	selp.b32 	%r883, %r882, %r881, %p403;
	mov.b32 	%r884, 0;
	mov.b64 	%fd2607, {%r884, %r883};
$L__BB5_250:
	add.f64 	%fd1650, %fd230, 0d4008000000000000;
	{
	.reg .b32 %temp; 
	mov.b64 	{%temp, %r885}, %fd1650;
	}
	and.b32  	%r886, %r885, 2146435072;
	setp.ne.s32 	%p404, %r886, 2146435072;
	@%p404 bra 	$L__BB5_255;
	setp.num.f64 	%p405, %fd230, %fd230;
	@%p405 bra 	$L__BB5_253;
	mov.f64 	%fd1651, 0d4008000000000000;
	add.rn.f64 	%fd2607, %fd230, %fd1651;
	bra.uni 	$L__BB5_255;
$L__BB5_253:
	setp.neu.f64 	%p406, %fd381, 0d7FF0000000000000;
	@%p406 bra 	$L__BB5_255;
	setp.lt.s32 	%p409, %r637, 0;
	selp.b32 	%r888, 0, 2146435072, %p409;
	and.b32  	%r889, %r637, 2147483647;
	setp.ne.s32 	%p410, %r889, 1071644672;
	or.b32  	%r890, %r888, -2147483648;
	selp.b32 	%r891, %r890, %r888, %p410;
	selp.b32 	%r892, %r891, %r888, %p399;
	selp.b32 	%r893, %r892, %r888, %p400;
	mov.b32 	%r894, 0;
	mov.b64 	%fd2607, {%r894, %r893};
$L__BB5_255:
	setp.eq.f64 	%p411, %fd230, 0d3FF0000000000000;
	selp.f64 	%fd1652, 0d3FF0000000000000, %fd2607, %p411;
	mul.f64 	%fd388, %fd2605, %fd1652;
	add.f64 	%fd1653, %fd375, 0dBFF0000000000000;
	mul.f64 	%fd389, %fd374, %fd1653;
	fma.rn.f64 	%fd1654, %fd389, 0d3FF71547652B82FE, 0d4338000000000000;
	{
	.reg .b32 %temp; 
	mov.b64 	{%r145, %temp}, %fd1654;
	}
	mov.f64 	%fd1655, 0dC338000000000000;
	add.rn.f64 	%fd1656, %fd1654, %fd1655;
	fma.rn.f64 	%fd1657, %fd1656, 0dBFE62E42FEFA39EF, %fd389;
	fma.rn.f64 	%fd1658, %fd1656, 0dBC7ABC9E3B39803F, %fd1657;
	fma.rn.f64 	%fd1659, %fd1658, 0d3E5ADE1569CE2BDF, 0d3E928AF3FCA213EA;
	fma.rn.f64 	%fd1660, %fd1659, %fd1658, 0d3EC71DEE62401315;
	fma.rn.f64 	%fd1661, %fd1660, %fd1658, 0d3EFA01997C89EB71;
	fma.rn.f64 	%fd1662, %fd1661, %fd1658, 0d3F2A01A014761F65;
	fma.rn.f64 	%fd1663, %fd1662, %fd1658, 0d3F56C16C1852B7AF;
	fma.rn.f64 	%fd1664, %fd1663, %fd1658, 0d3F81111111122322;
	fma.rn.f64 	%fd1665, %fd1664, %fd1658, 0d3FA55555555502A1;
	fma.rn.f64 	%fd1666, %fd1665, %fd1658, 0d3FC5555555555511;
	fma.rn.f64 	%fd1667, %fd1666, %fd1658, 0d3FE000000000000B;
	fma.rn.f64 	%fd1668, %fd1667, %fd1658, 0d3FF0000000000000;
	fma.rn.f64 	%fd1669, %fd1668, %fd1658, 0d3FF0000000000000;
	{
	.reg .b32 %temp; 
	mov.b64 	{%r146, %temp}, %fd1669;
	}
	{
	.reg .b32 %temp; 
	mov.b64 	{%temp, %r147}, %fd1669;
	}
	shl.b32 	%r895, %r145, 20;
	add.s32 	%r896, %r895, %r147;
	mov.b64 	%fd2615, {%r146, %r896};
	{
	.reg .b32 %temp; 
	mov.b64 	{%temp, %r897}, %fd389;
	}
	mov.b32 	%f79, %r897;
	abs.f32 	%f36, %f79;
	setp.lt.f32 	%p412, %f36, 0f4086232B;
	mov.f64 	%fd2608, %fd2615;
	@%p412 bra 	$L__BB5_258;
	setp.lt.f64 	%p413, %fd389, 0d0000000000000000;
	add.f64 	%fd1670, %fd389, 0d7FF0000000000000;
	selp.f64 	%fd2608, 0d0000000000000000, %fd1670, %p413;
	setp.geu.f32 	%p414, %f36, 0f40874800;
	@%p414 bra 	$L__BB5_258;
	shr.u32 	%r898, %r145, 31;
	add.s32 	%r899, %r145, %r898;
	shr.s32 	%r900, %r899, 1;
	shl.b32 	%r901, %r900, 20;
	add.s32 	%r902, %r147, %r901;
	mov.b64 	%fd1671, {%r146, %r902};
	sub.s32 	%r903, %r145, %r900;
	shl.b32 	%r904, %r903, 20;
	add.s32 	%r905, %r904, 1072693248;
	mov.b32 	%r906, 0;
	mov.b64 	%fd1672, {%r906, %r905};
	mul.f64 	%fd2608, %fd1672, %fd1671;
$L__BB5_258:
	setp.eq.s32 	%p415, %r86, 1073741824;
	{
	.reg .b32 %temp; 
	mov.b64 	{%temp, %r148}, %fd1;
	}
	abs.f64 	%fd394, %fd1;
	{ // callseq 9, 0
	.param .b64 param0;
	st.param.f64 	[param0], %fd394;
	.param .b64 param1;
	st.param.f64 	[param1], 0d4008000000000000;
	.param .b64 retval0;
	call.uni (retval0), 
	__internal_accurate_pow, 
	(
	param0, 
	param1
	);
	ld.param.f64 	%fd1673, [retval0];
	} // callseq 9
	setp.lt.s32 	%p416, %r148, 0;
	neg.f64 	%fd1675, %fd1673;
	selp.f64 	%fd1676, %fd1675, %fd1673, %p415;
	selp.f64 	%fd2612, %fd1676, %fd1673, %p416;
	setp.neu.f64 	%p417, %fd1, 0d0000000000000000;
	mov.f64 	%fd2610, %fd2612;
	@%p417 bra 	$L__BB5_260;
	selp.b32 	%r908, %r148, 0, %p415;
	setp.lt.s32 	%p419, %r637, 0;
	or.b32  	%r909, %r908, 2146435072;
	selp.b32 	%r910, %r909, %r908, %p419;
	mov.b32 	%r911, 0;
	mov.b64 	%fd2610, {%r911, %r910};
$L__BB5_260:
	add.f64 	%fd1677, %fd1, 0d4008000000000000;
	{
	.reg .b32 %temp; 
	mov.b64 	{%temp, %r912}, %fd1677;
	}
	and.b32  	%r149, %r912, 2146435072;
	setp.ne.s32 	%p420, %r149, 2146435072;
	@%p420 bra 	$L__BB5_265;
	setp.num.f64 	%p421, %fd1, %fd1;
	@%p421 bra 	$L__BB5_263;
	mov.f64 	%fd1678, 0d4008000000000000;
	add.rn.f64 	%fd2610, %fd1, %fd1678;
	bra.uni 	$L__BB5_265;
$L__BB5_263:
	setp.neu.f64 	%p422, %fd394, 0d7FF0000000000000;
	@%p422 bra 	$L__BB5_265;
	setp.lt.s32 	%p423, %r148, 0;
	setp.eq.s32 	%p424, %r86, 1073741824;
	setp.lt.s32 	%p425, %r637, 0;
	selp.b32 	%r914, 0, 2146435072, %p425;
	and.b32  	%r915, %r637, 2147483647;
	setp.ne.s32 	%p426, %r915, 1071644672;
	or.b32  	%r916, %r914, -2147483648;
	selp.b32 	%r917, %r916, %r914, %p426;
	selp.b32 	%r918, %r917, %r914, %p424;
	selp.b32 	%r919, %r918, %r914, %p423;
	mov.b32 	%r920, 0;
	mov.b64 	%fd2610, {%r920, %r919};
$L__BB5_265:
	setp.eq.f64 	%p428, %fd1, 0d3FF0000000000000;
	selp.f64 	%fd1679, 0d3FF0000000000000, %fd2610, %p428;
	mul.f64 	%fd1680, %fd2608, %fd1679;
	ld.global.f64 	%fd401, [%rd3+16];
	mul.f64 	%fd1681, %fd401, %fd1680;
	ld.const.f64 	%fd1682, [Cao];
	mul.f64 	%fd1683, %fd1682, %fd388;
	sub.f64 	%fd1684, %fd1683, %fd1681;
	ld.const.f64 	%fd1685, [gNCX];
	mul.f64 	%fd402, %fd1685, %fd1684;
	@%p417 bra 	$L__BB5_267;
	setp.eq.s32 	%p429, %r86, 1073741824;
	selp.b32 	%r921, %r148, 0, %p429;
	setp.lt.s32 	%p430, %r637, 0;
	or.b32  	%r922, %r921, 2146435072;
	selp.b32 	%r923, %r922, %r921, %p430;
	mov.b32 	%r924, 0;
	mov.b64 	%fd2612, {%r924, %r923};
$L__BB5_267:
	@%p420 bra 	$L__BB5_272;
	setp.num.f64 	%p432, %fd1, %fd1;
	@%p432 bra 	$L__BB5_270;
	mov.f64 	%fd1686, 0d4008000000000000;
	add.rn.f64 	%fd2612, %fd1, %fd1686;
	bra.uni 	$L__BB5_272;
$L__BB5_270:
	setp.neu.f64 	%p433, %fd394, 0d7FF0000000000000;
	@%p433 bra 	$L__BB5_272;
	setp.lt.s32 	%p434, %r148, 0;
	setp.eq.s32 	%p435, %r86, 1073741824;
	setp.lt.s32 	%p436, %r637, 0;
	selp.b32 	%r926, 0, 2146435072, %p436;
	and.b32  	%r927, %r637, 2147483647;
	setp.ne.s32 	%p437, %r927, 1071644672;
	or.b32  	%r928, %r926, -2147483648;
	selp.b32 	%r929, %r928, %r926, %p437;
	selp.b32 	%r930, %r929, %r926, %p435;
	selp.b32 	%r931, %r930, %r926, %p434;
	mov.b32 	%r932, 0;
	mov.b64 	%fd2612, {%r932, %r931};
$L__BB5_272:
	selp.f64 	%fd408, 0d3FF0000000000000, %fd2612, %p428;
	ld.const.f64 	%fd409, [KmNa_NaCa];
	{
	.reg .b32 %temp; 
	mov.b64 	{%temp, %r150}, %fd409;
	}
	abs.f64 	%fd410, %fd409;
	{ // callseq 10, 0
	.param .b64 param0;
	st.param.f64 	[param0], %fd410;
	.param .b64 param1;
	st.param.f64 	[param1], 0d4008000000000000;
	.param .b64 retval0;
	call.uni (retval0), 
	__internal_accurate_pow, 
	(
	param0, 
	param1
	);
	ld.param.f64 	%fd1687, [retval0];
	} // callseq 10
	setp.lt.s32 	%p440, %r150, 0;
	neg.f64 	%fd1689, %fd1687;
	selp.f64 	%fd1690, %fd1689, %fd1687, %p415;
	selp.f64 	%fd2614, %fd1690, %fd1687, %p440;
	setp.neu.f64 	%p441, %fd409, 0d0000000000000000;
	@%p441 bra 	$L__BB5_274;
	setp.eq.s32 	%p442, %r86, 1073741824;
	selp.b32 	%r934, %r150, 0, %p442;
	setp.lt.s32 	%p443, %r637, 0;
	or.b32  	%r935, %r934, 2146435072;
	selp.b32 	%r936, %r935, %r934, %p443;
	mov.b32 	%r937, 0;
	mov.b64 	%fd2614, {%r937, %r936};
$L__BB5_274:
	add.f64 	%fd1691, %fd409, 0d4008000000000000;
	{
	.reg .b32 %temp; 
	mov.b64 	{%temp, %r938}, %fd1691;
	}
	and.b32  	%r939, %r938, 2146435072;
	setp.ne.s32 	%p444, %r939, 2146435072;
	@%p444 bra 	$L__BB5_279;
	setp.num.f64 	%p445, %fd409, %fd409;
	@%p445 bra 	$L__BB5_277;
	mov.f64 	%fd1692, 0d4008000000000000;
	add.rn.f64 	%fd2614, %fd409, %fd1692;
	bra.uni 	$L__BB5_279;
$L__BB5_277:
	setp.neu.f64 	%p446, %fd410, 0d7FF0000000000000;
	@%p446 bra 	$L__BB5_279;
	setp.eq.s32 	%p448, %r86, 1073741824;
	setp.lt.s32 	%p449, %r637, 0;
	selp.b32 	%r941, 0, 2146435072, %p449;
	and.b32  	%r942, %r637, 2147483647;
	setp.ne.s32 	%p450, %r942, 1071644672;
	or.b32  	%r943, %r941, -2147483648;
	selp.b32 	%r944, %r943, %r941, %p450;
	selp.b32 	%r945, %r944, %r941, %p448;
	selp.b32 	%r946, %r945, %r941, %p440;
	mov.b32 	%r947, 0;
	mov.b64 	%fd2614, {%r947, %r946};
$L__BB5_279:
	setp.lt.f32 	%p451, %f36, 0f4086232B;
	setp.eq.f64 	%p452, %fd409, 0d3FF0000000000000;
	selp.f64 	%fd1693, 0d3FF0000000000000, %fd2614, %p452;
	add.f64 	%fd1694, %fd408, %fd1693;
	ld.const.f64 	%fd1695, [KmCa];
	add.f64 	%fd1697, %fd1682, %fd1695;
	mul.f64 	%fd417, %fd1694, %fd1697;
	@%p451 bra 	$L__BB5_282;
	setp.lt.f64 	%p453, %fd389, 0d0000000000000000;
	add.f64 	%fd1698, %fd389, 0d7FF0000000000000;
	selp.f64 	%fd2615, 0d0000000000000000, %fd1698, %p453;
	setp.geu.f32 	%p454, %f36, 0f40874800;
	@%p454 bra 	$L__BB5_282;
	shr.u32 	%r948, %r145, 31;
	add.s32 	%r949, %r145, %r948;
	shr.s32 	%r950, %r949, 1;
	shl.b32 	%r951, %r950, 20;
	add.s32 	%r952, %r147, %r951;
	mov.b64 	%fd1699, {%r146, %r952};
	sub.s32 	%r953, %r145, %r950;
	shl.b32 	%r954, %r953, 20;
	add.s32 	%r955, %r954, 1072693248;
	mov.b32 	%r956, 0;
	mov.b64 	%fd1700, {%r956, %r955};
	mul.f64 	%fd2615, %fd1700, %fd1699;
$L__BB5_282:
	ld.const.f64 	%fd1701, [ksat];
	fma.rn.f64 	%fd1702, %fd1701, %fd2615, 0d3FF0000000000000;
	mul.f64 	%fd1703, %fd417, %fd1702;
	div.rn.f64 	%fd1704, %fd402, %fd1703;
	ld.const.f64 	%fd1705, [VmyouL];
	mul.f64 	%fd1706, %fd1705, %fd1704;
	mul.f64 	%fd421, %fd105, %fd1706;
	ld.const.f64 	%fd1708, [CaTRPNMax];
	ld.global.f64 	%fd422, [%rd3+40];
	sub.f64 	%fd1709, %fd1708, %fd422;
	ld.const.f64 	%fd1710, [Ca50ref];
	ld.const.f64 	%fd1711, [beta1];
	fma.rn.f64 	%fd1712, %fd1711, 0d0000000000000000, 0d3FF0000000000000;
	mul.f64 	%fd1713, %fd1710, %fd1712;
	mul.f64 	%fd1714, %fd1708, %fd1713;
	ld.const.f64 	%fd1715, [kRefoff];
	ld.const.f64 	%fd1716, [kon];
	div.rn.f64 	%fd1717, %fd1715, %fd1716;
	ld.const.f64 	%fd1718, [beta0];
	fma.rn.f64 	%fd1719, %fd1718, 0d0000000000000000, 0d3FF0000000000000;
	mul.f64 	%fd1720, %fd1719, 0dBFE0000000000000;
	ld.const.f64 	%fd1721, [gammatrpn];
	div.rn.f64 	%fd1722, %fd1720, %fd1721;
	add.f64 	%fd1723, %fd1722, 0d3FF0000000000000;
	fma.rn.f64 	%fd1724, %fd1717, %fd1723, %fd1713;
	div.rn.f64 	%fd423, %fd1714, %fd1724;
	div.rn.f64 	%fd424, %fd1709, %fd423;
	ld.const.f64 	%fd425, [nHill];
	{
	.reg .b32 %temp; 
	mov.b64 	{%temp, %r151}, %fd424;
	}
	{
	.reg .b32 %temp; 
	mov.b64 	{%temp, %r152}, %fd425;
	}
	shr.u32 	%r957, %r152, 20;
	and.b32  	%r958, %r957, 2047;
	add.s32 	%r959, %r958, -1012;
	mov.b64 	%rd22, %fd425;
	shl.b64 	%rd4, %rd22, %r959;
	setp.eq.s64 	%p25, %rd4, -9223372036854775808;
	abs.f64 	%fd426, %fd424;
	setp.neu.f64 	%p455, %fd424, 0d0000000000000000;
	@%p455 bra 	$L__BB5_284;
	setp.eq.s64 	%p458, %rd4, -9223372036854775808;
	abs.f64 	%fd1733, %fd425;
	setp.neu.f64 	%p459, %fd1733, 0d3FE0000000000000;
	and.pred  	%p25, %p459, %p458;
	selp.b32 	%r960, %r151, 0, %p25;
	setp.lt.s32 	%p460, %r152, 0;
	or.b32  	%r961, %r960, 2146435072;
	selp.b32 	%r962, %r961, %r960, %p460;
	mov.b32 	%r963, 0;
	mov.b64 	%fd2617, {%r963, %r962};
	bra.uni 	$L__BB5_285;
$L__BB5_284:
	{ // callseq 11, 0
	.param .b64 param0;
	st.param.f64 	[param0], %fd426;
	.param .b64 param1;
	st.param.f64 	[param1], %fd425;
	.param .b64 retval0;
	call.uni (retval0), 
	__internal_accurate_pow, 
	(
	param0, 
	param1
	);
	ld.param.f64 	%fd1725, [retval0];
	} // callseq 11
	setp.lt.s32 	%p456, %r151, 0;
	cvt.rzi.f64.f64 	%fd1727, %fd425;
	setp.neu.f64 	%p457, %fd425, %fd1727;
	neg.f64 	%fd1729, %fd1725;
	selp.f64 	%fd1730, %fd1729, %fd1725, %p25;
	selp.f64 	%fd1731, %fd1730, %fd1725, %p456;
	selp.f64 	%fd1732, 0dFFF8000000000000, %fd1731, %p457;
	selp.f64 	%fd2617, %fd1732, %fd1731, %p456;
$L__BB5_285:
	add.f64 	%fd1734, %fd425, %fd424;
	{
	.reg .b32 %temp; 
	mov.b64 	{%temp, %r964}, %fd1734;
	}
	and.b32  	%r965, %r964, 2146435072;
	setp.ne.s32 	%p461, %r965, 2146435072;
	@%p461 bra 	$L__BB5_292;
	setp.num.f64 	%p462, %fd424, %fd424;
	setp.num.f64 	%p463, %fd425, %fd425;
	and.pred  	%p464, %p462, %p463;
	@%p464 bra 	$L__BB5_288;
	add.rn.f64 	%fd2617, %fd424, %fd425;
	bra.uni 	$L__BB5_292;
$L__BB5_288:
	abs.f64 	%fd1735, %fd425;
	setp.neu.f64 	%p465, %fd1735, 0d7FF0000000000000;
	@%p465 bra 	$L__BB5_290;
	setp.gt.f64 	%p470, %fd426, 0d3FF0000000000000;
	selp.b32 	%r973, 2146435072, 0, %p470;
	setp.lt.s32 	%p471, %r152, 0;
	xor.b32  	%r974, %r973, 2146435072;
	selp.b32 	%r975, %r974, %r973, %p471;
	setp.eq.f64 	%p472, %fd424, 0dBFF0000000000000;
	selp.b32 	%r976, 1072693248, %r975, %p472;
	mov.b32 	%r977, 0;
	mov.b64 	%fd2617, {%r977, %r976};
	bra.uni 	$L__BB5_292;
$L__BB5_290:
	setp.neu.f64 	%p466, %fd426, 0d7FF0000000000000;
	@%p466 bra 	$L__BB5_292;
	setp.lt.s32 	%p467, %r151, 0;
	setp.lt.s32 	%p468, %r152, 0;
	selp.b32 	%r966, 0, 2146435072, %p468;
	and.b32  	%r967, %r152, 2147483647;
	setp.ne.s32 	%p469, %r967, 1071644672;
	or.b32  	%r968, %r966, -2147483648;
	selp.b32 	%r969, %r968, %r966, %p469;
	selp.b32 	%r970, %r969, %r966, %p25;
	selp.b32 	%r971, %r970, %r966, %p467;
	mov.b32 	%r972, 0;
	mov.b64 	%fd2617, {%r972, %r971};
$L__BB5_292:
	ld.global.f64 	%fd434, [%rd3+120];
	{
	.reg .b32 %temp; 
	mov.b64 	{%temp, %r153}, %fd434;
	}
	abs.f64 	%fd435, %fd434;
	setp.neu.f64 	%p473, %fd434, 0d0000000000000000;
	@%p473 bra 	$L__BB5_294;
	setp.eq.s64 	%p476, %rd13, -9223372036854775808;
	abs.f64 	%fd1744, %fd57;
	setp.neu.f64 	%p477, %fd1744, 0d3FE0000000000000;
	and.pred  	%p28, %p477, %p476;
	selp.b32 	%r981, %r153, 0, %p28;
	setp.lt.s32 	%p478, %r10, 0;
	or.b32  	%r982, %r981, 2146435072;
	selp.b32 	%r983, %r982, %r981, %p478;
	mov.b32 	%r984, 0;
	mov.b64 	%fd2619, {%r984, %r983};
	bra.uni 	$L__BB5_295;
$L__BB5_294:
	setp.eq.s64 	%p28, %rd13, -9223372036854775808;
	{ // callseq 12, 0
	.param .b64 param0;
	st.param.f64 	[param0], %fd435;
	.param .b64 param1;
	st.param.f64 	[param1], %fd57;
	.param .b64 retval0;
	call.uni (retval0), 
	__internal_accurate_pow, 
	(
	param0, 
	param1
	);
	ld.param.f64 	%fd1736, [retval0];
	} // callseq 12
	setp.lt.s32 	%p474, %r153, 0;
	cvt.rzi.f64.f64 	%fd1738, %fd57;
	setp.neu.f64 	%p475, %fd57, %fd1738;
	neg.f64 	%fd1740, %fd1736;
	selp.f64 	%fd1741, %fd1740, %fd1736, %p28;
	selp.f64 	%fd1742, %fd1741, %fd1736, %p474;
	selp.f64 	%fd1743, 0dFFF8000000000000, %fd1742, %p475;
	selp.f64 	%fd2619, %fd1743, %fd1742, %p474;
$L__BB5_295:
	add.f64 	%fd1745, %fd434, %fd57;
	{
	.reg .b32 %temp; 
	mov.b64 	{%temp, %r985}, %fd1745;
	}
	and.b32  	%r986, %r985, 2146435072;
	setp.ne.s32 	%p479, %r986, 2146435072;
	@%p479 bra 	$L__BB5_302;
	setp.num.f64 	%p480, %fd434, %fd434;
	setp.num.f64 	%p481, %fd57, %fd57;
	and.pred  	%p482, %p480, %p481;
	@%p482 bra 	$L__BB5_298;
	add.rn.f64 	%fd2619, %fd434, %fd57;
	bra.uni 	$L__BB5_302;
$L__BB5_298:
	abs.f64 	%fd1746, %fd57;
	setp.neu.f64 	%p483, %fd1746, 0d7FF0000000000000;
	@%p483 bra 	$L__BB5_300;
	setp.gt.f64 	%p488, %fd435, 0d3FF0000000000000;
	selp.b32 	%r994, 2146435072, 0, %p488;
	setp.lt.s32 	%p489, %r10, 0;
	xor.b32  	%r995, %r994, 2146435072;
	selp.b32 	%r996, %r995, %r994, %p489;
	setp.eq.f64 	%p490, %fd434, 0dBFF0000000000000;
	selp.b32 	%r997, 1072693248, %r996, %p490;
	mov.b32 	%r998, 0;
	mov.b64 	%fd2619, {%r998, %r997};
	bra.uni 	$L__BB5_302;
$L__BB5_300:
	setp.neu.f64 	%p484, %fd435, 0d7FF0000000000000;
	@%p484 bra 	$L__BB5_302;
	setp.lt.s32 	%p485, %r153, 0;
	setp.lt.s32 	%p486, %r10, 0;
	selp.b32 	%r987, 0, 2146435072, %p486;
	and.b32  	%r988, %r10, 2147483647;
	setp.ne.s32 	%p487, %r988, 1071644672;
	or.b32  	%r989, %r987, -2147483648;
	selp.b32 	%r990, %r989, %r987, %p487;
	selp.b32 	%r991, %r990, %r987, %p28;
	selp.b32 	%r992, %r991, %r987, %p485;
	mov.b32 	%r993, 0;
	mov.b64 	%fd2619, {%r993, %r992};
$L__BB5_302:
	setp.eq.s64 	%p33, %rd1, -9223372036854775808;
	setp.lt.s32 	%p493, %r153, 0;
	setp.eq.f64 	%p494, %fd57, 0d0000000000000000;
	setp.eq.f64 	%p495, %fd434, 0d3FF0000000000000;
	selp.f64 	%fd1747, 0d3FF0000000000000, %fd2619, %p494;
	selp.f64 	%fd1748, 0d3FF0000000000000, %fd1747, %p495;
	mul.f64 	%fd443, %fd9, %fd1748;
	{ // callseq 13, 0
	.param .b64 param0;
	st.param.f64 	[param0], %fd435;
	.param .b64 param1;
	st.param.f64 	[param1], %fd11;
	.param .b64 retval0;
	call.uni (retval0), 
	__internal_accurate_pow, 
	(
	param0, 
	param1
	);
	ld.param.f64 	%fd1750, [retval0];
	} // callseq 13
	neg.f64 	%fd1752, %fd1750;
	selp.f64 	%fd1753, %fd1752, %fd1750, %p33;
	selp.f64 	%fd444, %fd1753, %fd1750, %p493;
	@%p473 bra 	$L__BB5_304;
	setp.eq.s64 	%p498, %rd1, -9223372036854775808;
	abs.f64 	%fd1757, %fd11;
	setp.neu.f64 	%p499, %fd1757, 0d3FE0000000000000;
	and.pred  	%p31, %p499, %p498;
	selp.b32 	%r1002, %r153, 0, %p31;
	setp.lt.s32 	%p500, %r6, 0;
	or.b32  	%r1003, %r1002, 2146435072;
	selp.b32 	%r1004, %r1003, %r1002, %p500;
	mov.b32 	%r1005, 0;
	mov.b64 	%fd2621, {%r1005, %r1004};
	bra.uni 	$L__BB5_305;
$L__BB5_304:
	cvt.rzi.f64.f64 	%fd1754, %fd11;
	setp.neu.f64 	%p497, %fd11, %fd1754;
	selp.f64 	%fd1756, 0dFFF8000000000000, %fd444, %p497;
	selp.f64 	%fd2621, %fd1756, %fd444, %p493;
	mov.pred 	%p31, %p33;
$L__BB5_305:
	add.f64 	%fd1758, %fd434, %fd11;
	{
	.reg .b32 %temp; 
	mov.b64 	{%temp, %r1006}, %fd1758;
	}
	and.b32  	%r1007, %r1006, 2146435072;
	setp.ne.s32 	%p501, %r1007, 2146435072;
	@%p501 bra 	$L__BB5_312;
	setp.num.f64 	%p502, %fd434, %fd434;
	setp.num.f64 	%p503, %fd11, %fd11;
	and.pred  	%p504, %p502, %p503;
	@%p504 bra 	$L__BB5_308;
	add.rn.f64 	%fd2621, %fd434, %fd11;
	bra.uni 	$L__BB5_312;
$L__BB5_308:
	abs.f64 	%fd1759, %fd11;
	setp.neu.f64 	%p505, %fd1759, 0d7FF0000000000000;
	@%p505 bra 	$L__BB5_310;
	setp.gt.f64 	%p510, %fd435, 0d3FF0000000000000;
	selp.b32 	%r1015, 2146435072, 0, %p510;
	setp.lt.s32 	%p511, %r6, 0;
	xor.b32  	%r1016, %r1015, 2146435072;
	selp.b32 	%r1017, %r1016, %r1015, %p511;
	setp.eq.f64 	%p512, %fd434, 0dBFF0000000000000;
	selp.b32 	%r1018, 1072693248, %r1017, %p512;
	mov.b32 	%r1019, 0;
	mov.b64 	%fd2621, {%r1019, %r1018};
	bra.uni 	$L__BB5_312;
$L__BB5_310:
	setp.neu.f64 	%p506, %fd435, 0d7FF0000000000000;
	@%p506 bra 	$L__BB5_312;
	setp.lt.s32 	%p508, %r6, 0;
	selp.b32 	%r1008, 0, 2146435072, %p508;
	and.b32  	%r1009, %r6, 2147483647;
	setp.ne.s32 	%p509, %r1009, 1071644672;
	or.b32  	%r1010, %r1008, -2147483648;
	selp.b32 	%r1011, %r1010, %r1008, %p509;
	selp.b32 	%r1012, %r1011, %r1008, %p31;
	selp.b32 	%r1013, %r1012, %r1008, %p493;
	mov.b32 	%r1014, 0;
	mov.b64 	%fd2621, {%r1014, %r1013};
$L__BB5_312:
	setp.neu.f64 	%p513, %fd21, 0d0000000000000000;
	@%p513 bra 	$L__BB5_314;
	setp.eq.s64 	%p516, %rd1, -9223372036854775808;
	abs.f64 	%fd1763, %fd11;
	setp.neu.f64 	%p517, %fd1763, 0d3FE0000000000000;
	and.pred  	%p33, %p517, %p516;
	selp.b32 	%r1020, %r8, 0, %p33;
	setp.lt.s32 	%p518, %r6, 0;
	or.b32  	%r1021, %r1020, 2146435072;
	selp.b32 	%r1022, %r1021, %r1020, %p518;
	mov.b32 	%r1023, 0;
	mov.b64 	%fd2623, {%r1023, %r1022};
	bra.uni 	$L__BB5_315;
$L__BB5_314:
	setp.lt.s32 	%p514, %r8, 0;
	cvt.rzi.f64.f64 	%fd1760, %fd11;
	setp.neu.f64 	%p515, %fd11, %fd1760;
	selp.f64 	%fd1762, 0dFFF8000000000000, %fd23, %p515;
	selp.f64 	%fd2623, %fd1762, %fd23, %p514;
$L__BB5_315:
	setp.ne.s32 	%p519, %r9, 2146435072;
	@%p519 bra 	$L__BB5_322;
	setp.num.f64 	%p520, %fd21, %fd21;
	setp.num.f64 	%p521, %fd11, %fd11;
	and.pred  	%p522, %p520, %p521;
	@%p522 bra 	$L__BB5_318;
	add.rn.f64 	%fd2623, %fd21, %fd11;
	bra.uni 	$L__BB5_322;
$L__BB5_318:
	abs.f64 	%fd1764, %fd11;
	setp.neu.f64 	%p523, %fd1764, 0d7FF0000000000000;
	@%p523 bra 	$L__BB5_320;
	setp.gt.f64 	%p528, %fd22, 0d3FF0000000000000;
	selp.b32 	%r1031, 2146435072, 0, %p528;
	setp.lt.s32 	%p529, %r6, 0;
	xor.b32  	%r1032, %r1031, 2146435072;
	selp.b32 	%r1033, %r1032, %r1031, %p529;
	setp.eq.f64 	%p530, %fd21, 0dBFF0000000000000;
	selp.b32 	%r1034, 1072693248, %r1033, %p530;
	mov.b32 	%r1035, 0;
	mov.b64 	%fd2623, {%r1035, %r1034};
	bra.uni 	$L__BB5_322;
$L__BB5_320:
	setp.neu.f64 	%p524, %fd22, 0d7FF0000000000000;
	@%p524 bra 	$L__BB5_322;
	setp.lt.s32 	%p525, %r8, 0;
	setp.lt.s32 	%p526, %r6, 0;
	selp.b32 	%r1024, 0, 2146435072, %p526;
	and.b32  	%r1025, %r6, 2147483647;
	setp.ne.s32 	%p527, %r1025, 1071644672;
	or.b32  	%r1026, %r1024, -2147483648;
	selp.b32 	%r1027, %r1026, %r1024, %p527;
	selp.b32 	%r1028, %r1027, %r1024, %p33;
	selp.b32 	%r1029, %r1028, %r1024, %p525;
	mov.b32 	%r1030, 0;
	mov.b64 	%fd2623, {%r1030, %r1029};
$L__BB5_322:
	setp.eq.s64 	%p39, %rd4, -9223372036854775808;
	selp.f64 	%fd1765, 0d3FF0000000000000, %fd2623, %p7;
	setp.eq.f64 	%p531, %fd11, 0d0000000000000000;
	setp.eq.f64 	%p532, %fd434, 0d3FF0000000000000;
	selp.f64 	%fd1766, 0d3FF0000000000000, %fd2621, %p531;
	selp.f64 	%fd1767, 0d3FF0000000000000, %fd1766, %p532;
	add.f64 	%fd1768, %fd1767, %fd1765;
	div.rn.f64 	%fd459, %fd443, %fd1768;
	div.rn.f64 	%fd460, %fd423, %fd1708;
	{
	.reg .b32 %temp; 
	mov.b64 	{%temp, %r154}, %fd460;
	}
	abs.f64 	%fd461, %fd460;
	{ // callseq 14, 0
	.param .b64 param0;
	st.param.f64 	[param0], %fd461;
	.param .b64 param1;
	st.param.f64 	[param1], %fd425;
	.param .b64 retval0;
	call.uni (retval0), 
	__internal_accurate_pow, 
	(
	param0, 
	param1
	);
	ld.param.f64 	%fd1770, [retval0];
	} // callseq 14
	setp.lt.s32 	%p533, %r154, 0;
	neg.f64 	%fd1772, %fd1770;
	selp.f64 	%fd1773, %fd1772, %fd1770, %p39;
	selp.f64 	%fd462, %fd1773, %fd1770, %p533;
	setp.neu.f64 	%p534, %fd460, 0d0000000000000000;
	@%p534 bra 	$L__BB5_324;
	setp.eq.s64 	%p537, %rd4, -9223372036854775808;
	abs.f64 	%fd1777, %fd425;
	setp.neu.f64 	%p538, %fd1777, 0d3FE0000000000000;
	and.pred  	%p36, %p538, %p537;
	selp.b32 	%r1036, %r154, 0, %p36;
	setp.lt.s32 	%p539, %r152, 0;
	or.b32  	%r1037, %r1036, 2146435072;
	selp.b32 	%r1038, %r1037, %r1036, %p539;
	mov.b32 	%r1039, 0;
	mov.b64 	%fd2625, {%r1039, %r1038};
	bra.uni 	$L__BB5_325;
$L__BB5_324:
	setp.lt.s32 	%p535, %r154, 0;
	cvt.rzi.f64.f64 	%fd1774, %fd425;
	setp.neu.f64 	%p536, %fd425, %fd1774;
	selp.f64 	%fd1776, 0dFFF8000000000000, %fd462, %p536;
	selp.f64 	%fd2625, %fd1776, %fd462, %p535;
	mov.pred 	%p36, %p39;
$L__BB5_325:
	add.f64 	%fd1778, %fd460, %fd425;
	{
	.reg .b32 %temp; 
	mov.b64 	{%temp, %r1040}, %fd1778;
	}
	and.b32  	%r155, %r1040, 2146435072;
	setp.ne.s32 	%p540, %r155, 2146435072;
	@%p540 bra 	$L__BB5_332;
	setp.num.f64 	%p541, %fd460, %fd460;
	setp.num.f64 	%p542, %fd425, %fd425;
	and.pred  	%p543, %p541, %p542;
	@%p543 bra 	$L__BB5_328;
	add.rn.f64 	%fd2625, %fd460, %fd425;
	bra.uni 	$L__BB5_332;
$L__BB5_328:
	abs.f64 	%fd1779, %fd425;
	setp.neu.f64 	%p544, %fd1779, 0d7FF0000000000000;
	@%p544 bra 	$L__BB5_330;
	setp.gt.f64 	%p549, %fd461, 0d3FF0000000000000;
	selp.b32 	%r1048, 2146435072, 0, %p549;
	setp.lt.s32 	%p550, %r152, 0;
	xor.b32  	%r1049, %r1048, 2146435072;
	selp.b32 	%r1050, %r1049, %r1048, %p550;
	setp.eq.f64 	%p551, %fd460, 0dBFF0000000000000;
	selp.b32 	%r1051, 1072693248, %r1050, %p551;
	mov.b32 	%r1052, 0;
	mov.b64 	%fd2625, {%r1052, %r1051};
	bra.uni 	$L__BB5_332;
$L__BB5_330:
	setp.neu.f64 	%p545, %fd461, 0d7FF0000000000000;
	@%p545 bra 	$L__BB5_332;
	setp.lt.s32 	%p547, %r152, 0;
	selp.b32 	%r1041, 0, 2146435072, %p547;
	and.b32  	%r1042, %r152, 2147483647;
	setp.ne.s32 	%p548, %r1042, 1071644672;
	or.b32  	%r1043, %r1041, -2147483648;
	selp.b32 	%r1044, %r1043, %r1041, %p548;
	selp.b32 	%r1045, %r1044, %r1041, %p36;
	selp.b32 	%r1046, %r1045, %r1041, %p533;
	mov.b32 	%r1047, 0;
	mov.b64 	%fd2625, {%r1047, %r1046};
$L__BB5_332:
	setp.neu.f64 	%p552, %fd460, 0d0000000000000000;
	setp.eq.f64 	%p553, %fd425, 0d0000000000000000;
	setp.eq.f64 	%p554, %fd460, 0d3FF0000000000000;
	or.pred  	%p37, %p554, %p553;
	selp.f64 	%fd1780, 0d3FF0000000000000, %fd2625, %p37;
	ld.const.f64 	%fd1781, [alpha0];
	div.rn.f64 	%fd1782, %fd1781, %fd1780;
	sub.f64 	%fd470, %fd1782, %fd54;
	ld.const.f64 	%fd1783, [alphar1];
	add.f64 	%fd471, %fd98, %fd1783;
	@%p552 bra 	$L__BB5_334;
	setp.eq.s64 	%p557, %rd4, -9223372036854775808;
	abs.f64 	%fd1787, %fd425;
	setp.neu.f64 	%p558, %fd1787, 0d3FE0000000000000;
	and.pred  	%p39, %p558, %p557;
	selp.b32 	%r1053, %r154, 0, %p39;
	setp.lt.s32 	%p559, %r152, 0;
	or.b32  	%r1054, %r1053, 2146435072;
	selp.b32 	%r1055, %r1054, %r1053, %p559;
	mov.b32 	%r1056, 0;
	mov.b64 	%fd2627, {%r1056, %r1055};
	bra.uni 	$L__BB5_335;
$L__BB5_334:
	setp.lt.s32 	%p555, %r154, 0;
	cvt.rzi.f64.f64 	%fd1784, %fd425;
	setp.neu.f64 	%p556, %fd425, %fd1784;
	selp.f64 	%fd1786, 0dFFF8000000000000, %fd462, %p556;
	selp.f64 	%fd2627, %fd1786, %fd462, %p555;
$L__BB5_335:
	setp.ne.s32 	%p560, %r155, 2146435072;
	@%p560 bra 	$L__BB5_342;
	setp.num.f64 	%p561, %fd460, %fd460;
	setp.num.f64 	%p562, %fd425, %fd425;
	and.pred  	%p563, %p561, %p562;
	@%p563 bra 	$L__BB5_338;
	add.rn.f64 	%fd2627, %fd460, %fd425;
	bra.uni 	$L__BB5_342;
$L__BB5_338:
	abs.f64 	%fd1788, %fd425;
	setp.neu.f64 	%p564, %fd1788, 0d7FF0000000000000;
	@%p564 bra 	$L__BB5_340;
	setp.gt.f64 	%p569, %fd461, 0d3FF0000000000000;
	selp.b32 	%r1064, 2146435072, 0, %p569;
	setp.lt.s32 	%p570, %r152, 0;
	xor.b32  	%r1065, %r1064, 2146435072;
	selp.b32 	%r1066, %r1065, %r1064, %p570;
	setp.eq.f64 	%p571, %fd460, 0dBFF0000000000000;
	selp.b32 	%r1067, 1072693248, %r1066, %p571;
	mov.b32 	%r1068, 0;
	mov.b64 	%fd2627, {%r1068, %r1067};
	bra.uni 	$L__BB5_342;
$L__BB5_340:
	setp.neu.f64 	%p565, %fd461, 0d7FF0000000000000;
	@%p565 bra 	$L__BB5_342;
	setp.lt.s32 	%p566, %r154, 0;
	setp.lt.s32 	%p567, %r152, 0;
	selp.b32 	%r1057, 0, 2146435072, %p567;
	and.b32  	%r1058, %r152, 2147483647;
	setp.ne.s32 	%p568, %r1058, 1071644672;
	or.b32  	%r1059, %r1057, -2147483648;
	selp.b32 	%r1060, %r1059, %r1057, %p568;
	selp.b32 	%r1061, %r1060, %r1057, %p39;
	selp.b32 	%r1062, %r1061, %r1057, %p566;
	mov.b32 	%r1063, 0;
	mov.b64 	%fd2627, {%r1063, %r1062};
$L__BB5_342:
	selp.f64 	%fd1789, 0d3FF0000000000000, %fd2627, %p37;
	div.rn.f64 	%fd1791, %fd1781, %fd1789;
	add.f64 	%fd1792, %fd471, %fd1791;
	div.rn.f64 	%fd1793, %fd470, %fd1792;
	ld.const.f64 	%fd479, [Tref];
	mul.f64 	%fd1794, %fd479, %fd434;
	div.rn.f64 	%fd1795, %fd1794, %fd1793;
	mul.f64 	%fd480, %fd1719, %fd1795;
	ld.global.f64 	%fd481, [%rd3+128];
	ld.global.f64 	%fd482, [%rd3+136];
	add.f64 	%fd1798, %fd481, %fd482;
	ld.global.f64 	%fd483, [%rd3+144];
	add.f64 	%fd484, %fd1798, %fd483;
	setp.geu.f64 	%p572, %fd484, 0d0000000000000000;
	@%p572 bra 	$L__BB5_344;
	ld.const.f64 	%fd2629, [a];
	mov.f64 	%fd1800, 0d3FF0000000000000;
	sub.f64 	%fd2628, %fd1800, %fd484;
	bra.uni 	$L__BB5_345;
$L__BB5_344:
	ld.const.f64 	%fd1799, [a];
	add.f64 	%fd2629, %fd1799, 0d4000000000000000;
	add.f64 	%fd2628, %fd484, 0d3FF0000000000000;
$L__BB5_345:
	fma.rn.f64 	%fd1801, %fd484, %fd2629, 0d3FF0000000000000;
	mul.f64 	%fd1802, %fd480, %fd1801;
	div.rn.f64 	%fd1803, %fd1802, %fd2628;
	mul.f64 	%fd1805, %fd1721, %fd479;
	div.rn.f64 	%fd1806, %fd1803, %fd1805;
	mov.f64 	%fd1807, 0d3FF0000000000000;
	sub.f64 	%fd1808, %fd1807, %fd1806;
	max.f64 	%fd1809, %fd1808, 0d3FB999999999999A;
	mul.f64 	%fd1811, %fd1809, %fd1715;
	sub.f64 	%fd1813, %fd1708, %fd422;
	mul.f64 	%fd1814, %fd1811, %fd1813;
	mul.f64 	%fd1815, %fd422, %fd401;
	ld.const.f64 	%fd1816, [kon];
	mul.f64 	%fd1817, %fd1815, %fd1816;
	sub.f64 	%fd492, %fd1814, %fd1817;
	add.f64 	%fd493, %fd374, %fd374;
	abs.f64 	%fd494, %fd493;
	ld.const.f64 	%fd2631, [JL];
	ld.const.f64 	%fd2632, [gD];
	setp.leu.f64 	%p573, %fd494, 0d3E112E0BE826D695;
	@%p573 bra 	$L__BB5_350;
	neg.f64 	%fd1821, %fd493;
	fma.rn.f64 	%fd1822, %fd493, 0dBFF71547652B82FE, 0d4338000000000000;
	{
	.reg .b32 %temp; 
	mov.b64 	{%r156, %temp}, %fd1822;
	}
	mov.f64 	%fd1823, 0dC338000000000000;
	add.rn.f64 	%fd1824, %fd1822, %fd1823;
	fma.rn.f64 	%fd1825, %fd1824, 0dBFE62E42FEFA39EF, %fd1821;
	fma.rn.f64 	%fd1826, %fd1824, 0dBC7ABC9E3B39803F, %fd1825;
	fma.rn.f64 	%fd1827, %fd1826, 0d3E5ADE1569CE2BDF, 0d3E928AF3FCA213EA;
	fma.rn.f64 	%fd1828, %fd1827, %fd1826, 0d3EC71DEE62401315;
	fma.rn.f64 	%fd1829, %fd1828, %fd1826, 0d3EFA01997C89EB71;
	fma.rn.f64 	%fd1830, %fd1829, %fd1826, 0d3F2A01A014761F65;
	fma.rn.f64 	%fd1831, %fd1830, %fd1826, 0d3F56C16C1852B7AF;
	fma.rn.f64 	%fd1832, %fd1831, %fd1826, 0d3F81111111122322;
	fma.rn.f64 	%fd1833, %fd1832, %fd1826, 0d3FA55555555502A1;
	fma.rn.f64 	%fd1834, %fd1833, %fd1826, 0d3FC5555555555511;
	fma.rn.f64 	%fd1835, %fd1834, %fd1826, 0d3FE000000000000B;
	fma.rn.f64 	%fd1836, %fd1835, %fd1826, 0d3FF0000000000000;
	fma.rn.f64 	%fd1837, %fd1836, %fd1826, 0d3FF0000000000000;
	{
	.reg .b32 %temp; 
	mov.b64 	{%r157, %temp}, %fd1837;
	}
	{
	.reg .b32 %temp; 
	mov.b64 	{%temp, %r158}, %fd1837;
	}
	shl.b32 	%r1069, %r156, 20;
	add.s32 	%r1070, %r1069, %r158;
	mov.b64 	%fd2630, {%r157, %r1070};
	{
	.reg .b32 %temp; 
	mov.b64 	{%temp, %r1071}, %fd1821;
	}
	mov.b32 	%f80, %r1071;
	abs.f32 	%f37, %f80;
	setp.lt.f32 	%p574, %f37, 0f4086232B;
	@%p574 bra 	$L__BB5_349;
	setp.gt.f64 	%p575, %fd493, 0d0000000000000000;
	mov.f64 	%fd1838, 0d7FF0000000000000;
	sub.f64 	%fd1839, %fd1838, %fd493;
	selp.f64 	%fd2630, 0d0000000000000000, %fd1839, %p575;
	setp.geu.f32 	%p576, %f37, 0f40874800;
	@%p576 bra 	$L__BB5_349;
	shr.u32 	%r1072, %r156, 31;
	add.s32 	%r1073, %r156, %r1072;
	shr.s32 	%r1074, %r1073, 1;
	shl.b32 	%r1075, %r1074, 20;
	add.s32 	%r1076, %r158, %r1075;
	mov.b64 	%fd1840, {%r157, %r1076};
	sub.s32 	%r1077, %r156, %r1074;
	shl.b32 	%r1078, %r1077, 20;
	add.s32 	%r1079, %r1078, 1072693248;
	mov.b32 	%r1080, 0;
	mov.b64 	%fd1841, {%r1080, %r1079};
	mul.f64 	%fd2630, %fd1841, %fd1840;
$L__BB5_349:
	div.rn.f64 	%fd1842, %fd2631, %fd2632;
	mul.f64 	%fd1843, %fd1842, %fd1682;
	mul.f64 	%fd1844, %fd493, %fd1843;
	mul.f64 	%fd1845, %fd1844, %fd2630;
	mov.f64 	%fd1846, 0d3FF0000000000000;
	sub.f64 	%fd1847, %fd1846, %fd2630;
	div.rn.f64 	%fd1848, %fd1845, %fd1847;
	mul.f64 	%fd1849, %fd493, %fd1842;
	div.rn.f64 	%fd1850, %fd1849, %fd1847;
	add.f64 	%fd1851, %fd401, %fd1848;
	add.f64 	%fd1852, %fd1850, 0d3FF0000000000000;
	div.rn.f64 	%fd2633, %fd1851, %fd1852;
	bra.uni 	$L__BB5_351;
$L__BB5_350:
	div.rn.f64 	%fd1818, %fd2631, %fd2632;
	fma.rn.f64 	%fd1819, %fd1818, %fd1682, %fd401;
	add.f64 	%fd1820, %fd1818, 0d3FF0000000000000;
	div.rn.f64 	%fd2633, %fd1819, %fd1820;
$L__BB5_351:
	setp.eq.s32 	%p577, %r13, 1062207488;
	{
	.reg .b32 %temp; 
	mov.b64 	{%temp, %r160}, %fd2633;
	}
	abs.f64 	%fd508, %fd2633;
	{ // callseq 15, 0
	.param .b64 param0;
	st.param.f64 	[param0], %fd508;
	.param .b64 param1;
	st.param.f64 	[param1], 0d4000000000000000;
	.param .b64 retval0;
	call.uni (retval0), 
	__internal_accurate_pow, 
	(
	param0, 
	param1
	);
	ld.param.f64 	%fd1853, [retval0];
	} // callseq 15
	setp.lt.s32 	%p578, %r160, 0;
	neg.f64 	%fd1855, %fd1853;
	selp.f64 	%fd1856, %fd1855, %fd1853, %p577;
	selp.f64 	%fd2635, %fd1856, %fd1853, %p578;
	setp.neu.f64 	%p579, %fd2633, 0d0000000000000000;
	@%p579 bra 	$L__BB5_353;
	setp.eq.s32 	%p580, %r13, 1062207488;
	selp.b32 	%r1081, %r160, 0, %p580;
	setp.lt.s32 	%p581, %r368, 0;
	or.b32  	%r1082, %r1081, 2146435072;
	selp.b32 	%r1083, %r1082, %r1081, %p581;
	mov.b32 	%r1084, 0;
	mov.b64 	%fd2635, {%r1084, %r1083};
$L__BB5_353:
	add.f64 	%fd1857, %fd2633, 0d4000000000000000;
	{
	.reg .b32 %temp; 
	mov.b64 	{%temp, %r1085}, %fd1857;
	}
	and.b32  	%r1086, %r1085, 2146435072;
	setp.ne.s32 	%p582, %r1086, 2146435072;
	@%p582 bra 	$L__BB5_358;
	setp.num.f64 	%p583, %fd2633, %fd2633;
	@%p583 bra 	$L__BB5_356;
	mov.f64 	%fd1858, 0d4000000000000000;
	add.rn.f64 	%fd2635, %fd2633, %fd1858;
	bra.uni 	$L__BB5_358;
$L__BB5_356:
	setp.neu.f64 	%p584, %fd508, 0d7FF0000000000000;
	@%p584 bra 	$L__BB5_358;
	setp.lt.s32 	%p585, %r160, 0;
	setp.eq.s32 	%p586, %r13, 1062207488;
	setp.lt.s32 	%p587, %r368, 0;
	selp.b32 	%r1088, 0, 2146435072, %p587;
	and.b32  	%r1089, %r368, 2147483647;
	setp.ne.s32 	%p588, %r1089, 1071644672;
	or.b32  	%r1090, %r1088, -2147483648;
	selp.b32 	%r1091, %r1090, %r1088, %p588;
	selp.b32 	%r1092, %r1091, %r1088, %p586;
	selp.b32 	%r1093, %r1092, %r1088, %p585;
	mov.b32 	%r1094, 0;
	mov.b64 	%fd2635, {%r1094, %r1093};
$L__BB5_358:
	setp.eq.s32 	%p589, %r13, 1062207488;
	setp.eq.f64 	%p590, %fd2633, 0d3FF0000000000000;
	selp.f64 	%fd515, 0d3FF0000000000000, %fd2635, %p590;
	ld.const.f64 	%fd516, [KRyR];
	{
	.reg .b32 %temp; 
	mov.b64 	{%temp, %r161}, %fd516;
	}
	abs.f64 	%fd517, %fd516;
	{ // callseq 16, 0
	.param .b64 param0;
	st.param.f64 	[param0], %fd517;
	.param .b64 param1;
	st.param.f64 	[param1], 0d4000000000000000;
	.param .b64 retval0;
	call.uni (retval0), 
	__internal_accurate_pow, 
	(
	param0, 
	param1
	);
	ld.param.f64 	%fd1859, [retval0];
	} // callseq 16
	setp.lt.s32 	%p591, %r161, 0;
	neg.f64 	%fd1861, %fd1859;
	selp.f64 	%fd1862, %fd1861, %fd1859, %p589;
	selp.f64 	%fd2666, %fd1862, %fd1859, %p591;
	setp.neu.f64 	%p592, %fd516, 0d0000000000000000;
	mov.f64 	%fd2637, %fd2666;
	@%p592 bra 	$L__BB5_360;
	selp.b32 	%r1096, %r161, 0, %p589;
	setp.lt.s32 	%p594, %r368, 0;
	or.b32  	%r1097, %r1096, 2146435072;
	selp.b32 	%r1098, %r1097, %r1096, %p594;
	mov.b32 	%r1099, 0;
	mov.b64 	%fd2637, {%r1099, %r1098};
$L__BB5_360:
	add.f64 	%fd1863, %fd516, 0d4000000000000000;
	{
	.reg .b32 %temp; 
	mov.b64 	{%temp, %r1100}, %fd1863;
	}
	and.b32  	%r162, %r1100, 2146435072;
	setp.ne.s32 	%p595, %r162, 2146435072;
	@%p595 bra 	$L__BB5_365;
	setp.num.f64 	%p596, %fd516, %fd516;
	@%p596 bra 	$L__BB5_363;
	mov.f64 	%fd1864, 0d4000000000000000;
	add.rn.f64 	%fd2637, %fd516, %fd1864;
	bra.uni 	$L__BB5_365;
$L__BB5_363:
	setp.neu.f64 	%p597, %fd517, 0d7FF0000000000000;
	@%p597 bra 	$L__BB5_365;
	setp.lt.s32 	%p600, %r368, 0;
	selp.b32 	%r1102, 0, 2146435072, %p600;
	and.b32  	%r1103, %r368, 2147483647;
	setp.ne.s32 	%p601, %r1103, 1071644672;
	or.b32  	%r1104, %r1102, -2147483648;
	selp.b32 	%r1105, %r1104, %r1102, %p601;
	selp.b32 	%r1106, %r1105, %r1102, %p589;
	selp.b32 	%r1107, %r1106, %r1102, %p591;
	mov.b32 	%r1108, 0;
	mov.b64 	%fd2637, {%r1108, %r1107};
$L__BB5_365:
	setp.eq.f64 	%p603, %fd516, 0d3FF0000000000000;
	selp.f64 	%fd1865, 0d3FF0000000000000, %fd2637, %p603;
	ld.const.f64 	%fd1866, [cCT];
	fma.rn.f64 	%fd1867, %fd1866, %fd1865, %fd515;
	ld.const.f64 	%fd1868, [tauR];
	add.f64 	%fd1869, %fd515, %fd1865;
	mul.f64 	%fd1870, %fd1868, %fd1869;
	div.rn.f64 	%fd524, %fd1867, %fd1870;
	{
	.reg .b32 %temp; 
	mov.b64 	{%temp, %r164}, %fd401;
	}
	abs.f64 	%fd525, %fd401;
	{ // callseq 17, 0
	.param .b64 param0;
	st.param.f64 	[param0], %fd525;
	.param .b64 param1;
	st.param.f64 	[param1], 0d4000000000000000;
	.param .b64 retval0;
	call.uni (retval0), 
	__internal_accurate_pow, 
	(
	param0, 
	param1
	);
	ld.param.f64 	%fd1871, [retval0];
	} // callseq 17
	setp.lt.s32 	%p604, %r164, 0;
	neg.f64 	%fd1873, %fd1871;
	selp.f64 	%fd1874, %fd1873, %fd1871, %p589;
	selp.f64 	%fd2675, %fd1874, %fd1871, %p604;
	setp.neu.f64 	%p605, %fd401, 0d0000000000000000;
	mov.f64 	%fd2639, %fd2675;
	@%p605 bra 	$L__BB5_367;
	selp.b32 	%r1109, %r164, 0, %p589;
	setp.lt.s32 	%p607, %r368, 0;
	or.b32  	%r1110, %r1109, 2146435072;
	selp.b32 	%r1111, %r1110, %r1109, %p607;
	mov.b32 	%r1112, 0;
	mov.b64 	%fd2639, {%r1112, %r1111};
$L__BB5_367:
	add.f64 	%fd1875, %fd401, 0d4000000000000000;
	{
	.reg .b32 %temp; 
	mov.b64 	{%temp, %r1113}, %fd1875;
	}
	and.b32  	%r165, %r1113, 2146435072;
	setp.ne.s32 	%p608, %r165, 2146435072;
	@%p608 bra 	$L__BB5_372;
	setp.num.f64 	%p609, %fd401, %fd401;
	@%p609 bra 	$L__BB5_370;
	mov.f64 	%fd1876, 0d4000000000000000;
	add.rn.f64 	%fd2639, %fd401, %fd1876;
	bra.uni 	$L__BB5_372;
$L__BB5_370:
	setp.neu.f64 	%p610, %fd525, 0d7FF0000000000000;
	@%p610 bra 	$L__BB5_372;
	setp.lt.s32 	%p611, %r164, 0;
	setp.eq.s32 	%p612, %r13, 1062207488;
	setp.lt.s32 	%p613, %r368, 0;
	selp.b32 	%r1115, 0, 2146435072, %p613;
	and.b32  	%r1116, %r368, 2147483647;
	setp.ne.s32 	%p614, %r1116, 1071644672;
	or.b32  	%r1117, %r1115, -2147483648;
	selp.b32 	%r1118, %r1117, %r1115, %p614;
	selp.b32 	%r1119, %r1118, %r1115, %p612;
	selp.b32 	%r1120, %r1119, %r1115, %p611;
	mov.b32 	%r1121, 0;
	mov.b64 	%fd2639, {%r1121, %r1120};
$L__BB5_372:
	mov.f64 	%fd2641, %fd2666;
	@%p592 bra 	$L__BB5_374;
	setp.eq.s32 	%p616, %r13, 1062207488;
	selp.b32 	%r1123, %r161, 0, %p616;
	setp.lt.s32 	%p617, %r368, 0;
	or.b32  	%r1124, %r1123, 2146435072;
	selp.b32 	%r1125, %r1124, %r1123, %p617;
	mov.b32 	%r1126, 0;
	mov.b64 	%fd2641, {%r1126, %r1125};
$L__BB5_374:
	@%p595 bra 	$L__BB5_379;
	setp.num.f64 	%p619, %fd516, %fd516;
	@%p619 bra 	$L__BB5_377;
	mov.f64 	%fd1877, 0d4000000000000000;
	add.rn.f64 	%fd2641, %fd516, %fd1877;
	bra.uni 	$L__BB5_379;
$L__BB5_377:
	setp.neu.f64 	%p620, %fd517, 0d7FF0000000000000;
	@%p620 bra 	$L__BB5_379;
	setp.lt.s32 	%p621, %r161, 0;
	setp.eq.s32 	%p622, %r13, 1062207488;
	setp.lt.s32 	%p623, %r368, 0;
	selp.b32 	%r1128, 0, 2146435072, %p623;
	and.b32  	%r1129, %r368, 2147483647;
	setp.ne.s32 	%p624, %r1129, 1071644672;
	or.b32  	%r1130, %r1128, -2147483648;
	selp.b32 	%r1131, %r1130, %r1128, %p624;
	selp.b32 	%r1132, %r1131, %r1128, %p622;
	selp.b32 	%r1133, %r1132, %r1128, %p621;
	mov.b32 	%r1134, 0;
	mov.b64 	%fd2641, {%r1134, %r1133};
$L__BB5_379:
	selp.f64 	%fd1878, 0d3FF0000000000000, %fd2641, %p603;
	setp.eq.f64 	%p627, %fd401, 0d3FF0000000000000;
	selp.f64 	%fd1880, 0d3FF0000000000000, %fd2639, %p627;
	fma.rn.f64 	%fd538, %fd1866, %fd1878, %fd1880;
	mov.f64 	%fd2643, %fd2675;
	@%p605 bra 	$L__BB5_381;
	setp.eq.s32 	%p628, %r13, 1062207488;
	selp.b32 	%r1136, %r164, 0, %p628;
	setp.lt.s32 	%p629, %r368, 0;
	or.b32  	%r1137, %r1136, 2146435072;
	selp.b32 	%r1138, %r1137, %r1136, %p629;
	mov.b32 	%r1139, 0;
	mov.b64 	%fd2643, {%r1139, %r1138};
$L__BB5_381:
	setp.ne.s32 	%p630, %r165, 2146435072;
	@%p630 bra 	$L__BB5_386;
	setp.num.f64 	%p631, %fd401, %fd401;
	@%p631 bra 	$L__BB5_384;
	mov.f64 	%fd1881, 0d4000000000000000;
	add.rn.f64 	%fd2643, %fd401, %fd1881;
	bra.uni 	$L__BB5_386;
$L__BB5_384:
	setp.neu.f64 	%p632, %fd525, 0d7FF0000000000000;
	@%p632 bra 	$L__BB5_386;
	setp.lt.s32 	%p633, %r164, 0;
	setp.eq.s32 	%p634, %r13, 1062207488;
	setp.lt.s32 	%p635, %r368, 0;
	selp.b32 	%r1141, 0, 2146435072, %p635;
	and.b32  	%r1142, %r368, 2147483647;
	setp.ne.s32 	%p636, %r1142, 1071644672;
	or.b32  	%r1143, %r1141, -2147483648;
	selp.b32 	%r1144, %r1143, %r1141, %p636;
	selp.b32 	%r1145, %r1144, %r1141, %p634;
	selp.b32 	%r1146, %r1145, %r1141, %p633;
	mov.b32 	%r1147, 0;
	mov.b64 	%fd2643, {%r1147, %r1146};
$L__BB5_386:
	setp.neu.f64 	%p637, %fd516, 0d0000000000000000;
	mov.f64 	%fd2645, %fd2666;
	@%p637 bra 	$L__BB5_388;
	setp.eq.s32 	%p638, %r13, 1062207488;
	selp.b32 	%r1149, %r161, 0, %p638;
	setp.lt.s32 	%p639, %r368, 0;
	or.b32  	%r1150, %r1149, 2146435072;
	selp.b32 	%r1151, %r1150, %r1149, %p639;
	mov.b32 	%r1152, 0;
	mov.b64 	%fd2645, {%r1152, %r1151};
$L__BB5_388:
	setp.ne.s32 	%p640, %r162, 2146435072;
	@%p640 bra 	$L__BB5_393;
	setp.num.f64 	%p641, %fd516, %fd516;
	@%p641 bra 	$L__BB5_391;
	mov.f64 	%fd1884, 0d4000000000000000;
	add.rn.f64 	%fd2645, %fd516, %fd1884;
	bra.uni 	$L__BB5_393;
$L__BB5_391:
	setp.neu.f64 	%p642, %fd517, 0d7FF0000000000000;
	@%p642 bra 	$L__BB5_393;
	setp.lt.s32 	%p643, %r161, 0;
	setp.eq.s32 	%p644, %r13, 1062207488;
	setp.lt.s32 	%p645, %r368, 0;
	selp.b32 	%r1154, 0, 2146435072, %p645;
	and.b32  	%r1155, %r368, 2147483647;
	setp.ne.s32 	%p646, %r1155, 1071644672;
	or.b32  	%r1156, %r1154, -2147483648;
	selp.b32 	%r1157, %r1156, %r1154, %p646;
	selp.b32 	%r1158, %r1157, %r1154, %p644;
	selp.b32 	%r1159, %r1158, %r1154, %p643;
	mov.b32 	%r1160, 0;
	mov.b64 	%fd2645, {%r1160, %r1159};
$L__BB5_393:
	setp.eq.f64 	%p647, %fd516, 0d3FF0000000000000;
	selp.f64 	%fd1886, 0d3FF0000000000000, %fd2645, %p647;
	selp.f64 	%fd1887, 0d3FF0000000000000, %fd2643, %p627;
	add.f64 	%fd1888, %fd1887, %fd1886;
	mul.f64 	%fd1890, %fd1868, %fd1888;
	div.rn.f64 	%fd549, %fd538, %fd1890;
	ld.const.f64 	%fd1891, [VL];
	sub.f64 	%fd1892, %fd101, %fd1891;
	ld.const.f64 	%fd1893, [delVL];
	div.rn.f64 	%fd550, %fd1892, %fd1893;
	fma.rn.f64 	%fd1894, %fd550, 0d3FF71547652B82FE, 0d4338000000000000;
	{
	.reg .b32 %temp; 
	mov.b64 	{%r166, %temp}, %fd1894;
	}
	mov.f64 	%fd1895, 0dC338000000000000;
	add.rn.f64 	%fd1896, %fd1894, %fd1895;
	fma.rn.f64 	%fd1897, %fd1896, 0dBFE62E42FEFA39EF, %fd550;
	fma.rn.f64 	%fd1898, %fd1896, 0dBC7ABC9E3B39803F, %fd1897;
	fma.rn.f64 	%fd1899, %fd1898, 0d3E5ADE1569CE2BDF, 0d3E928AF3FCA213EA;
	fma.rn.f64 	%fd1900, %fd1899, %fd1898, 0d3EC71DEE62401315;
	fma.rn.f64 	%fd1901, %fd1900, %fd1898, 0d3EFA01997C89EB71;
	fma.rn.f64 	%fd1902, %fd1901, %fd1898, 0d3F2A01A014761F65;
	fma.rn.f64 	%fd1903, %fd1902, %fd1898, 0d3F56C16C1852B7AF;
	fma.rn.f64 	%fd1904, %fd1903, %fd1898, 0d3F81111111122322;
	fma.rn.f64 	%fd1905, %fd1904, %fd1898, 0d3FA55555555502A1;
	fma.rn.f64 	%fd1906, %fd1905, %fd1898, 0d3FC5555555555511;
	fma.rn.f64 	%fd1907, %fd1906, %fd1898, 0d3FE000000000000B;
	fma.rn.f64 	%fd1908, %fd1907, %fd1898, 0d3FF0000000000000;
	fma.rn.f64 	%fd1909, %fd1908, %fd1898, 0d3FF0000000000000;
	{
	.reg .b32 %temp; 
	mov.b64 	{%r167, %temp}, %fd1909;
	}
	{
	.reg .b32 %temp; 
	mov.b64 	{%temp, %r168}, %fd1909;
	}
	shl.b32 	%r1161, %r166, 20;
	add.s32 	%r1162, %r1161, %r168;
	mov.b64 	%fd2646, {%r167, %r1162};
	{
	.reg .b32 %temp; 
	mov.b64 	{%temp, %r1163}, %fd550;
	}
	mov.b32 	%f81, %r1163;
	abs.f32 	%f38, %f81;
	setp.lt.f32 	%p649, %f38, 0f4086232B;
	@%p649 bra 	$L__BB5_396;
	setp.lt.f64 	%p650, %fd550, 0d0000000000000000;
	add.f64 	%fd1910, %fd550, 0d7FF0000000000000;
	selp.f64 	%fd2646, 0d0000000000000000, %fd1910, %p650;
	setp.geu.f32 	%p651, %f38, 0f40874800;
	@%p651 bra 	$L__BB5_396;
	shr.u32 	%r1164, %r166, 31;
	add.s32 	%r1165, %r166, %r1164;
	shr.s32 	%r1166, %r1165, 1;
	shl.b32 	%r1167, %r1166, 20;
	add.s32 	%r1168, %r168, %r1167;
	mov.b64 	%fd1911, {%r167, %r1168};
	sub.s32 	%r1169, %r166, %r1166;
	shl.b32 	%r1170, %r1169, 20;
	add.s32 	%r1171, %r1170, 1072693248;
	mov.b32 	%r1172, 0;
	mov.b64 	%fd1912, {%r1172, %r1171};
	mul.f64 	%fd2646, %fd1912, %fd1911;
$L__BB5_396:
	setp.neu.f64 	%p652, %fd401, 0d0000000000000000;
	add.f64 	%fd1913, %fd2646, 0d3FF0000000000000;
	ld.const.f64 	%fd1914, [tL];
	mul.f64 	%fd1915, %fd1914, %fd1913;
	div.rn.f64 	%fd555, %fd2646, %fd1915;
	mov.f64 	%fd2648, %fd2675;
	@%p652 bra 	$L__BB5_398;
	setp.eq.s32 	%p653, %r13, 1062207488;
	selp.b32 	%r1174, %r164, 0, %p653;
	setp.lt.s32 	%p654, %r368, 0;
	or.b32  	%r1175, %r1174, 2146435072;
	selp.b32 	%r1176, %r1175, %r1174, %p654;
	mov.b32 	%r1177, 0;
	mov.b64 	%fd2648, {%r1177, %r1176};
$L__BB5_398:
	@%p630 bra 	$L__BB5_403;
	setp.num.f64 	%p656, %fd401, %fd401;
	@%p656 bra 	$L__BB5_401;
	mov.f64 	%fd1916, 0d4000000000000000;
	add.rn.f64 	%fd2648, %fd401, %fd1916;
	bra.uni 	$L__BB5_403;
$L__BB5_401:
	setp.neu.f64 	%p657, %fd525, 0d7FF0000000000000;
	@%p657 bra 	$L__BB5_403;
	setp.lt.s32 	%p658, %r164, 0;
	setp.eq.s32 	%p659, %r13, 1062207488;
	setp.lt.s32 	%p660, %r368, 0;
	selp.b32 	%r1179, 0, 2146435072, %p660;
	and.b32  	%r1180, %r368, 2147483647;
	setp.ne.s32 	%p661, %r1180, 1071644672;
	or.b32  	%r1181, %r1179, -2147483648;
	selp.b32 	%r1182, %r1181, %r1179, %p661;
	selp.b32 	%r1183, %r1182, %r1179, %p659;
	selp.b32 	%r1184, %r1183, %r1179, %p658;
	mov.b32 	%r1185, 0;
	mov.b64 	%fd2648, {%r1185, %r1184};
$L__BB5_403:
	mov.f64 	%fd2650, %fd2675;
	@%p652 bra 	$L__BB5_405;
	setp.eq.s32 	%p663, %r13, 1062207488;
	selp.b32 	%r1187, %r164, 0, %p663;
	setp.lt.s32 	%p664, %r368, 0;
	or.b32  	%r1188, %r1187, 2146435072;
	selp.b32 	%r1189, %r1188, %r1187, %p664;
	mov.b32 	%r1190, 0;
	mov.b64 	%fd2650, {%r1190, %r1189};
$L__BB5_405:
	@%p630 bra 	$L__BB5_410;
	setp.num.f64 	%p666, %fd401, %fd401;
	@%p666 bra 	$L__BB5_408;
	mov.f64 	%fd1917, 0d4000000000000000;
	add.rn.f64 	%fd2650, %fd401, %fd1917;
	bra.uni 	$L__BB5_410;
$L__BB5_408:
	setp.neu.f64 	%p667, %fd525, 0d7FF0000000000000;
	@%p667 bra 	$L__BB5_410;
	setp.lt.s32 	%p668, %r164, 0;
	setp.eq.s32 	%p669, %r13, 1062207488;
	setp.lt.s32 	%p670, %r368, 0;
	selp.b32 	%r1192, 0, 2146435072, %p670;
	and.b32  	%r1193, %r368, 2147483647;
	setp.ne.s32 	%p671, %r1193, 1071644672;
	or.b32  	%r1194, %r1192, -2147483648;
	selp.b32 	%r1195, %r1194, %r1192, %p671;
	selp.b32 	%r1196, %r1195, %r1192, %p669;
	selp.b32 	%r1197, %r1196, %r1192, %p668;
	mov.b32 	%r1198, 0;
	mov.b64 	%fd2650, {%r1198, %r1197};
$L__BB5_410:
	mov.f64 	%fd2652, %fd2666;
	@%p637 bra 	$L__BB5_412;
	setp.eq.s32 	%p673, %r13, 1062207488;
	selp.b32 	%r1200, %r161, 0, %p673;
	setp.lt.s32 	%p674, %r368, 0;
	or.b32  	%r1201, %r1200, 2146435072;
	selp.b32 	%r1202, %r1201, %r1200, %p674;
	mov.b32 	%r1203, 0;
	mov.b64 	%fd2652, {%r1203, %r1202};
$L__BB5_412:
	@%p640 bra 	$L__BB5_417;
	setp.num.f64 	%p676, %fd516, %fd516;
	@%p676 bra 	$L__BB5_415;
	mov.f64 	%fd1921, 0d4000000000000000;
	add.rn.f64 	%fd2652, %fd516, %fd1921;
	bra.uni 	$L__BB5_417;
$L__BB5_415:
	setp.neu.f64 	%p677, %fd517, 0d7FF0000000000000;
	@%p677 bra 	$L__BB5_417;
	setp.lt.s32 	%p678, %r161, 0;
	setp.eq.s32 	%p679, %r13, 1062207488;
	setp.lt.s32 	%p680, %r368, 0;
	selp.b32 	%r1205, 0, 2146435072, %p680;
	and.b32  	%r1206, %r368, 2147483647;
	setp.ne.s32 	%p681, %r1206, 1071644672;
	or.b32  	%r1207, %r1205, -2147483648;
	selp.b32 	%r1208, %r1207, %r1205, %p681;
	selp.b32 	%r1209, %r1208, %r1205, %p679;
	selp.b32 	%r1210, %r1209, %r1205, %p678;
	mov.b32 	%r1211, 0;
	mov.b64 	%fd2652, {%r1211, %r1210};
$L__BB5_417:
	setp.eq.f64 	%p682, %fd516, 0d3FF0000000000000;
	setp.neu.f64 	%p683, %fd516, 0d0000000000000000;
	selp.f64 	%fd1923, 0d3FF0000000000000, %fd2652, %p682;
	setp.eq.f64 	%p684, %fd401, 0d3FF0000000000000;
	selp.f64 	%fd1924, 0d3FF0000000000000, %fd2650, %p684;
	add.f64 	%fd1925, %fd1924, %fd1923;
	mul.f64 	%fd1927, %fd1914, 0d3FF2B851EB851EB8;
	mul.f64 	%fd1928, %fd1927, %fd1925;
	selp.f64 	%fd1929, 0d3FF0000000000000, %fd2648, %p684;
	div.rn.f64 	%fd571, %fd1929, %fd1928;
	mov.f64 	%fd2654, %fd2666;
	@%p683 bra 	$L__BB5_419;
	and.b32  	%r1212, %r368, 2146435072;
	setp.eq.s32 	%p685, %r1212, 1062207488;
	selp.b32 	%r1213, %r161, 0, %p685;
	setp.lt.s32 	%p686, %r368, 0;
	or.b32  	%r1214, %r1213, 2146435072;
	selp.b32 	%r1215, %r1214, %r1213, %p686;
	mov.b32 	%r1216, 0;
	mov.b64 	%fd2654, {%r1216, %r1215};
$L__BB5_419:
	setp.ne.s32 	%p687, %r162, 2146435072;
	@%p687 bra 	$L__BB5_424;
	setp.num.f64 	%p688, %fd516, %fd516;
	@%p688 bra 	$L__BB5_422;
	mov.f64 	%fd1932, 0d4000000000000000;
	add.rn.f64 	%fd2654, %fd516, %fd1932;
	bra.uni 	$L__BB5_424;
$L__BB5_422:
	setp.neu.f64 	%p689, %fd517, 0d7FF0000000000000;
	@%p689 bra 	$L__BB5_424;
	setp.lt.s32 	%p690, %r161, 0;
	and.b32  	%r1217, %r368, 2146435072;
	setp.eq.s32 	%p691, %r1217, 1062207488;
	setp.lt.s32 	%p692, %r368, 0;
	selp.b32 	%r1218, 0, 2146435072, %p692;
	and.b32  	%r1219, %r368, 2147483647;
	setp.ne.s32 	%p693, %r1219, 1071644672;
	or.b32  	%r1220, %r1218, -2147483648;
	selp.b32 	%r1221, %r1220, %r1218, %p693;
	selp.b32 	%r1222, %r1221, %r1218, %p691;
	selp.b32 	%r1223, %r1222, %r1218, %p690;
	mov.b32 	%r1224, 0;
	mov.b64 	%fd2654, {%r1224, %r1223};
$L__BB5_424:
	ld.const.f64 	%fd1933, [KRyR];
	setp.eq.f64 	%p694, %fd1933, 0d3FF0000000000000;
	setp.neu.f64 	%p695, %fd1933, 0d0000000000000000;
	selp.f64 	%fd1934, 0d3FF0000000000000, %fd2654, %p694;
	add.f64 	%fd1935, %fd515, %fd1934;
	ld.const.f64 	%fd1936, [tL];
	mul.f64 	%fd1937, %fd1936, 0d3FF2B851EB851EB8;
	mul.f64 	%fd1938, %fd1937, %fd1935;
	div.rn.f64 	%fd577, %fd515, %fd1938;
	add.f64 	%fd578, %fd99, %fd555;
	add.f64 	%fd1939, %fd99, %fd100;
	add.f64 	%fd1940, %fd1939, %fd577;
	add.f64 	%fd579, %fd100, %fd571;
	add.f64 	%fd1941, %fd100, %fd577;
	mul.f64 	%fd1942, %fd555, %fd1941;
	fma.rn.f64 	%fd1943, %fd579, %fd1940, %fd1942;
	mul.f64 	%fd580, %fd578, %fd1943;
	mul.f64 	%fd1944, %fd100, %fd555;
	add.f64 	%fd1945, %fd100, %fd578;
	add.f64 	%fd1946, %fd1945, %fd571;
	mul.f64 	%fd1947, %fd1944, %fd1946;
	div.rn.f64 	%fd581, %fd1947, %fd580;
	mul.f64 	%fd1948, %fd99, %fd100;
	add.f64 	%fd1949, %fd1945, %fd577;
	mul.f64 	%fd1950, %fd1948, %fd1949;
	div.rn.f64 	%fd582, %fd1950, %fd580;
	mul.f64 	%fd1951, %fd549, %fd582;
	fma.rn.f64 	%fd583, %fd524, %fd581, %fd1951;
	mov.f64 	%fd2656, %fd2666;
	@%p695 bra 	$L__BB5_426;
	and.b32  	%r1225, %r368, 2146435072;
	setp.eq.s32 	%p696, %r1225, 1062207488;
	selp.b32 	%r1226, %r161, 0, %p696;
	setp.lt.s32 	%p697, %r368, 0;
	or.b32  	%r1227, %r1226, 2146435072;
	selp.b32 	%r1228, %r1227, %r1226, %p697;
	mov.b32 	%r1229, 0;
	mov.b64 	%fd2656, {%r1229, %r1228};
$L__BB5_426:
	@%p687 bra 	$L__BB5_431;
	ld.const.f64 	%fd1952, [KRyR];
	setp.num.f64 	%p699, %fd1952, %fd1952;
	@%p699 bra 	$L__BB5_429;
	ld.const.f64 	%fd1953, [KRyR];
	mov.f64 	%fd1954, 0d4000000000000000;
	add.rn.f64 	%fd2656, %fd1953, %fd1954;
	bra.uni 	$L__BB5_431;
$L__BB5_429:
	setp.neu.f64 	%p700, %fd517, 0d7FF0000000000000;
	@%p700 bra 	$L__BB5_431;
	setp.lt.s32 	%p701, %r161, 0;
	and.b32  	%r1230, %r368, 2146435072;
	setp.eq.s32 	%p702, %r1230, 1062207488;
	setp.lt.s32 	%p703, %r368, 0;
	selp.b32 	%r1231, 0, 2146435072, %p703;
	and.b32  	%r1232, %r368, 2147483647;
	setp.ne.s32 	%p704, %r1232, 1071644672;
	or.b32  	%r1233, %r1231, -2147483648;
	selp.b32 	%r1234, %r1233, %r1231, %p704;
	selp.b32 	%r1235, %r1234, %r1231, %p702;
	selp.b32 	%r1236, %r1235, %r1231, %p701;
	mov.b32 	%r1237, 0;
	mov.b64 	%fd2656, {%r1237, %r1236};
$L__BB5_431:
	ld.const.f64 	%fd1955, [KRyR];
	setp.eq.f64 	%p705, %fd1955, 0d3FF0000000000000;
	setp.neu.f64 	%p706, %fd1955, 0d0000000000000000;
	selp.f64 	%fd1956, 0d3FF0000000000000, %fd2656, %p705;
	ld.const.f64 	%fd1957, [cCT];
	fma.rn.f64 	%fd589, %fd1957, %fd1956, %fd515;
	mov.f64 	%fd2658, %fd2666;
	@%p706 bra 	$L__BB5_433;
	and.b32  	%r1238, %r368, 2146435072;
	setp.eq.s32 	%p707, %r1238, 1062207488;
	selp.b32 	%r1239, %r161, 0, %p707;
	setp.lt.s32 	%p708, %r368, 0;
	or.b32  	%r1240, %r1239, 2146435072;
	selp.b32 	%r1241, %r1240, %r1239, %p708;
	mov.b32 	%r1242, 0;
	mov.b64 	%fd2658, {%r1242, %r1241};
$L__BB5_433:
	@%p687 bra 	$L__BB5_438;
	ld.const.f64 	%fd1958, [KRyR];
	setp.num.f64 	%p710, %fd1958, %fd1958;
	@%p710 bra 	$L__BB5_436;
	ld.const.f64 	%fd1959, [KRyR];
	mov.f64 	%fd1960, 0d4000000000000000;
	add.rn.f64 	%fd2658, %fd1959, %fd1960;
	bra.uni 	$L__BB5_438;
$L__BB5_436:
	setp.neu.f64 	%p711, %fd517, 0d7FF0000000000000;
	@%p711 bra 	$L__BB5_438;
	setp.lt.s32 	%p712, %r161, 0;
	and.b32  	%r1243, %r368, 2146435072;
	setp.eq.s32 	%p713, %r1243, 1062207488;
	setp.lt.s32 	%p714, %r368, 0;
	selp.b32 	%r1244, 0, 2146435072, %p714;
	and.b32  	%r1245, %r368, 2147483647;
	setp.ne.s32 	%p715, %r1245, 1071644672;
	or.b32  	%r1246, %r1244, -2147483648;
	selp.b32 	%r1247, %r1246, %r1244, %p715;
	selp.b32 	%r1248, %r1247, %r1244, %p713;
	selp.b32 	%r1249, %r1248, %r1244, %p712;
	mov.b32 	%r1250, 0;
	mov.b64 	%fd2658, {%r1250, %r1249};
$L__BB5_438:
	setp.neu.f64 	%p716, %fd401, 0d0000000000000000;
	ld.const.f64 	%fd1961, [KRyR];
	setp.eq.f64 	%p717, %fd1961, 0d3FF0000000000000;
	selp.f64 	%fd1962, 0d3FF0000000000000, %fd2658, %p717;
	ld.const.f64 	%fd1963, [cCT];
	mul.f64 	%fd1964, %fd1963, %fd1962;
	ld.const.f64 	%fd1965, [dCT];
	fma.rn.f64 	%fd1966, %fd515, %fd1965, %fd1964;
	ld.const.f64 	%fd1967, [tauR];
	mul.f64 	%fd1968, %fd1967, %fd1966;
	ld.const.f64 	%fd1969, [thetaR];
	mul.f64 	%fd1970, %fd1969, %fd1965;
	mul.f64 	%fd1971, %fd1970, %fd589;
	div.rn.f64 	%fd595, %fd1971, %fd1968;
	mov.f64 	%fd2660, %fd2675;
	@%p716 bra 	$L__BB5_440;
	and.b32  	%r1251, %r368, 2146435072;
	setp.eq.s32 	%p718, %r1251, 1062207488;
	selp.b32 	%r1252, %r164, 0, %p718;
	setp.lt.s32 	%p719, %r368, 0;
	or.b32  	%r1253, %r1252, 2146435072;
	selp.b32 	%r1254, %r1253, %r1252, %p719;
	mov.b32 	%r1255, 0;
	mov.b64 	%fd2660, {%r1255, %r1254};
$L__BB5_440:
	setp.ne.s32 	%p720, %r165, 2146435072;
	@%p720 bra 	$L__BB5_445;
	setp.num.f64 	%p721, %fd401, %fd401;
	@%p721 bra 	$L__BB5_443;
	mov.f64 	%fd1972, 0d4000000000000000;
	add.rn.f64 	%fd2660, %fd401, %fd1972;
	bra.uni 	$L__BB5_445;
$L__BB5_443:
	setp.neu.f64 	%p722, %fd525, 0d7FF0000000000000;
	@%p722 bra 	$L__BB5_445;
	setp.lt.s32 	%p723, %r164, 0;
	and.b32  	%r1256, %r368, 2146435072;
	setp.eq.s32 	%p724, %r1256, 1062207488;
	setp.lt.s32 	%p725, %r368, 0;
	selp.b32 	%r1257, 0, 2146435072, %p725;
	and.b32  	%r1258, %r368, 2147483647;
	setp.ne.s32 	%p726, %r1258, 1071644672;
	or.b32  	%r1259, %r1257, -2147483648;
	selp.b32 	%r1260, %r1259, %r1257, %p726;
	selp.b32 	%r1261, %r1260, %r1257, %p724;
	selp.b32 	%r1262, %r1261, %r1257, %p723;
	mov.b32 	%r1263, 0;
	mov.b64 	%fd2660, {%r1263, %r1262};
$L__BB5_445:
	ld.const.f64 	%fd1973, [KRyR];
	setp.neu.f64 	%p727, %fd1973, 0d0000000000000000;
	mov.f64 	%fd2662, %fd2666;
	@%p727 bra 	$L__BB5_447;
	and.b32  	%r1264, %r368, 2146435072;
	setp.eq.s32 	%p728, %r1264, 1062207488;
	selp.b32 	%r1265, %r161, 0, %p728;
	setp.lt.s32 	%p729, %r368, 0;
	or.b32  	%r1266, %r1265, 2146435072;
	selp.b32 	%r1267, %r1266, %r1265, %p729;
	mov.b32 	%r1268, 0;
	mov.b64 	%fd2662, {%r1268, %r1267};
$L__BB5_447:
	@%p687 bra 	$L__BB5_452;
	ld.const.f64 	%fd1974, [KRyR];
	setp.num.f64 	%p731, %fd1974, %fd1974;
	@%p731 bra 	$L__BB5_450;
	ld.const.f64 	%fd1975, [KRyR];
	mov.f64 	%fd1976, 0d4000000000000000;
	add.rn.f64 	%fd2662, %fd1975, %fd1976;
	bra.uni 	$L__BB5_452;
$L__BB5_450:
	setp.neu.f64 	%p732, %fd517, 0d7FF0000000000000;
	@%p732 bra 	$L__BB5_452;
	setp.lt.s32 	%p733, %r161, 0;
	and.b32  	%r1269, %r368, 2146435072;
	setp.eq.s32 	%p734, %r1269, 1062207488;
	setp.lt.s32 	%p735, %r368, 0;
	selp.b32 	%r1270, 0, 2146435072, %p735;
	and.b32  	%r1271, %r368, 2147483647;
	setp.ne.s32 	%p736, %r1271, 1071644672;
	or.b32  	%r1272, %r1270, -2147483648;
	selp.b32 	%r1273, %r1272, %r1270, %p736;
	selp.b32 	%r1274, %r1273, %r1270, %p734;
	selp.b32 	%r1275, %r1274, %r1270, %p733;
	mov.b32 	%r1276, 0;
	mov.b64 	%fd2662, {%r1276, %r1275};
$L__BB5_452:
	ld.const.f64 	%fd1977, [KRyR];
	setp.eq.f64 	%p738, %fd1977, 0d3FF0000000000000;
	selp.f64 	%fd1978, 0d3FF0000000000000, %fd2662, %p738;
	ld.const.f64 	%fd1979, [cCT];
	selp.f64 	%fd1980, 0d3FF0000000000000, %fd2660, %p684;
	fma.rn.f64 	%fd1981, %fd1979, %fd1978, %fd1980;
	ld.const.f64 	%fd1982, [thetaR];
	ld.const.f64 	%fd1983, [dCT];
	mul.f64 	%fd1984, %fd1982, %fd1983;
	mul.f64 	%fd606, %fd1984, %fd1981;
	mov.f64 	%fd2664, %fd2675;
	@%p716 bra 	$L__BB5_454;
	and.b32  	%r1277, %r368, 2146435072;
	setp.eq.s32 	%p740, %r1277, 1062207488;
	selp.b32 	%r1278, %r164, 0, %p740;
	setp.lt.s32 	%p741, %r368, 0;
	or.b32  	%r1279, %r1278, 2146435072;
	selp.b32 	%r1280, %r1279, %r1278, %p741;
	mov.b32 	%r1281, 0;
	mov.b64 	%fd2664, {%r1281, %r1280};
$L__BB5_454:
	@%p720 bra 	$L__BB5_459;
	setp.num.f64 	%p743, %fd401, %fd401;
	@%p743 bra 	$L__BB5_457;
	mov.f64 	%fd1985, 0d4000000000000000;
	add.rn.f64 	%fd2664, %fd401, %fd1985;
	bra.uni 	$L__BB5_459;
$L__BB5_457:
	setp.neu.f64 	%p744, %fd525, 0d7FF0000000000000;
	@%p744 bra 	$L__BB5_459;
	setp.lt.s32 	%p745, %r164, 0;
	and.b32  	%r1282, %r368, 2146435072;
	setp.eq.s32 	%p746, %r1282, 1062207488;
	setp.lt.s32 	%p747, %r368, 0;
	selp.b32 	%r1283, 0, 2146435072, %p747;
	and.b32  	%r1284, %r368, 2147483647;
	setp.ne.s32 	%p748, %r1284, 1071644672;
	or.b32  	%r1285, %r1283, -2147483648;
	selp.b32 	%r1286, %r1285, %r1283, %p748;
	selp.b32 	%r1287, %r1286, %r1283, %p746;
	selp.b32 	%r1288, %r1287, %r1283, %p745;
	mov.b32 	%r1289, 0;
	mov.b64 	%fd2664, {%r1289, %r1288};
$L__BB5_459:
	setp.eq.f64 	%p749, %fd401, 0d3FF0000000000000;
	ld.const.f64 	%fd1986, [KRyR];
	setp.neu.f64 	%p750, %fd1986, 0d0000000000000000;
	selp.f64 	%fd1987, 0d3FF0000000000000, %fd2664, %p749;
	ld.const.f64 	%fd1988, [dCT];
	mul.f64 	%fd612, %fd1988, %fd1987;
	@%p750 bra 	$L__BB5_461;
	and.b32  	%r1290, %r368, 2146435072;
	setp.eq.s32 	%p751, %r1290, 1062207488;
	selp.b32 	%r1291, %r161, 0, %p751;
	setp.lt.s32 	%p752, %r368, 0;
	or.b32  	%r1292, %r1291, 2146435072;
	selp.b32 	%r1293, %r1292, %r1291, %p752;
	mov.b32 	%r1294, 0;
	mov.b64 	%fd2666, {%r1294, %r1293};
$L__BB5_461:
	setp.ne.s32 	%p753, %r162, 2146435072;
	@%p753 bra 	$L__BB5_466;
	ld.const.f64 	%fd1989, [KRyR];
	setp.num.f64 	%p754, %fd1989, %fd1989;
	@%p754 bra 	$L__BB5_464;
	ld.const.f64 	%fd1990, [KRyR];
	mov.f64 	%fd1991, 0d4000000000000000;
	add.rn.f64 	%fd2666, %fd1990, %fd1991;
	bra.uni 	$L__BB5_466;
$L__BB5_464:
	setp.neu.f64 	%p755, %fd517, 0d7FF0000000000000;
	@%p755 bra 	$L__BB5_466;
	setp.lt.s32 	%p756, %r161, 0;
	and.b32  	%r1295, %r368, 2146435072;
	setp.eq.s32 	%p757, %r1295, 1062207488;
	setp.lt.s32 	%p758, %r368, 0;
	selp.b32 	%r1296, 0, 2146435072, %p758;
	and.b32  	%r1297, %r368, 2147483647;
	setp.ne.s32 	%p759, %r1297, 1071644672;
	or.b32  	%r1298, %r1296, -2147483648;
	selp.b32 	%r1299, %r1298, %r1296, %p759;
	selp.b32 	%r1300, %r1299, %r1296, %p757;
	selp.b32 	%r1301, %r1300, %r1296, %p756;
	mov.b32 	%r1302, 0;
	mov.b64 	%fd2666, {%r1302, %r1301};
$L__BB5_466:
	ld.const.f64 	%fd1992, [KRyR];
	setp.eq.f64 	%p760, %fd1992, 0d3FF0000000000000;
	selp.f64 	%fd1993, 0d3FF0000000000000, %fd2666, %p760;
	ld.const.f64 	%fd1994, [cCT];
	fma.rn.f64 	%fd1995, %fd1994, %fd1993, %fd612;
	ld.const.f64 	%fd1996, [tauR];
	mul.f64 	%fd1997, %fd1996, %fd1995;
	div.rn.f64 	%fd618, %fd606, %fd1997;
	mul.f64 	%fd1998, %fd99, %fd618;
	fma.rn.f64 	%fd619, %fd555, %fd595, %fd1998;
	ld.const.f64 	%fd1999, [aCT];
	add.f64 	%fd2000, %fd2646, %fd1999;
	mul.f64 	%fd2001, %fd401, %fd2000;
	ld.const.f64 	%fd2002, [tauL];
	ld.const.f64 	%fd2003, [KL];
	mul.f64 	%fd2004, %fd2002, %fd2003;
	add.f64 	%fd2005, %fd2646, 0d3FF0000000000000;
	mul.f64 	%fd2006, %fd2005, %fd2004;
	div.rn.f64 	%fd2007, %fd2001, %fd2006;
	mul.f64 	%fd2008, %fd99, %fd2007;
	div.rn.f64 	%fd620, %fd2008, %fd578;
	ld.const.f64 	%fd2009, [bCT];
	mul.f64 	%fd2010, %fd2009, %fd2000;
	fma.rn.f64 	%fd2011, %fd2646, %fd2009, %fd1999;
	mul.f64 	%fd2012, %fd2002, %fd2011;
	div.rn.f64 	%fd621, %fd2010, %fd2012;
	ld.global.f64 	%fd622, [%rd3+152];
	ld.global.f64 	%fd623, [%rd3+160];
	ld.global.f64 	%fd624, [%rd3+168];
	ld.const.f64 	%fd2013, [JR];
	div.rn.f64 	%fd625, %fd2013, %fd2632;
	ld.global.f64 	%fd626, [%rd3+24];
	fma.rn.f64 	%fd2014, %fd625, %fd626, %fd401;
	add.f64 	%fd627, %fd625, 0d3FF0000000000000;
	div.rn.f64 	%fd2015, %fd2014, %fd627;
	mul.f64 	%fd2016, %fd2000, %fd2015;
	div.rn.f64 	%fd2017, %fd2016, %fd2006;
	add.f64 	%fd2018, %fd99, %fd100;
	add.f64 	%fd2019, %fd2018, %fd577;
	mul.f64 	%fd2020, %fd571, %fd2019;
	fma.rn.f64 	%fd2021, %fd555, %fd577, %fd2020;
	mul.f64 	%fd2022, %fd99, %fd2021;
	div.rn.f64 	%fd628, %fd2022, %fd580;
	mul.f64 	%fd2023, %fd628, %fd2017;
	fma.rn.f64 	%fd629, %fd582, %fd2007, %fd2023;
	mul.f64 	%fd630, %fd100, %fd549;
	add.f64 	%fd2024, %fd100, %fd555;
	add.f64 	%fd2025, %fd2024, %fd571;
	mul.f64 	%fd2026, %fd2025, %fd577;
	fma.rn.f64 	%fd2027, %fd99, %fd571, %fd2026;
	mul.f64 	%fd2028, %fd555, %fd2027;
	div.rn.f64 	%fd631, %fd2028, %fd580;
	setp.leu.f64 	%p761, %fd494, 0d3EE4F8B588E368F1;
	@%p761 bra 	$L__BB5_471;
	neg.f64 	%fd2062, %fd493;
	fma.rn.f64 	%fd2063, %fd493, 0dBFF71547652B82FE, 0d4338000000000000;
	{
	.reg .b32 %temp; 
	mov.b64 	{%r169, %temp}, %fd2063;
	}
	mov.f64 	%fd2064, 0dC338000000000000;
	add.rn.f64 	%fd2065, %fd2063, %fd2064;
	fma.rn.f64 	%fd2066, %fd2065, 0dBFE62E42FEFA39EF, %fd2062;
	fma.rn.f64 	%fd2067, %fd2065, 0dBC7ABC9E3B39803F, %fd2066;
	fma.rn.f64 	%fd2068, %fd2067, 0d3E5ADE1569CE2BDF, 0d3E928AF3FCA213EA;
	fma.rn.f64 	%fd2069, %fd2068, %fd2067, 0d3EC71DEE62401315;
	fma.rn.f64 	%fd2070, %fd2069, %fd2067, 0d3EFA01997C89EB71;
	fma.rn.f64 	%fd2071, %fd2070, %fd2067, 0d3F2A01A014761F65;
	fma.rn.f64 	%fd2072, %fd2071, %fd2067, 0d3F56C16C1852B7AF;
	fma.rn.f64 	%fd2073, %fd2072, %fd2067, 0d3F81111111122322;
	fma.rn.f64 	%fd2074, %fd2073, %fd2067, 0d3FA55555555502A1;
	fma.rn.f64 	%fd2075, %fd2074, %fd2067, 0d3FC5555555555511;
	fma.rn.f64 	%fd2076, %fd2075, %fd2067, 0d3FE000000000000B;
	fma.rn.f64 	%fd2077, %fd2076, %fd2067, 0d3FF0000000000000;
	fma.rn.f64 	%fd2078, %fd2077, %fd2067, 0d3FF0000000000000;
	{
	.reg .b32 %temp; 
	mov.b64 	{%r170, %temp}, %fd2078;
	}
	{
	.reg .b32 %temp; 
	mov.b64 	{%temp, %r171}, %fd2078;
	}
	shl.b32 	%r1315, %r169, 20;
	add.s32 	%r1316, %r1315, %r171;
	mov.b64 	%fd2667, {%r170, %r1316};
	{
	.reg .b32 %temp; 
	mov.b64 	{%temp, %r1317}, %fd2062;
	}
	mov.b32 	%f83, %r1317;
	abs.f32 	%f39, %f83;
	setp.lt.f32 	%p764, %f39, 0f4086232B;
	@%p764 bra 	$L__BB5_470;
	setp.gt.f64 	%p765, %fd493, 0d0000000000000000;
	mov.f64 	%fd2079, 0d7FF0000000000000;
	sub.f64 	%fd2080, %fd2079, %fd493;
	selp.f64 	%fd2667, 0d0000000000000000, %fd2080, %p765;
	setp.geu.f32 	%p766, %f39, 0f40874800;
	@%p766 bra 	$L__BB5_470;
	shr.u32 	%r1318, %r169, 31;
	add.s32 	%r1319, %r169, %r1318;
	shr.s32 	%r1320, %r1319, 1;
	shl.b32 	%r1321, %r1320, 20;
	add.s32 	%r1322, %r171, %r1321;
	mov.b64 	%fd2081, {%r170, %r1322};
	sub.s32 	%r1323, %r169, %r1320;
	shl.b32 	%r1324, %r1323, 20;
	add.s32 	%r1325, %r1324, 1072693248;
	mov.b32 	%r1326, 0;
	mov.b64 	%fd2082, {%r1326, %r1325};
	mul.f64 	%fd2667, %fd2082, %fd2081;
$L__BB5_470:
	mov.f64 	%fd2083, 0d3FF0000000000000;
	sub.f64 	%fd2084, %fd2083, %fd2667;
	div.rn.f64 	%fd2085, %fd2631, %fd2632;
	mul.f64 	%fd2086, %fd493, %fd2085;
	div.rn.f64 	%fd2087, %fd2086, %fd2084;
	ld.const.f64 	%fd2088, [Cao];
	mul.f64 	%fd2089, %fd2667, %fd2088;
	sub.f64 	%fd2090, %fd626, %fd2089;
	sub.f64 	%fd2091, %fd626, %fd401;
	fma.rn.f64 	%fd2092, %fd2087, %fd2090, %fd2091;
	ld.const.f64 	%fd2093, [JR];
	mul.f64 	%fd2094, %fd2093, %fd2092;
	add.f64 	%fd2095, %fd627, %fd2087;
	div.rn.f64 	%fd2669, %fd2094, %fd2095;
	bra.uni 	$L__BB5_475;
$L__BB5_471:
	mov.f64 	%fd2029, 0d4338000000000000;
	{
	.reg .b32 %temp; 
	mov.b64 	{%r172, %temp}, %fd2029;
	}
	mov.f64 	%fd2030, 0dC338000000000000;
	add.rn.f64 	%fd2031, %fd2029, %fd2030;
	fma.rn.f64 	%fd2032, %fd2031, 0dBFE62E42FEFA39EF, 0dBEE4F8B588E368F1;
	fma.rn.f64 	%fd2033, %fd2031, 0dBC7ABC9E3B39803F, %fd2032;
	fma.rn.f64 	%fd2034, %fd2033, 0d3E5ADE1569CE2BDF, 0d3E928AF3FCA213EA;
	fma.rn.f64 	%fd2035, %fd2034, %fd2033, 0d3EC71DEE62401315;
	fma.rn.f64 	%fd2036, %fd2035, %fd2033, 0d3EFA01997C89EB71;
	fma.rn.f64 	%fd2037, %fd2036, %fd2033, 0d3F2A01A014761F65;
	fma.rn.f64 	%fd2038, %fd2037, %fd2033, 0d3F56C16C1852B7AF;
	fma.rn.f64 	%fd2039, %fd2038, %fd2033, 0d3F81111111122322;
	fma.rn.f64 	%fd2040, %fd2039, %fd2033, 0d3FA55555555502A1;
	fma.rn.f64 	%fd2041, %fd2040, %fd2033, 0d3FC5555555555511;
	fma.rn.f64 	%fd2042, %fd2041, %fd2033, 0d3FE000000000000B;
	fma.rn.f64 	%fd2043, %fd2042, %fd2033, 0d3FF0000000000000;
	fma.rn.f64 	%fd2044, %fd2043, %fd2033, 0d3FF0000000000000;
	{
	.reg .b32 %temp; 
	mov.b64 	{%r173, %temp}, %fd2044;
	}
	{
	.reg .b32 %temp; 
	mov.b64 	{%temp, %r174}, %fd2044;
	}
	shl.b32 	%r1303, %r172, 20;
	add.s32 	%r1304, %r1303, %r174;
	mov.b64 	%fd2668, {%r173, %r1304};
	mov.f64 	%fd2045, 0dBEE4F8B588E368F1;
	{
	.reg .b32 %temp; 
	mov.b64 	{%temp, %r1305}, %fd2045;
	}
	mov.b32 	%f82, %r1305;
	abs.f32 	%f40, %f82;
	setp.lt.f32 	%p762, %f40, 0f4086232B;
	@%p762 bra 	$L__BB5_474;
	setp.geu.f32 	%p763, %f40, 0f40874800;
	mov.f64 	%fd2668, 0d0000000000000000;
	@%p763 bra 	$L__BB5_474;
	shr.u32 	%r1306, %r172, 31;
	add.s32 	%r1307, %r172, %r1306;
	shr.s32 	%r1308, %r1307, 1;
	shl.b32 	%r1309, %r1308, 20;
	add.s32 	%r1310, %r174, %r1309;
	mov.b64 	%fd2047, {%r173, %r1310};
	sub.s32 	%r1311, %r172, %r1308;
	shl.b32 	%r1312, %r1311, 20;
	add.s32 	%r1313, %r1312, 1072693248;
	mov.b32 	%r1314, 0;
	mov.b64 	%fd2048, {%r1314, %r1313};
	mul.f64 	%fd2668, %fd2048, %fd2047;
$L__BB5_474:
	mov.f64 	%fd2049, 0d3FF0000000000000;
	sub.f64 	%fd2050, %fd2049, %fd2668;
	div.rn.f64 	%fd2051, %fd2631, %fd2632;
	mul.f64 	%fd2052, %fd2051, 0d3EE4F8B588E368F1;
	div.rn.f64 	%fd2053, %fd2052, %fd2050;
	ld.const.f64 	%fd2054, [Cao];
	mul.f64 	%fd2055, %fd2668, %fd2054;
	sub.f64 	%fd2056, %fd626, %fd2055;
	sub.f64 	%fd2057, %fd626, %fd401;
	fma.rn.f64 	%fd2058, %fd2053, %fd2056, %fd2057;
	ld.const.f64 	%fd2059, [JR];
	mul.f64 	%fd2060, %fd2059, %fd2058;
	add.f64 	%fd2061, %fd627, %fd2053;
	div.rn.f64 	%fd2669, %fd2060, %fd2061;
$L__BB5_475:
	sub.f64 	%fd2096, %fd626, %fd401;
	ld.const.f64 	%fd2097, [JR];
	mul.f64 	%fd2098, %fd2097, %fd2096;
	div.rn.f64 	%fd2099, %fd2098, %fd627;
	setp.neu.f64 	%p767, %fd401, 0d0000000000000000;
	mul.f64 	%fd2100, %fd631, %fd2669;
	fma.rn.f64 	%fd2101, %fd628, %fd2099, %fd2100;
	mul.f64 	%fd2102, %fd571, %fd2099;
	div.rn.f64 	%fd2103, %fd2102, %fd579;
	mul.f64 	%fd2104, %fd2103, %fd624;
	fma.rn.f64 	%fd2105, %fd622, %fd2101, %fd2104;
	ld.const.f64 	%fd2106, [N];
	mul.f64 	%fd2107, %fd2106, %fd2105;
	ld.const.f64 	%fd2108, [Vmyo];
	div.rn.f64 	%fd642, %fd2107, %fd2108;
	mov.f64 	%fd2671, %fd2675;
	@%p767 bra 	$L__BB5_477;
	and.b32  	%r1327, %r368, 2146435072;
	setp.eq.s32 	%p768, %r1327, 1062207488;
	selp.b32 	%r1328, %r164, 0, %p768;
	setp.lt.s32 	%p769, %r368, 0;
	or.b32  	%r1329, %r1328, 2146435072;
	selp.b32 	%r1330, %r1329, %r1328, %p769;
	mov.b32 	%r1331, 0;
	mov.b64 	%fd2671, {%r1331, %r1330};
$L__BB5_477:
	setp.ne.s32 	%p770, %r165, 2146435072;
	@%p770 bra 	$L__BB5_482;
	setp.num.f64 	%p771, %fd401, %fd401;
	@%p771 bra 	$L__BB5_480;
	mov.f64 	%fd2109, 0d4000000000000000;
	add.rn.f64 	%fd2671, %fd401, %fd2109;
	bra.uni 	$L__BB5_482;
$L__BB5_480:
	setp.neu.f64 	%p772, %fd525, 0d7FF0000000000000;
	@%p772 bra 	$L__BB5_482;
	setp.lt.s32 	%p773, %r164, 0;
	and.b32  	%r1332, %r368, 2146435072;
	setp.eq.s32 	%p774, %r1332, 1062207488;
	setp.lt.s32 	%p775, %r368, 0;
	selp.b32 	%r1333, 0, 2146435072, %p775;
	and.b32  	%r1334, %r368, 2147483647;
	setp.ne.s32 	%p776, %r1334, 1071644672;
	or.b32  	%r1335, %r1333, -2147483648;
	selp.b32 	%r1336, %r1335, %r1333, %p776;
	selp.b32 	%r1337, %r1336, %r1333, %p774;
	selp.b32 	%r1338, %r1337, %r1333, %p773;
	mov.b32 	%r1339, 0;
	mov.b64 	%fd2671, {%r1339, %r1338};
$L__BB5_482:
	and.b32  	%r1340, %r368, 2146435072;
	setp.eq.s32 	%p778, %r1340, 1062207488;
	selp.f64 	%fd2110, 0d3FF0000000000000, %fd2671, %p749;
	ld.const.f64 	%fd2111, [gSERCA];
	mul.f64 	%fd648, %fd2111, %fd2110;
	ld.const.f64 	%fd2112, [KSERCA];
	{
	.reg .b32 %temp; 
	mov.b64 	{%temp, %r175}, %fd2112;
	}
	abs.f64 	%fd649, %fd2112;
	{ // callseq 18, 0
	.param .b64 param0;
	st.param.f64 	[param0], %fd649;
	.param .b64 param1;
	st.param.f64 	[param1], 0d4000000000000000;
	.param .b64 retval0;
	call.uni (retval0), 
	__internal_accurate_pow, 
	(
	param0, 
	param1
	);
	ld.param.f64 	%fd2113, [retval0];
	} // callseq 18
	setp.lt.s32 	%p779, %r175, 0;
	neg.f64 	%fd2115, %fd2113;
	selp.f64 	%fd2116, %fd2115, %fd2113, %p778;
	selp.f64 	%fd2673, %fd2116, %fd2113, %p779;
	setp.neu.f64 	%p780, %fd2112, 0d0000000000000000;
	@%p780 bra 	$L__BB5_484;
	and.b32  	%r1341, %r368, 2146435072;
	setp.eq.s32 	%p781, %r1341, 1062207488;
	selp.b32 	%r1342, %r175, 0, %p781;
	setp.lt.s32 	%p782, %r368, 0;
	or.b32  	%r1343, %r1342, 2146435072;
	selp.b32 	%r1344, %r1343, %r1342, %p782;
	mov.b32 	%r1345, 0;
	mov.b64 	%fd2673, {%r1345, %r1344};
$L__BB5_484:
	ld.const.f64 	%fd2117, [KSERCA];
	add.f64 	%fd2118, %fd2117, 0d4000000000000000;
	{
	.reg .b32 %temp; 
	mov.b64 	{%temp, %r1346}, %fd2118;
	}
	and.b32  	%r1347, %r1346, 2146435072;
	setp.ne.s32 	%p783, %r1347, 2146435072;
	@%p783 bra 	$L__BB5_489;
	ld.const.f64 	%fd2119, [KSERCA];
	setp.num.f64 	%p784, %fd2119, %fd2119;
	@%p784 bra 	$L__BB5_487;
	ld.const.f64 	%fd2120, [KSERCA];
	mov.f64 	%fd2121, 0d4000000000000000;
	add.rn.f64 	%fd2673, %fd2120, %fd2121;
	bra.uni 	$L__BB5_489;
$L__BB5_487:
	setp.neu.f64 	%p785, %fd649, 0d7FF0000000000000;
	@%p785 bra 	$L__BB5_489;
	setp.lt.s32 	%p786, %r175, 0;
	and.b32  	%r1348, %r368, 2146435072;
	setp.eq.s32 	%p787, %r1348, 1062207488;
	setp.lt.s32 	%p788, %r368, 0;
	selp.b32 	%r1349, 0, 2146435072, %p788;
	and.b32  	%r1350, %r368, 2147483647;
	setp.ne.s32 	%p789, %r1350, 1071644672;
	or.b32  	%r1351, %r1349, -2147483648;
	selp.b32 	%r1352, %r1351, %r1349, %p789;
	selp.b32 	%r1353, %r1352, %r1349, %p787;
	selp.b32 	%r1354, %r1353, %r1349, %p786;
	mov.b32 	%r1355, 0;
	mov.b64 	%fd2673, {%r1355, %r1354};
$L__BB5_489:
	ld.const.f64 	%fd2122, [KSERCA];
	setp.eq.f64 	%p791, %fd2122, 0d3FF0000000000000;
	selp.f64 	%fd656, 0d3FF0000000000000, %fd2673, %p791;
	@%p767 bra 	$L__BB5_491;
	and.b32  	%r1356, %r368, 2146435072;
	setp.eq.s32 	%p792, %r1356, 1062207488;
	selp.b32 	%r1357, %r164, 0, %p792;
	setp.lt.s32 	%p793, %r368, 0;
	or.b32  	%r1358, %r1357, 2146435072;
	selp.b32 	%r1359, %r1358, %r1357, %p793;
	mov.b32 	%r1360, 0;
	mov.b64 	%fd2675, {%r1360, %r1359};
$L__BB5_491:
	@%p770 bra 	$L__BB5_496;
	setp.num.f64 	%p795, %fd401, %fd401;
	@%p795 bra 	$L__BB5_494;
	mov.f64 	%fd2123, 0d4000000000000000;
	add.rn.f64 	%fd2675, %fd401, %fd2123;
	bra.uni 	$L__BB5_496;
$L__BB5_494:
	setp.neu.f64 	%p796, %fd525, 0d7FF0000000000000;
	@%p796 bra 	$L__BB5_496;
	setp.lt.s32 	%p797, %r164, 0;
	and.b32  	%r1361, %r368, 2146435072;
	setp.eq.s32 	%p798, %r1361, 1062207488;
	setp.lt.s32 	%p799, %r368, 0;
	selp.b32 	%r1362, 0, 2146435072, %p799;
	and.b32  	%r1363, %r368, 2147483647;
	setp.ne.s32 	%p800, %r1363, 1071644672;
	or.b32  	%r1364, %r1362, -2147483648;
	selp.b32 	%r1365, %r1364, %r1362, %p800;
	selp.b32 	%r1366, %r1365, %r1362, %p798;
	selp.b32 	%r1367, %r1366, %r1362, %p797;
	mov.b32 	%r1368, 0;
	mov.b64 	%fd2675, {%r1368, %r1367};
$L__BB5_496:
	selp.f64 	%fd2124, 0d3FF0000000000000, %fd2675, %p749;
	add.f64 	%fd2125, %fd656, %fd2124;
	div.rn.f64 	%fd662, %fd648, %fd2125;
	ld.const.f64 	%fd2126, [gSRl];
	sub.f64 	%fd2127, %fd626, %fd401;
	mul.f64 	%fd663, %fd2126, %fd2127;
	@%p761 bra 	$L__BB5_507;
	mul.f64 	%fd664, %fd493, %fd2631;
	neg.f64 	%fd2172, %fd493;
	fma.rn.f64 	%fd2173, %fd493, 0dBFF71547652B82FE, 0d4338000000000000;
	{
	.reg .b32 %temp; 
	mov.b64 	{%r176, %temp}, %fd2173;
	}
	mov.f64 	%fd2174, 0dC338000000000000;
	add.rn.f64 	%fd2175, %fd2173, %fd2174;
	fma.rn.f64 	%fd2176, %fd2175, 0dBFE62E42FEFA39EF, %fd2172;
	fma.rn.f64 	%fd2177, %fd2175, 0dBC7ABC9E3B39803F, %fd2176;
	fma.rn.f64 	%fd2178, %fd2177, 0d3E5ADE1569CE2BDF, 0d3E928AF3FCA213EA;
	fma.rn.f64 	%fd2179, %fd2178, %fd2177, 0d3EC71DEE62401315;
	fma.rn.f64 	%fd2180, %fd2179, %fd2177, 0d3EFA01997C89EB71;
	fma.rn.f64 	%fd2181, %fd2180, %fd2177, 0d3F2A01A014761F65;
	fma.rn.f64 	%fd2182, %fd2181, %fd2177, 0d3F56C16C1852B7AF;
	fma.rn.f64 	%fd2183, %fd2182, %fd2177, 0d3F81111111122322;
	fma.rn.f64 	%fd2184, %fd2183, %fd2177, 0d3FA55555555502A1;
	fma.rn.f64 	%fd2185, %fd2184, %fd2177, 0d3FC5555555555511;
	fma.rn.f64 	%fd2186, %fd2185, %fd2177, 0d3FE000000000000B;
	fma.rn.f64 	%fd2187, %fd2186, %fd2177, 0d3FF0000000000000;
	fma.rn.f64 	%fd2188, %fd2187, %fd2177, 0d3FF0000000000000;
	{
	.reg .b32 %temp; 
	mov.b64 	{%r177, %temp}, %fd2188;
	}
	{
	.reg .b32 %temp; 
	mov.b64 	{%temp, %r178}, %fd2188;
	}
	shl.b32 	%r1390, %r176, 20;
	add.s32 	%r1391, %r1390, %r178;
	mov.b64 	%fd2678, {%r177, %r1391};
	{
	.reg .b32 %temp; 
	mov.b64 	{%temp, %r1392}, %fd2172;
	}
	mov.b32 	%f85, %r1392;
	abs.f32 	%f41, %f85;
	setp.lt.f32 	%p807, %f41, 0f4086232B;
	mov.f64 	%fd2676, %fd2678;
	@%p807 bra 	$L__BB5_500;
	setp.gt.f64 	%p808, %fd493, 0d0000000000000000;
	mov.f64 	%fd2189, 0d7FF0000000000000;
	sub.f64 	%fd2190, %fd2189, %fd493;
	selp.f64 	%fd2676, 0d0000000000000000, %fd2190, %p808;
	setp.geu.f32 	%p809, %f41, 0f40874800;
	@%p809 bra 	$L__BB5_500;
	shr.u32 	%r1393, %r176, 31;
	add.s32 	%r1394, %r176, %r1393;
	shr.s32 	%r1395, %r1394, 1;
	shl.b32 	%r1396, %r1395, 20;
	add.s32 	%r1397, %r178, %r1396;
	mov.b64 	%fd2191, {%r177, %r1397};
	sub.s32 	%r1398, %r176, %r1395;
	shl.b32 	%r1399, %r1398, 20;
	add.s32 	%r1400, %r1399, 1072693248;
	mov.b32 	%r1401, 0;
	mov.b64 	%fd2192, {%r1401, %r1400};
	mul.f64 	%fd2676, %fd2192, %fd2191;
$L__BB5_500:
	mov.f64 	%fd2193, 0d3FF0000000000000;
	sub.f64 	%fd2194, %fd2193, %fd2676;
	div.rn.f64 	%fd2195, %fd664, %fd2194;
	ld.const.f64 	%fd2196, [Cao];
	mul.f64 	%fd2197, %fd2676, %fd2196;
	sub.f64 	%fd2198, %fd2197, %fd401;
	sub.f64 	%fd2199, %fd2197, %fd626;
	fma.rn.f64 	%fd2200, %fd625, %fd2199, %fd2198;
	mul.f64 	%fd669, %fd2195, %fd2200;
	div.rn.f64 	%fd2201, %fd2631, %fd2632;
	mul.f64 	%fd670, %fd493, %fd2201;
	fma.rn.f64 	%fd2202, %fd493, 0d3FF71547652B82FE, 0d4338000000000000;
	{
	.reg .b32 %temp; 
	mov.b64 	{%r179, %temp}, %fd2202;
	}
	mov.f64 	%fd2203, 0dC338000000000000;
	add.rn.f64 	%fd2204, %fd2202, %fd2203;
	fma.rn.f64 	%fd2205, %fd2204, 0dBFE62E42FEFA39EF, %fd493;
	fma.rn.f64 	%fd2206, %fd2204, 0dBC7ABC9E3B39803F, %fd2205;
	fma.rn.f64 	%fd2207, %fd2206, 0d3E5ADE1569CE2BDF, 0d3E928AF3FCA213EA;
	fma.rn.f64 	%fd2208, %fd2207, %fd2206, 0d3EC71DEE62401315;
	fma.rn.f64 	%fd2209, %fd2208, %fd2206, 0d3EFA01997C89EB71;
	fma.rn.f64 	%fd2210, %fd2209, %fd2206, 0d3F2A01A014761F65;
	fma.rn.f64 	%fd2211, %fd2210, %fd2206, 0d3F56C16C1852B7AF;
	fma.rn.f64 	%fd2212, %fd2211, %fd2206, 0d3F81111111122322;
	fma.rn.f64 	%fd2213, %fd2212, %fd2206, 0d3FA55555555502A1;
	fma.rn.f64 	%fd2214, %fd2213, %fd2206, 0d3FC5555555555511;
	fma.rn.f64 	%fd2215, %fd2214, %fd2206, 0d3FE000000000000B;
	fma.rn.f64 	%fd2216, %fd2215, %fd2206, 0d3FF0000000000000;
	fma.rn.f64 	%fd2217, %fd2216, %fd2206, 0d3FF0000000000000;
	{
	.reg .b32 %temp; 
	mov.b64 	{%r180, %temp}, %fd2217;
	}
	{
	.reg .b32 %temp; 
	mov.b64 	{%temp, %r181}, %fd2217;
	}
	shl.b32 	%r1402, %r179, 20;
	add.s32 	%r1403, %r1402, %r181;
	mov.b64 	%fd2677, {%r180, %r1403};
	{
	.reg .b32 %temp; 
	mov.b64 	{%temp, %r1404}, %fd493;
	}
	mov.b32 	%f86, %r1404;
	abs.f32 	%f42, %f86;
	setp.lt.f32 	%p810, %f42, 0f4086232B;
	@%p810 bra 	$L__BB5_503;
	setp.lt.f64 	%p811, %fd493, 0d0000000000000000;
	add.f64 	%fd2218, %fd493, 0d7FF0000000000000;
	selp.f64 	%fd2677, 0d0000000000000000, %fd2218, %p811;
	setp.geu.f32 	%p812, %f42, 0f40874800;
	@%p812 bra 	$L__BB5_503;
	shr.u32 	%r1405, %r179, 31;
	add.s32 	%r1406, %r179, %r1405;
	shr.s32 	%r1407, %r1406, 1;
	shl.b32 	%r1408, %r1407, 20;
	add.s32 	%r1409, %r181, %r1408;
	mov.b64 	%fd2219, {%r180, %r1409};
	sub.s32 	%r1410, %r179, %r1407;
	shl.b32 	%r1411, %r1410, 20;
	add.s32 	%r1412, %r1411, 1072693248;
	mov.b32 	%r1413, 0;
	mov.b64 	%fd2220, {%r1413, %r1412};
	mul.f64 	%fd2677, %fd2220, %fd2219;
$L__BB5_503:
	mov.f64 	%fd2221, 0d3FF0000000000000;
	sub.f64 	%fd2222, %fd2221, %fd2677;
	div.rn.f64 	%fd2223, %fd670, %fd2222;
	add.f64 	%fd2224, %fd627, %fd2223;
	div.rn.f64 	%fd2681, %fd669, %fd2224;
	@%p807 bra 	$L__BB5_506;
	setp.gt.f64 	%p814, %fd493, 0d0000000000000000;
	mov.f64 	%fd2225, 0d7FF0000000000000;
	sub.f64 	%fd2226, %fd2225, %fd493;
	selp.f64 	%fd2678, 0d0000000000000000, %fd2226, %p814;
	setp.geu.f32 	%p815, %f41, 0f40874800;
	@%p815 bra 	$L__BB5_506;
	shr.u32 	%r1414, %r176, 31;
	add.s32 	%r1415, %r176, %r1414;
	shr.s32 	%r1416, %r1415, 1;
	shl.b32 	%r1417, %r1416, 20;
	add.s32 	%r1418, %r178, %r1417;
	mov.b64 	%fd2227, {%r177, %r1418};
	sub.s32 	%r1419, %r176, %r1416;
	shl.b32 	%r1420, %r1419, 20;
	add.s32 	%r1421, %r1420, 1072693248;
	mov.b32 	%r1422, 0;
	mov.b64 	%fd2228, {%r1422, %r1421};
	mul.f64 	%fd2678, %fd2228, %fd2227;
$L__BB5_506:
	mov.f64 	%fd2229, 0d3FF0000000000000;
	sub.f64 	%fd2230, %fd2229, %fd2678;
	div.rn.f64 	%fd2231, %fd664, %fd2230;
	ld.const.f64 	%fd2232, [Cao];
	mul.f64 	%fd2233, %fd2678, %fd2232;
	sub.f64 	%fd2234, %fd2233, %fd401;
	mul.f64 	%fd2235, %fd2231, %fd2234;
	div.rn.f64 	%fd2236, %fd670, %fd2230;
	add.f64 	%fd2237, %fd2236, 0d3FF0000000000000;
	div.rn.f64 	%fd2682, %fd2235, %fd2237;
	bra.uni 	$L__BB5_514;
$L__BB5_507:
	mul.f64 	%fd680, %fd2631, 0d3EE4F8B588E368F1;
	mov.f64 	%fd2128, 0d4338000000000000;
	{
	.reg .b32 %temp; 
	mov.b64 	{%r182, %temp}, %fd2128;
	}
	mov.f64 	%fd2129, 0dC338000000000000;
	add.rn.f64 	%fd2130, %fd2128, %fd2129;
	fma.rn.f64 	%fd2131, %fd2130, 0dBFE62E42FEFA39EF, 0dBEE4F8B588E368F1;
	fma.rn.f64 	%fd2132, %fd2130, 0dBC7ABC9E3B39803F, %fd2131;
	fma.rn.f64 	%fd2133, %fd2132, 0d3E5ADE1569CE2BDF, 0d3E928AF3FCA213EA;
	fma.rn.f64 	%fd2134, %fd2133, %fd2132, 0d3EC71DEE62401315;
	fma.rn.f64 	%fd2135, %fd2134, %fd2132, 0d3EFA01997C89EB71;
	fma.rn.f64 	%fd2136, %fd2135, %fd2132, 0d3F2A01A014761F65;
	fma.rn.f64 	%fd2137, %fd2136, %fd2132, 0d3F56C16C1852B7AF;
	fma.rn.f64 	%fd2138, %fd2137, %fd2132, 0d3F81111111122322;
	fma.rn.f64 	%fd2139, %fd2138, %fd2132, 0d3FA55555555502A1;
	fma.rn.f64 	%fd2140, %fd2139, %fd2132, 0d3FC5555555555511;
	fma.rn.f64 	%fd2141, %fd2140, %fd2132, 0d3FE000000000000B;
	fma.rn.f64 	%fd2142, %fd2141, %fd2132, 0d3FF0000000000000;
	fma.rn.f64 	%fd2143, %fd2142, %fd2132, 0d3FF0000000000000;
	{
	.reg .b32 %temp; 
	mov.b64 	{%r183, %temp}, %fd2143;
	}
	{
	.reg .b32 %temp; 
	mov.b64 	{%temp, %r184}, %fd2143;
	}
	shl.b32 	%r1369, %r182, 20;
	add.s32 	%r1370, %r1369, %r184;
	mov.b64 	%fd2680, {%r183, %r1370};
	mov.f64 	%fd2144, 0dBEE4F8B588E368F1;
	{
	.reg .b32 %temp; 
	mov.b64 	{%temp, %r1371}, %fd2144;
	}
	mov.b32 	%f84, %r1371;
	abs.f32 	%f43, %f84;
	setp.lt.f32 	%p803, %f43, 0f4086232B;
	mov.f64 	%fd2679, %fd2680;
	@%p803 bra 	$L__BB5_510;
	setp.geu.f32 	%p804, %f43, 0f40874800;
	mov.f64 	%fd2679, 0d0000000000000000;
	@%p804 bra 	$L__BB5_510;
	shr.u32 	%r1372, %r182, 31;
	add.s32 	%r1373, %r182, %r1372;
	shr.s32 	%r1374, %r1373, 1;
	shl.b32 	%r1375, %r1374, 20;
	add.s32 	%r1376, %r184, %r1375;
	mov.b64 	%fd2146, {%r183, %r1376};
	sub.s32 	%r1377, %r182, %r1374;
	shl.b32 	%r1378, %r1377, 20;
	add.s32 	%r1379, %r1378, 1072693248;
	mov.b32 	%r1380, 0;
	mov.b64 	%fd2147, {%r1380, %r1379};
	mul.f64 	%fd2679, %fd2147, %fd2146;
$L__BB5_510:
	mov.f64 	%fd2148, 0d3FF0000000000000;
	sub.f64 	%fd2149, %fd2148, %fd2679;
	div.rn.f64 	%fd2150, %fd680, %fd2149;
	ld.const.f64 	%fd2151, [Cao];
	mul.f64 	%fd2152, %fd2679, %fd2151;
	sub.f64 	%fd2153, %fd2152, %fd401;
	sub.f64 	%fd2154, %fd2152, %fd626;
	fma.rn.f64 	%fd2155, %fd625, %fd2154, %fd2153;
	mul.f64 	%fd2156, %fd2150, %fd2155;
	div.rn.f64 	%fd2157, %fd2631, %fd2632;
	mul.f64 	%fd684, %fd2157, 0d3EE4F8B588E368F1;
	div.rn.f64 	%fd2158, %fd684, %fd2149;
	add.f64 	%fd2159, %fd627, %fd2158;
	div.rn.f64 	%fd2681, %fd2156, %fd2159;
	@%p803 bra 	$L__BB5_513;
	setp.geu.f32 	%p806, %f43, 0f40874800;
	mov.f64 	%fd2680, 0d0000000000000000;
	@%p806 bra 	$L__BB5_513;
	shr.u32 	%r1381, %r182, 31;
	add.s32 	%r1382, %r182, %r1381;
	shr.s32 	%r1383, %r1382, 1;
	shl.b32 	%r1384, %r1383, 20;
	add.s32 	%r1385, %r184, %r1384;
	mov.b64 	%fd2161, {%r183, %r1385};
	sub.s32 	%r1386, %r182, %r1383;
	shl.b32 	%r1387, %r1386, 20;
	add.s32 	%r1388, %r1387, 1072693248;
	mov.b32 	%r1389, 0;
	mov.b64 	%fd2162, {%r1389, %r1388};
	mul.f64 	%fd2680, %fd2162, %fd2161;
$L__BB5_513:
	mov.f64 	%fd2163, 0d3FF0000000000000;
	sub.f64 	%fd2164, %fd2163, %fd2680;
	div.rn.f64 	%fd2165, %fd680, %fd2164;
	ld.const.f64 	%fd2166, [Cao];
	mul.f64 	%fd2167, %fd2680, %fd2166;
	sub.f64 	%fd2168, %fd2167, %fd401;
	mul.f64 	%fd2169, %fd2165, %fd2168;
	div.rn.f64 	%fd2170, %fd684, %fd2164;
	add.f64 	%fd2171, %fd2170, 0d3FF0000000000000;
	div.rn.f64 	%fd2682, %fd2169, %fd2171;
$L__BB5_514:
	setp.eq.s16 	%p816, %rs1, 2;
	mul.f64 	%fd2238, %fd581, %fd2682;
	fma.rn.f64 	%fd2239, %fd631, %fd2681, %fd2238;
	mul.f64 	%fd2240, %fd555, %fd2682;
	div.rn.f64 	%fd2241, %fd2240, %fd578;
	mul.f64 	%fd2242, %fd623, %fd2241;
	fma.rn.f64 	%fd2243, %fd622, %fd2239, %fd2242;
	ld.const.f64 	%fd2244, [N];
	mul.f64 	%fd2245, %fd2244, %fd2243;
	ld.const.f64 	%fd2246, [Vmyo];
	div.rn.f64 	%fd2247, %fd2245, %fd2246;
	mul.f64 	%fd2248, %fd2247, 0dBFF8000000000000;
	fma.rn.f64 	%fd2249, %fd2247, 0dBFF8000000000000, %fd2248;
	ld.const.f64 	%fd2250, [VmyouL];
	mul.f64 	%fd2251, %fd2250, %fd2249;
	ld.const.f64 	%fd2252, [F];
	mul.f64 	%fd2253, %fd2252, %fd2251;
	mul.f64 	%fd2254, %fd2253, 0d3FDEB851EB851EB8;
	mul.f64 	%fd2255, %fd2254, 0d3FF199999999999A;
	selp.f64 	%fd691, %fd2255, %fd2254, %p816;
	ld.const.f64 	%fd2256, [gpCa];
	mul.f64 	%fd2257, %fd2256, %fd401;
	ld.const.f64 	%fd2258, [KmpCa];
	add.f64 	%fd2259, %fd401, %fd2258;
	div.rn.f64 	%fd2260, %fd2257, %fd2259;
	add.f64 	%fd2261, %fd2260, %fd2260;
	mul.f64 	%fd692, %fd2250, %fd2261;
	ld.const.f64 	%fd2262, [Cao];
	div.rn.f64 	%fd2683, %fd2262, %fd401;
	{
	.reg .b32 %temp; 
	mov.b64 	{%temp, %r1482}, %fd2683;
	}
	{
	.reg .b32 %temp; 
	mov.b64 	{%r1483, %temp}, %fd2683;
	}
	setp.gt.s32 	%p817, %r1482, 1048575;
	mov.b32 	%r1484, -1023;
	@%p817 bra 	$L__BB5_516;
	mul.f64 	%fd2683, %fd2683, 0d4350000000000000;
	{
	.reg .b32 %temp; 
	mov.b64 	{%temp, %r1482}, %fd2683;
	}
	{
	.reg .b32 %temp; 
	mov.b64 	{%r1483, %temp}, %fd2683;
	}
	mov.b32 	%r1484, -1077;
$L__BB5_516:
	add.s32 	%r1425, %r1482, -1;
	setp.gt.u32 	%p818, %r1425, 2146435070;
	@%p818 bra 	$L__BB5_520;
	shr.u32 	%r1428, %r1482, 20;
	add.s32 	%r1485, %r1484, %r1428;
	and.b32  	%r1429, %r1482, 1048575;
	or.b32  	%r1430, %r1429, 1072693248;
	mov.b64 	%fd2684, {%r1483, %r1430};
	setp.lt.u32 	%p820, %r1430, 1073127583;
	@%p820 bra 	$L__BB5_519;
	{
	.reg .b32 %temp; 
	mov.b64 	{%r1431, %temp}, %fd2684;
	}
	{
	.reg .b32 %temp; 
	mov.b64 	{%temp, %r1432}, %fd2684;
	}
	add.s32 	%r1433, %r1432, -1048576;
	mov.b64 	%fd2684, {%r1431, %r1433};
	add.s32 	%r1485, %r1485, 1;
$L__BB5_519:
	add.f64 	%fd2264, %fd2684, 0dBFF0000000000000;
	add.f64 	%fd2265, %fd2684, 0d3FF0000000000000;
	rcp.approx.ftz.f64 	%fd2266, %fd2265;
	neg.f64 	%fd2267, %fd2265;
	fma.rn.f64 	%fd2268, %fd2267, %fd2266, 0d3FF0000000000000;
	fma.rn.f64 	%fd2269, %fd2268, %fd2268, %fd2268;
	fma.rn.f64 	%fd2270, %fd2269, %fd2266, %fd2266;
	mul.f64 	%fd2271, %fd2264, %fd2270;
	fma.rn.f64 	%fd2272, %fd2264, %fd2270, %fd2271;
	mul.f64 	%fd2273, %fd2272, %fd2272;
	fma.rn.f64 	%fd2274, %fd2273, 0d3EB1380B3AE80F1E, 0d3ED0EE258B7A8B04;
	fma.rn.f64 	%fd2275, %fd2274, %fd2273, 0d3EF3B2669F02676F;
	fma.rn.f64 	%fd2276, %fd2275, %fd2273, 0d3F1745CBA9AB0956;
	fma.rn.f64 	%fd2277, %fd2276, %fd2273, 0d3F3C71C72D1B5154;
	fma.rn.f64 	%fd2278, %fd2277, %fd2273, 0d3F624924923BE72D;
	fma.rn.f64 	%fd2279, %fd2278, %fd2273, 0d3F8999999999A3C4;
	fma.rn.f64 	%fd2280, %fd2279, %fd2273, 0d3FB5555555555554;
	sub.f64 	%fd2281, %fd2264, %fd2272;
	add.f64 	%fd2282, %fd2281, %fd2281;
	neg.f64 	%fd2283, %fd2272;
	fma.rn.f64 	%fd2284, %fd2283, %fd2264, %fd2282;
	mul.f64 	%fd2285, %fd2270, %fd2284;
	mul.f64 	%fd2286, %fd2273, %fd2280;
	fma.rn.f64 	%fd2287, %fd2286, %fd2272, %fd2285;
	xor.b32  	%r1434, %r1485, -2147483648;
	mov.b32 	%r1435, 1127219200;
	mov.b64 	%fd2288, {%r1434, %r1435};
	mov.b32 	%r1436, -2147483648;
	mov.b64 	%fd2289, {%r1436, %r1435};
	sub.f64 	%fd2290, %fd2288, %fd2289;
	fma.rn.f64 	%fd2291, %fd2290, 0d3FE62E42FEFA39EF, %fd2272;
	fma.rn.f64 	%fd2292, %fd2290, 0dBFE62E42FEFA39EF, %fd2291;
	sub.f64 	%fd2293, %fd2292, %fd2272;
	sub.f64 	%fd2294, %fd2287, %fd2293;
	fma.rn.f64 	%fd2295, %fd2290, 0d3C7ABC9E3B39803F, %fd2294;
	add.f64 	%fd2685, %fd2291, %fd2295;
	bra.uni 	$L__BB5_521;
$L__BB5_520:
	fma.rn.f64 	%fd2263, %fd2683, 0d7FF0000000000000, 0d7FF0000000000000;
	{
	.reg .b32 %temp; 
	mov.b64 	{%temp, %r1426}, %fd2683;
	}
	and.b32  	%r1427, %r1426, 2147483647;
	setp.eq.s32 	%p819, %r1427, 0;
	selp.f64 	%fd2685, 0dFFF0000000000000, %fd2263, %p819;
$L__BB5_521:
	and.b32  	%r1437, %r368, 2146435072;
	setp.eq.s32 	%p821, %r1437, 1062207488;
	add.f64 	%fd2297, %fd2252, %fd2252;
	ld.const.f64 	%fd2298, [R];
	ld.const.f64 	%fd2299, [T];
	mul.f64 	%fd2300, %fd2298, %fd2299;
	div.rn.f64 	%fd2301, %fd2300, %fd2297;
	mul.f64 	%fd2302, %fd2301, %fd2685;
	ld.const.f64 	%fd2303, [gCaB];
	sub.f64 	%fd2304, %fd2302, %fd101;
	neg.f64 	%fd2305, %fd2304;
	mul.f64 	%fd2306, %fd2303, %fd2305;
	fma.rn.f64 	%fd2307, %fd2303, %fd2305, %fd2306;
	mul.f64 	%fd702, %fd2250, %fd2307;
	ld.const.f64 	%fd2309, [kCMDN];
	add.f64 	%fd703, %fd2309, %fd401;
	{
	.reg .b32 %temp; 
	mov.b64 	{%temp, %r195}, %fd703;
	}
	abs.f64 	%fd704, %fd703;
	{ // callseq 19, 0
	.param .b64 param0;
	st.param.f64 	[param0], %fd704;
	.param .b64 param1;
	st.param.f64 	[param1], 0d4000000000000000;
	.param .b64 retval0;
	call.uni (retval0), 
	__internal_accurate_pow, 
	(
	param0, 
	param1
	);
	ld.param.f64 	%fd2310, [retval0];
	} // callseq 19
	setp.lt.s32 	%p822, %r195, 0;
	neg.f64 	%fd2312, %fd2310;
	selp.f64 	%fd2313, %fd2312, %fd2310, %p821;
	selp.f64 	%fd2687, %fd2313, %fd2310, %p822;
	setp.neu.f64 	%p823, %fd703, 0d0000000000000000;
	@%p823 bra 	$L__BB5_523;
	selp.b32 	%r1439, %r195, 0, %p821;
	setp.lt.s32 	%p825, %r368, 0;
	or.b32  	%r1440, %r1439, 2146435072;
	selp.b32 	%r1441, %r1440, %r1439, %p825;
	mov.b32 	%r1442, 0;
	mov.b64 	%fd2687, {%r1442, %r1441};
$L__BB5_523:
	add.f64 	%fd2314, %fd703, 0d4000000000000000;
	{
	.reg .b32 %temp; 
	mov.b64 	{%temp, %r1443}, %fd2314;
	}
	and.b32  	%r1444, %r1443, 2146435072;
	setp.ne.s32 	%p826, %r1444, 2146435072;
	@%p826 bra 	$L__BB5_528;
	setp.num.f64 	%p827, %fd703, %fd703;
	@%p827 bra 	$L__BB5_526;
	mov.f64 	%fd2315, 0d4000000000000000;
	add.rn.f64 	%fd2687, %fd703, %fd2315;
	bra.uni 	$L__BB5_528;
$L__BB5_526:
	setp.neu.f64 	%p828, %fd704, 0d7FF0000000000000;
	@%p828 bra 	$L__BB5_528;
	setp.lt.s32 	%p831, %r368, 0;
	selp.b32 	%r1446, 0, 2146435072, %p831;
	and.b32  	%r1447, %r368, 2147483647;
	setp.ne.s32 	%p832, %r1447, 1071644672;
	or.b32  	%r1448, %r1446, -2147483648;
	selp.b32 	%r1449, %r1448, %r1446, %p832;
	selp.b32 	%r1450, %r1449, %r1446, %p821;
	selp.b32 	%r1451, %r1450, %r1446, %p822;
	mov.b32 	%r1452, 0;
	mov.b64 	%fd2687, {%r1452, %r1451};
$L__BB5_528:
	setp.eq.f64 	%p833, %fd703, 0d3FF0000000000000;
	selp.f64 	%fd2316, 0d3FF0000000000000, %fd2687, %p833;
	ld.const.f64 	%fd2318, [BCMDN];
	mul.f64 	%fd2319, %fd2309, %fd2318;
	div.rn.f64 	%fd2320, %fd2319, %fd2316;
	add.f64 	%fd711, %fd2320, 0d3FF0000000000000;
	{
	.reg .b32 %temp; 
	mov.b64 	{%temp, %r196}, %fd711;
	}
	mov.f64 	%fd2321, 0dBFF0000000000000;
	{
	.reg .b32 %temp; 
	mov.b64 	{%temp, %r1453}, %fd2321;
	}
	and.b32  	%r1454, %r1453, 2146435072;
	setp.eq.s32 	%p834, %r1454, 1072693248;
	abs.f64 	%fd712, %fd711;
	{ // callseq 20, 0
	.param .b64 param0;
	st.param.f64 	[param0], %fd712;
	.param .b64 param1;
	st.param.f64 	[param1], 0dBFF0000000000000;
	.param .b64 retval0;
	call.uni (retval0), 
	__internal_accurate_pow, 
	(
	param0, 
	param1
	);
	ld.param.f64 	%fd2322, [retval0];
	} // callseq 20
	setp.lt.s32 	%p835, %r196, 0;
	neg.f64 	%fd2324, %fd2322;
	selp.f64 	%fd2325, %fd2324, %fd2322, %p834;
	selp.f64 	%fd2689, %fd2325, %fd2322, %p835;
	setp.neu.f64 	%p836, %fd711, 0d0000000000000000;
	@%p836 bra 	$L__BB5_530;
	selp.b32 	%r1456, %r196, 0, %p834;
	setp.lt.s32 	%p838, %r1453, 0;
	or.b32  	%r1457, %r1456, 2146435072;
	selp.b32 	%r1458, %r1457, %r1456, %p838;
	mov.b32 	%r1459, 0;
	mov.b64 	%fd2689, {%r1459, %r1458};
$L__BB5_530:
	add.f64 	%fd2326, %fd711, 0dBFF0000000000000;
	{
	.reg .b32 %temp; 
	mov.b64 	{%temp, %r1460}, %fd2326;
	}
	and.b32  	%r1461, %r1460, 2146435072;
	setp.ne.s32 	%p839, %r1461, 2146435072;
	@%p839 bra 	$L__BB5_535;
	setp.num.f64 	%p840, %fd711, %fd711;
	@%p840 bra 	$L__BB5_533;
	mov.f64 	%fd2327, 0dBFF0000000000000;
	add.rn.f64 	%fd2689, %fd711, %fd2327;
	bra.uni 	$L__BB5_535;
$L__BB5_533:
	setp.neu.f64 	%p841, %fd712, 0d7FF0000000000000;
	@%p841 bra 	$L__BB5_535;
	setp.lt.s32 	%p844, %r1453, 0;
	selp.b32 	%r1463, 0, 2146435072, %p844;
	and.b32  	%r1464, %r1453, 2147483647;
	setp.ne.s32 	%p845, %r1464, 1071644672;
	or.b32  	%r1465, %r1463, -2147483648;
	selp.b32 	%r1466, %r1465, %r1463, %p845;
	selp.b32 	%r1467, %r1466, %r1463, %p834;
	selp.b32 	%r1468, %r1467, %r1463, %p835;
	mov.b32 	%r1469, 0;
	mov.b64 	%fd2689, {%r1469, %r1468};
$L__BB5_535:
	ld.param.u64 	%rd28, [_Z5Itot1idPdPsS_S_Pi_param_4];
	ld.param.f64 	%fd2534, [_Z5Itot1idPdPsS_S_Pi_param_1];
	ld.const.f64 	%fd2328, [F];
	mul.f64 	%fd2329, %fd2328, %fd692;
	mul.f64 	%fd2330, %fd642, 0d3FF8000000000000;
	div.rn.f64 	%fd2331, %fd619, %fd578;
	mov.f64 	%fd2332, 0d3FF0000000000000;
	sub.f64 	%fd2333, %fd2332, %fd622;
	sub.f64 	%fd2334, %fd2333, %fd623;
	sub.f64 	%fd2335, %fd2334, %fd624;
	rcp.rn.f64 	%fd2336, %fd275;
	rcp.rn.f64 	%fd2337, %fd131;
	mov.u32 	%r1470, %ctaid.x;
	mov.u32 	%r1471, %ntid.x;
	mov.u32 	%r1472, %tid.x;
	mad.lo.s32 	%r1473, %r1470, %r1471, %r1472;
	setp.eq.f64 	%p846, %fd711, 0d3FF0000000000000;
	selp.f64 	%fd2338, 0d3FF0000000000000, %fd2689, %p846;
	ld.const.f64 	%fd2339, [A1];
	ld.const.f64 	%fd2340, [dExtensionRatiodt];
	mul.f64 	%fd2341, %fd2339, %fd2340;
	ld.const.f64 	%fd2342, [alpha1];
	mul.f64 	%fd2343, %fd2342, %fd481;
	sub.f64 	%fd2344, %fd2341, %fd2343;
	ld.const.f64 	%fd2345, [A2];
	mul.f64 	%fd2346, %fd2345, %fd2340;
	ld.const.f64 	%fd2347, [alpha2];
	mul.f64 	%fd2348, %fd2347, %fd482;
	sub.f64 	%fd2349, %fd2346, %fd2348;
	ld.const.f64 	%fd2350, [A3];
	mul.f64 	%fd2351, %fd2350, %fd2340;
	ld.const.f64 	%fd2352, [alpha3];
	mul.f64 	%fd2353, %fd2352, %fd483;
	sub.f64 	%fd2354, %fd2351, %fd2353;
	rcp.rn.f64 	%fd2355, %fd185;
	sub.f64 	%fd2356, %fd2355, %fd173;
	ld.const.f64 	%fd2357, [tausss];
	div.rn.f64 	%fd2358, %fd2356, %fd2357;
	mul.f64 	%fd2359, %fd2358, 0d3F50624DD2F1A9FC;
	rcp.rn.f64 	%fd2360, %fd269;
	sub.f64 	%fd2361, %fd2360, %fd252;
	mov.f64 	%fd2362, 0d3F564840E1719F80;
	div.rn.f64 	%fd2363, %fd2362, %fd294;
	div.rn.f64 	%fd2364, %fd2361, %fd2363;
	mul.f64 	%fd2365, %fd2364, 0d3F50624DD2F1A9FC;
	sub.f64 	%fd2366, %fd2336, %fd260;
	div.rn.f64 	%fd2367, %fd2366, %fd2601;
	mul.f64 	%fd2368, %fd2367, 0d3F50624DD2F1A9FC;
	sub.f64 	%fd2369, %fd2336, %fd261;
	div.rn.f64 	%fd2370, %fd2369, %fd2602;
	mul.f64 	%fd2371, %fd2370, 0d3F50624DD2F1A9FC;
	ld.global.f64 	%fd2372, [%rd3+72];
	rcp.rn.f64 	%fd2373, %fd125;
	sub.f64 	%fd2374, %fd2373, %fd2372;
	rcp.rn.f64 	%fd2375, %fd142;
	div.rn.f64 	%fd2376, %fd2374, %fd2375;
	mul.f64 	%fd2377, %fd2376, 0d3F50624DD2F1A9FC;
	ld.global.f64 	%fd2378, [%rd3+80];
	sub.f64 	%fd2379, %fd2337, %fd2378;
	div.rn.f64 	%fd2380, %fd2379, %fd157;
	mul.f64 	%fd2381, %fd2380, 0d3F50624DD2F1A9FC;
	ld.global.f64 	%fd2382, [%rd3+88];
	sub.f64 	%fd2383, %fd2337, %fd2382;
	div.rn.f64 	%fd2384, %fd2383, %fd171;
	mul.f64 	%fd2385, %fd2384, 0d3F50624DD2F1A9FC;
	rcp.rn.f64 	%fd2386, %fd179;
	sub.f64 	%fd2387, %fd2386, %fd172;
	mov.f64 	%fd2388, 0d4024000000000000;
	div.rn.f64 	%fd2389, %fd2388, %fd142;
	div.rn.f64 	%fd2390, %fd2387, %fd2389;
	mul.f64 	%fd2391, %fd2390, 0d3F50624DD2F1A9FC;
	rcp.rn.f64 	%fd2392, %fd281;
	sub.f64 	%fd2393, %fd2392, %fd240;
	rcp.rn.f64 	%fd2394, %fd373;
	div.rn.f64 	%fd2395, %fd2393, %fd2394;
	mul.f64 	%fd2396, %fd2395, 0d3F50624DD2F1A9FC;
	ld.global.f64 	%fd2397, [%rd3];
	selp.f64 	%fd2398, 0d3F7F8A0902DE00D3, 0d3F7CAC083126E979, %p816;
	mul.f64 	%fd2399, %fd2398, %fd172;
	mul.f64 	%fd2400, %fd2399, %fd173;
	mul.f64 	%fd2401, %fd119, %fd2400;
	fma.rn.f64 	%fd2402, %fd2401, 0d3F50624DD2F1A9FC, %fd2397;
	ld.const.f64 	%fd2403, [gBK];
	mul.f64 	%fd2404, %fd119, %fd2403;
	fma.rn.f64 	%fd2405, %fd2404, 0d3F50624DD2F1A9FC, %fd2402;
	mul.f64 	%fd2406, %fd119, %fd118;
	fma.rn.f64 	%fd2407, %fd2406, 0d3F50624DD2F1A9FC, %fd2405;
	fma.rn.f64 	%fd2408, %fd215, 0d3F50624DD2F1A9FC, %fd2407;
	fma.rn.f64 	%fd2409, %fd241, 0d3F50624DD2F1A9FC, %fd2408;
	add.f64 	%fd2410, %fd239, %fd239;
	sub.f64 	%fd2411, %fd2409, %fd2410;
	ld.const.f64 	%fd2412, [VmyouL];
	mul.f64 	%fd2413, %fd2412, %fd2328;
	div.rn.f64 	%fd2414, %fd2411, %fd2413;
	mul.f64 	%fd2415, %fd263, %fd262;
	mul.f64 	%fd2416, %fd2415, 0d3F50624DD2F1A9FC;
	ld.const.f64 	%fd2417, [gBNa];
	mul.f64 	%fd2418, %fd263, %fd2417;
	fma.rn.f64 	%fd2419, %fd2418, 0d3F50624DD2F1A9FC, %fd2416;
	fma.rn.f64 	%fd2420, %fd421, 0d4008000000000000, %fd2419;
	fma.rn.f64 	%fd2421, %fd239, 0d4008000000000000, %fd2420;
	ld.const.f64 	%fd2422, [gf];
	mul.f64 	%fd2423, %fd2422, %fd240;
	ld.const.f64 	%fd2424, [fNa];
	mul.f64 	%fd2425, %fd2423, %fd2424;
	mul.f64 	%fd2426, %fd263, %fd2425;
	fma.rn.f64 	%fd2427, %fd2426, 0d3F50624DD2F1A9FC, %fd2421;
	div.rn.f64 	%fd2428, %fd2427, %fd2413;
	sub.f64 	%fd2429, %fd2332, %fd434;
	ld.const.f64 	%fd2430, [nHill];
	setp.eq.f64 	%p848, %fd2430, 0d0000000000000000;
	setp.eq.f64 	%p849, %fd424, 0d3FF0000000000000;
	selp.f64 	%fd2432, 0d3FF0000000000000, %fd2617, %p848;
	selp.f64 	%fd2433, 0d3FF0000000000000, %fd2432, %p849;
	ld.const.f64 	%fd2434, [alpha0];
	mul.f64 	%fd2435, %fd2434, %fd2433;
	mul.f64 	%fd2436, %fd2435, %fd2429;
	ld.const.f64 	%fd2437, [alphar1];
	add.f64 	%fd2438, %fd2437, %fd459;
	mul.f64 	%fd2439, %fd2438, %fd434;
	sub.f64 	%fd2440, %fd2436, %fd2439;
	mul.f64 	%fd2441, %fd583, %fd622;
	add.f64 	%fd2442, %fd2331, %fd620;
	mul.f64 	%fd2443, %fd2442, %fd623;
	sub.f64 	%fd2444, %fd2441, %fd2443;
	fma.rn.f64 	%fd2445, %fd621, %fd2335, %fd2444;
	add.f64 	%fd2446, %fd583, %fd629;
	mul.f64 	%fd2447, %fd2331, %fd623;
	mul.f64 	%fd2448, %fd2446, %fd622;
	sub.f64 	%fd2449, %fd2447, %fd2448;
	fma.rn.f64 	%fd2450, %fd621, %fd624, %fd2449;
	mul.f64 	%fd2451, %fd629, %fd622;
	div.rn.f64 	%fd2452, %fd630, %fd579;
	add.f64 	%fd2453, %fd2452, %fd621;
	mul.f64 	%fd2454, %fd2453, %fd624;
	sub.f64 	%fd2455, %fd2451, %fd2454;
	fma.rn.f64 	%fd2456, %fd618, %fd2335, %fd2455;
	ld.const.f64 	%fd2457, [VSRuL];
	div.rn.f64 	%fd2458, %fd2412, %fd2457;
	sub.f64 	%fd2459, %fd662, %fd2330;
	sub.f64 	%fd2460, %fd2459, %fd663;
	mul.f64 	%fd2461, %fd2460, %fd2458;
	fma.rn.f64 	%fd2462, %fd2406, 0d3F50624DD2F1A9FC, %fd2416;
	fma.rn.f64 	%fd2463, %fd2401, 0d3F50624DD2F1A9FC, %fd2462;
	add.f64 	%fd2464, %fd241, %fd2426;
	fma.rn.f64 	%fd2465, %fd2464, 0d3F50624DD2F1A9FC, %fd2463;
	fma.rn.f64 	%fd2466, %fd215, 0d3F50624DD2F1A9FC, %fd2465;
	fma.rn.f64 	%fd2467, %fd2418, 0d3F50624DD2F1A9FC, %fd2466;
	fma.rn.f64 	%fd2468, %fd2404, 0d3F50624DD2F1A9FC, %fd2467;
	add.f64 	%fd2469, %fd239, %fd2468;
	add.f64 	%fd2470, %fd2469, %fd2397;
	fma.rn.f64 	%fd2471, %fd2328, %fd702, %fd2470;
	add.f64 	%fd2472, %fd421, %fd2471;
	add.f64 	%fd2473, %fd2329, %fd2472;
	add.f64 	%fd2474, %fd691, %fd2473;
	neg.f64 	%fd2475, %fd2474;
	ld.const.f64 	%fd2476, [Cm];
	div.rn.f64 	%fd2477, %fd2475, %fd2476;
	cvta.to.global.u64 	%rd25, %rd28;
	mul.wide.s32 	%rd26, %r1473, 8;
	add.s64 	%rd27, %rd25, %rd26;
	st.global.f64 	[%rd27], %fd2477;
	sub.f64 	%fd2478, %fd2330, %fd662;
	add.f64 	%fd2479, %fd2478, %fd663;
	add.f64 	%fd2480, %fd492, %fd2479;
	add.f64 	%fd2481, %fd421, %fd421;
	sub.f64 	%fd2482, %fd2329, %fd2481;
	fma.rn.f64 	%fd2483, %fd2328, %fd702, %fd2482;
	add.f64 	%fd2484, %fd691, %fd2483;
	add.f64 	%fd2485, %fd2412, %fd2412;
	mul.f64 	%fd2486, %fd2485, %fd2328;
	div.rn.f64 	%fd2487, %fd2484, %fd2486;
	sub.f64 	%fd2488, %fd2480, %fd2487;
	mul.f64 	%fd2489, %fd2338, %fd2488;
	ld.global.f64 	%fd2490, [%rd3+48];
	fma.rn.f64 	%fd2491, %fd2534, %fd2365, %fd2490;
	st.global.f64 	[%rd3+48], %fd2491;
	ld.global.f64 	%fd2492, [%rd3+56];
	fma.rn.f64 	%fd2493, %fd2534, %fd2368, %fd2492;
	st.global.f64 	[%rd3+56], %fd2493;
	ld.global.f64 	%fd2494, [%rd3+64];
	fma.rn.f64 	%fd2495, %fd2534, %fd2371, %fd2494;
	st.global.f64 	[%rd3+64], %fd2495;
	ld.global.f64 	%fd2496, [%rd3+72];
	fma.rn.f64 	%fd2497, %fd2534, %fd2377, %fd2496;
	st.global.f64 	[%rd3+72], %fd2497;
	ld.global.f64 	%fd2498, [%rd3+80];
	fma.rn.f64 	%fd2499, %fd2534, %fd2381, %fd2498;
	st.global.f64 	[%rd3+80], %fd2499;
	ld.global.f64 	%fd2500, [%rd3+88];
	fma.rn.f64 	%fd2501, %fd2534, %fd2385, %fd2500;
	st.global.f64 	[%rd3+88], %fd2501;
	ld.global.f64 	%fd2502, [%rd3+96];
	fma.rn.f64 	%fd2503, %fd2534, %fd2391, %fd2502;
	st.global.f64 	[%rd3+96], %fd2503;
	ld.global.f64 	%fd2504, [%rd3+104];
	fma.rn.f64 	%fd2505, %fd2534, %fd2359, %fd2504;
	st.global.f64 	[%rd3+104], %fd2505;
	ld.global.f64 	%fd2506, [%rd3+152];
	fma.rn.f64 	%fd2507, %fd2534, %fd2450, %fd2506;
	st.global.f64 	[%rd3+152], %fd2507;
	ld.global.f64 	%fd2508, [%rd3+112];
	fma.rn.f64 	%fd2509, %fd2534, %fd2396, %fd2508;
	st.global.f64 	[%rd3+112], %fd2509;
	ld.global.f64 	%fd2510, [%rd3+160];
	fma.rn.f64 	%fd2511, %fd2534, %fd2445, %fd2510;
	st.global.f64 	[%rd3+160], %fd2511;
	ld.global.f64 	%fd2512, [%rd3+168];
	fma.rn.f64 	%fd2513, %fd2534, %fd2456, %fd2512;
	st.global.f64 	[%rd3+168], %fd2513;
	mul.f64 	%fd2514, %fd2534, %fd2428;
	ld.global.f64 	%fd2515, [%rd3+8];
	sub.f64 	%fd2516, %fd2515, %fd2514;
	st.global.f64 	[%rd3+8], %fd2516;
	mul.f64 	%fd2517, %fd2534, %fd2414;
	ld.global.f64 	%fd2518, [%rd3+32];
	sub.f64 	%fd2519, %fd2518, %fd2517;
	st.global.f64 	[%rd3+32], %fd2519;
	ld.global.f64 	%fd2520, [%rd3+40];
	fma.rn.f64 	%fd2521, %fd2534, %fd492, %fd2520;
	st.global.f64 	[%rd3+40], %fd2521;
	ld.global.f64 	%fd2522, [%rd3+16];
	fma.rn.f64 	%fd2523, %fd2534, %fd2489, %fd2522;
	st.global.f64 	[%rd3+16], %fd2523;
	ld.global.f64 	%fd2524, [%rd3+24];
	fma.rn.f64 	%fd2525, %fd2534, %fd2461, %fd2524;
	st.global.f64 	[%rd3+24], %fd2525;
	ld.global.f64 	%fd2526, [%rd3+120];
	fma.rn.f64 	%fd2527, %fd2534, %fd2440, %fd2526;
	st.global.f64 	[%rd3+120], %fd2527;
	ld.global.f64 	%fd2528, [%rd3+128];
	fma.rn.f64 	%fd2529, %fd2534, %fd2344, %fd2528;
	st.global.f64 	[%rd3+128], %fd2529;
	ld.global.f64 	%fd2530, [%rd3+136];
	fma.rn.f64 	%fd2531, %fd2534, %fd2349, %fd2530;
	st.global.f64 	[%rd3+136], %fd2531;
	ld.global.f64 	%fd2532, [%rd3+144];
	fma.rn.f64 	%fd2533, %fd2534, %fd2354, %fd2532;
	st.global.f64 	[%rd3+144], %fd2533;
$L__BB5_536:
	ret;

}
	// .globl	_Z7new_u_viPddS_S_
.visible .entry _Z7new_u_viPddS_S_(
	.param .u32 _Z7new_u_viPddS_S__param_0,
	.param .u64 .ptr .align 1 _Z7new_u_viPddS_S__param_1,
	.param .f64 _Z7new_u_viPddS_S__param_2,
	.param .u64 .ptr .align 1 _Z7new_u_viPddS_S__param_3,
	.param .u64 .ptr .align 1 _Z7new_u_viPddS_S__param_4
)
{
	.reg .pred 	%p<2>;
	.reg .b32 	%r<6>;
	.reg .b64 	%rd<11>;
	.reg .b64 	%fd<7>;

	ld.param.u32 	%r2, [_Z7new_u_viPddS_S__param_0];
	ld.param.u64 	%rd1, [_Z7new_u_viPddS_S__param_1];
	ld.param.f64 	%fd1, [_Z7new_u_viPddS_S__param_2];
	ld.param.u64 	%rd2, [_Z7new_u_viPddS_S__param_3];
	ld.param.u64 	%rd3, [_Z7new_u_viPddS_S__param_4];
	mov.u32 	%r3, %ctaid.x;
	mov.u32 	%r4, %ntid.x;
	mov.u32 	%r5, %tid.x;
	mad.lo.s32 	%r1, %r3, %r4, %r5;
	setp.ge.s32 	%p1, %r1, %r2;
	@%p1 bra 	$L__BB6_2;
	cvta.to.global.u64 	%rd4, %rd2;
	cvta.to.global.u64 	%rd5, %rd3;
	cvta.to.global.u64 	%rd6, %rd1;
	mul.wide.s32 	%rd7, %r1, 8;
	add.s64 	%rd8, %rd4, %rd7;
	ld.global.f64 	%fd2, [%rd8];
	add.s64 	%rd9, %rd5, %rd7;
	ld.global.f64 	%fd3, [%rd9];
	add.f64 	%fd4, %fd2, %fd3;
	add.s64 	%rd10, %rd6, %rd7;
	ld.global.f64 	%fd5, [%rd10];
	fma.rn.f64 	%fd6, %fd1, %fd4, %fd5;
	st.global.f64 	[%rd10], %fd6;
$L__BB6_2:
	ret;

}
.func  (.param .b64 func_retval0) __internal_accurate_pow(
	.param .b64 __internal_accurate_pow_param_0,
	.param .b64 __internal_accurate_pow_param_1
)
{
	.reg .pred 	%p<8>;
	.reg .b32 	%r<49>;
	.reg .b32 	%f<3>;
	.reg .b64 	%fd<109>;

	ld.param.f64 	%fd10, [__internal_accurate_pow_param_0];
	ld.param.f64 	%fd11, [__internal_accurate_pow_param_1];
	{
	.reg .b32 %temp; 
	mov.b64 	{%temp, %r46}, %fd10;
	}
	{
	.reg .b32 %temp; 
	mov.b64 	{%r45, %temp}, %fd10;
	}
	shr.u32 	%r47, %r46, 20;
	setp.gt.u32 	%p1, %r46, 1048575;
	@%p1 bra 	$L__BB7_2;
	mul.f64 	%fd12, %fd10, 0d4350000000000000;
	{
	.reg .b32 %temp; 
	mov.b64 	{%temp, %r46}, %fd12;
	}
	{
	.reg .b32 %temp; 
	mov.b64 	{%r45, %temp}, %fd12;
	}
	shr.u32 	%r16, %r46, 20;
	add.s32 	%r47, %r16, -54;
$L__BB7_2:
	add.s32 	%r48, %r47, -1023;
	and.b32  	%r17, %r46, -2146435073;
	or.b32  	%r18, %r17, 1072693248;
	mov.b64 	%fd107, {%r45, %r18};
	setp.lt.u32 	%p2, %r18, 1073127583;
	@%p2 bra 	$L__BB7_4;
	{
	.reg .b32 %temp; 
	mov.b64 	{%r19, %temp}, %fd107;
	}
	{
	.reg .b32 %temp; 
	mov.b64 	{%temp, %r20}, %fd107;
	}
	add.s32 	%r21, %r20, -1048576;
	mov.b64 	%fd107, {%r19, %r21};
	add.s32 	%r48, %r47, -1022;
$L__BB7_4:
	add.f64 	%fd13, %fd107, 0dBFF0000000000000;
	add.f64 	%fd14, %fd107, 0d3FF0000000000000;
	rcp.approx.ftz.f64 	%fd15, %fd14;
	neg.f64 	%fd16, %fd14;
	fma.rn.f64 	%fd17, %fd16, %fd15, 0d3FF0000000000000;
	fma.rn.f64 	%fd18, %fd17, %fd17, %fd17;
	fma.rn.f64 	%fd19, %fd18, %fd15, %fd15;
	mul.f64 	%fd20, %fd13, %fd19;
	fma.rn.f64 	%fd21, %fd13, %fd19, %fd20;
	mul.f64 	%fd22, %fd21, %fd21;
	fma.rn.f64 	%fd23, %fd22, 0d3EB0F5FF7D2CAFE2, 0d3ED0F5D241AD3B5A;
	fma.rn.f64 	%fd24, %fd23, %fd22, 0d3EF3B20A75488A3F;
	fma.rn.f64 	%fd25, %fd24, %fd22, 0d3F1745CDE4FAECD5;
	fma.rn.f64 	%fd26, %fd25, %fd22, 0d3F3C71C7258A578B;
	fma.rn.f64 	%fd27, %fd26, %fd22, 0d3F6249249242B910;
	fma.rn.f64 	%fd28, %fd27, %fd22, 0d3F89999999999DFB;
	sub.f64 	%fd29, %fd13, %fd21;
	add.f64 	%fd30, %fd29, %fd29;
	neg.f64 	%fd31, %fd21;
	fma.rn.f64 	%fd32, %fd31, %fd13, %fd30;
	mul.f64 	%fd33, %fd19, %fd32;
	fma.rn.f64 	%fd34, %fd22, %fd28, 0d3FB5555555555555;
	mov.f64 	%fd35, 0d3FB5555555555555;
	sub.f64 	%fd36, %fd35, %fd34;
	fma.rn.f64 	%fd37, %fd22, %fd28, %fd36;
	add.f64 	%fd38, %fd37, 0dBC46A4CB00B9E7B0;
	add.f64 	%fd39, %fd34, %fd38;
	sub.f64 	%fd40, %fd34, %fd39;
	add.f64 	%fd41, %fd38, %fd40;
	mul.rn.f64 	%fd42, %fd21, %fd21;
	neg.f64 	%fd43, %fd42;
	fma.rn.f64 	%fd44, %fd21, %fd21, %fd43;
	{
	.reg .b32 %temp; 
	mov.b64 	{%r22, %temp}, %fd33;
	}
	{
	.reg .b32 %temp; 
	mov.b64 	{%temp, %r23}, %fd33;
	}
	add.s32 	%r24, %r23, 1048576;
	mov.b64 	%fd45, {%r22, %r24};
	fma.rn.f64 	%fd46, %fd21, %fd45, %fd44;
	mul.rn.f64 	%fd47, %fd42, %fd21;
	neg.f64 	%fd48, %fd47;
	fma.rn.f64 	%fd49, %fd42, %fd21, %fd48;
	fma.rn.f64 	%fd50, %fd42, %fd33, %fd49;
	fma.rn.f64 	%fd51, %fd46, %fd21, %fd50;
	mul.rn.f64 	%fd52, %fd39, %fd47;
	neg.f64 	%fd53, %fd52;
	fma.rn.f64 	%fd54, %fd39, %fd47, %fd53;
	fma.rn.f64 	%fd55, %fd39, %fd51, %fd54;
	fma.rn.f64 	%fd56, %fd41, %fd47, %fd55;
	add.f64 	%fd57, %fd52, %fd56;
	sub.f64 	%fd58, %fd52, %fd57;
	add.f64 	%fd59, %fd56, %fd58;
	add.f64 	%fd60, %fd21, %fd57;
	sub.f64 	%fd61, %fd21, %fd60;
	add.f64 	%fd62, %fd57, %fd61;
	add.f64 	%fd63, %fd59, %fd62;
	add.f64 	%fd64, %fd33, %fd63;
	add.f64 	%fd65, %fd60, %fd64;
	sub.f64 	%fd66, %fd60, %fd65;
	add.f64 	%fd67, %fd64, %fd66;
	xor.b32  	%r25, %r48, -2147483648;
	mov.b32 	%r26, 1127219200;
	mov.b64 	%fd68, {%r25, %r26};
	mov.b32 	%r27, -2147483648;
	mov.b64 	%fd69, {%r27, %r26};
	sub.f64 	%fd70, %fd68, %fd69;
	fma.rn.f64 	%fd71, %fd70, 0d3FE62E42FEFA39EF, %fd65;
	fma.rn.f64 	%fd72, %fd70, 0dBFE62E42FEFA39EF, %fd71;
	sub.f64 	%fd73, %fd72, %fd65;
	sub.f64 	%fd74, %fd67, %fd73;
	fma.rn.f64 	%fd75, %fd70, 0d3C7ABC9E3B39803F, %fd74;
	add.f64 	%fd76, %fd71, %fd75;
	sub.f64 	%fd77, %fd71, %fd76;
	add.f64 	%fd78, %fd75, %fd77;
	{
	.reg .b32 %temp; 
	mov.b64 	{%temp, %r28}, %fd11;
	}
	{
	.reg .b32 %temp; 
	mov.b64 	{%r29, %temp}, %fd11;
	}
	shl.b32 	%r30, %r28, 1;
	setp.gt.u32 	%p3, %r30, -33554433;
	and.b32  	%r31, %r28, -15728641;
	selp.b32 	%r32, %r31, %r28, %p3;
	mov.b64 	%fd79, {%r29, %r32};
	mul.rn.f64 	%fd80, %fd76, %fd79;
	neg.f64 	%fd81, %fd80;
	fma.rn.f64 	%fd82, %fd76, %fd79, %fd81;
	fma.rn.f64 	%fd83, %fd78, %fd79, %fd82;
	add.f64 	%fd4, %fd80, %fd83;
	sub.f64 	%fd84, %fd80, %fd4;
	add.f64 	%fd5, %fd83, %fd84;
	fma.rn.f64 	%fd85, %fd4, 0d3FF71547652B82FE, 0d4338000000000000;
	{
	.reg .b32 %temp; 
	mov.b64 	{%r13, %temp}, %fd85;
	}
	mov.f64 	%fd86, 0dC338000000000000;
	add.rn.f64 	%fd87, %fd85, %fd86;
	fma.rn.f64 	%fd88, %fd87, 0dBFE62E42FEFA39EF, %fd4;
	fma.rn.f64 	%fd89, %fd87, 0dBC7ABC9E3B39803F, %fd88;
	fma.rn.f64 	%fd90, %fd89, 0d3E5ADE1569CE2BDF, 0d3E928AF3FCA213EA;
	fma.rn.f64 	%fd91, %fd90, %fd89, 0d3EC71DEE62401315;
	fma.rn.f64 	%fd92, %fd91, %fd89, 0d3EFA01997C89EB71;
	fma.rn.f64 	%fd93, %fd92, %fd89, 0d3F2A01A014761F65;
	fma.rn.f64 	%fd94, %fd93, %fd89, 0d3F56C16C1852B7AF;
	fma.rn.f64 	%fd95, %fd94, %fd89, 0d3F81111111122322;
	fma.rn.f64 	%fd96, %fd95, %fd89, 0d3FA55555555502A1;
	fma.rn.f64 	%fd97, %fd96, %fd89, 0d3FC5555555555511;
	fma.rn.f64 	%fd98, %fd97, %fd89, 0d3FE000000000000B;
	fma.rn.f64 	%fd99, %fd98, %fd89, 0d3FF0000000000000;
	fma.rn.f64 	%fd100, %fd99, %fd89, 0d3FF0000000000000;
	{
	.reg .b32 %temp; 
	mov.b64 	{%r14, %temp}, %fd100;
	}
	{
	.reg .b32 %temp; 
	mov.b64 	{%temp, %r15}, %fd100;
	}
	shl.b32 	%r33, %r13, 20;
	add.s32 	%r34, %r33, %r15;
	mov.b64 	%fd108, {%r14, %r34};
	{
	.reg .b32 %temp; 
	mov.b64 	{%temp, %r35}, %fd4;
	}
	mov.b32 	%f2, %r35;
	abs.f32 	%f1, %f2;
	setp.lt.f32 	%p4, %f1, 0f4086232B;
	@%p4 bra 	$L__BB7_7;
	setp.lt.f64 	%p5, %fd4, 0d0000000000000000;
	add.f64 	%fd101, %fd4, 0d7FF0000000000000;
	selp.f64 	%fd108, 0d0000000000000000, %fd101, %p5;
	setp.geu.f32 	%p6, %f1, 0f40874800;
	@%p6 bra 	$L__BB7_7;
	shr.u32 	%r36, %r13, 31;
	add.s32 	%r37, %r13, %r36;
	shr.s32 	%r38, %r37, 1;
	shl.b32 	%r39, %r38, 20;
	add.s32 	%r40, %r15, %r39;
	mov.b64 	%fd102, {%r14, %r40};
	sub.s32 	%r41, %r13, %r38;
	shl.b32 	%r42, %r41, 20;
	add.s32 	%r43, %r42, 1072693248;
	mov.b32 	%r44, 0;
	mov.b64 	%fd103, {%r44, %r43};
	mul.f64 	%fd108, %fd103, %fd102;
$L__BB7_7:
	abs.f64 	%fd104, %fd108;
	setp.eq.f64 	%p7, %fd104, 0d7FF0000000000000;
	fma.rn.f64 	%fd105, %fd108, %fd5, %fd108;
	selp.f64 	%fd106, %fd108, %fd105, %p7;
	st.param.f64 	[func_retval0], %fd106;
	ret;

}


// ===== COMPILED SASS (sm_100) =====

	.target	sm_100

	.elftype	@"ET_EXEC"


//--------------------- .note.nv.tkinfo           --------------------------
	.section	.note.nv.tkinfo,"",@"SHT_NOTE"
	.sectionflags	@"SHF_NOTE_NV_TKINFO"
	.tkinfo
        /*0018*/ 	.word	0x00000002
        /*0030*/ 	.string	""
        /*0030*/ 	.string	"ptxas"
        /*0030*/ 	.string	"Cuda compilation tools, release 13.0, V13.0.88"
        /*0030*/ 	.string	"Build cuda_13.0.r13.0/compiler.36424714_0"
        /*0030*/ 	.string	"-arch sm_100 -m 64 "



//--------------------- .note.nv.cuinfo           --------------------------
	.section	.note.nv.cuinfo,"",@"SHT_NOTE"
	.sectionflags	@"SHF_NOTE_NV_CUINFO"
        /*0018*/ 	.short	0x0002
        /*001a*/ 	.short	0x0064
        /*001c*/ 	.short	0x0082
	.zero		2


//--------------------- .nv.info                  --------------------------
	.section	.nv.info,"",@"SHT_CUDA_INFO"
	.align	4


	//----- nvinfo : EIATTR_REGCOUNT
	.align		4
        /*0000*/ 	.byte	0x04, 0x2f
        /*0002*/ 	.short	(.L_76 - .L_75)
	.align		4
.L_75:
        /*0004*/ 	.word	index@(_Z8init_u_viPd)
        /*0008*/ 	.word	0x0000000a


	//----- nvinfo : EIATTR_FRAME_SIZE
	.align		4
.L_76:
        /*000c*/ 	.byte	0x04, 0x11
        /*000e*/ 	.short	(.L_78 - .L_77)
	.align		4
.L_77:
        /*0010*/ 	.word	index@(_Z8init_u_viPd)
        /*0014*/ 	.word	0x00000000


	//----- nvinfo : EIATTR_REGCOUNT
	.align		4
.L_78:
        /*0018*/ 	.byte	0x04, 0x2f
        /*001a*/ 	.short	(.L_80 - .L_79)
	.align		4
.L_79:
        /*001c*/ 	.word	index@(_Z7calc_duiPdS_S_S_S_PiS0_S0_)
        /*0020*/ 	.word	0x00000030


	//----- nvinfo : EIATTR_FRAME_SIZE
	.align		4
.L_80:
        /*0024*/ 	.byte	0x04, 0x11
        /*0026*/ 	.short	(.L_82 - .L_81)
	.align		4
.L_81:
        /*0028*/ 	.word	index@($__internal_2_$__cuda_sm20_div_rn_f64_full)
        /*002c*/ 	.word	0x00000000


	//----- nvinfo : EIATTR_FRAME_SIZE
	.align		4
.L_82:
        /*0030*/ 	.byte	0x04, 0x11
        /*0032*/ 	.short	(.L_84 - .L_83)
	.align		4
.L_83:
        /*0034*/ 	.word	index@(_Z7calc_duiPdS_S_S_S_PiS0_S0_)
        /*0038*/ 	.word	0x00000000


	//----- nvinfo : EIATTR_REGCOUNT
	.align		4
.L_84:
        /*003c*/ 	.byte	0x04, 0x2f
        /*003e*/ 	.short	(.L_86 - .L_85)
	.align		4
.L_85:
        /*0040*/ 	.word	index@(_Z10init_IstimiPd)
        /*0044*/ 	.word	0x00000008


	//----- nvinfo : EIATTR_FRAME_SIZE
	.align		4
.L_86:
        /*0048*/ 	.byte	0x04, 0x11
        /*004a*/ 	.short	(.L_88 - .L_87)
	.align		4
.L_87:
        /*004c*/ 	.word	index@(_Z10init_IstimiPd)
        /*0050*/ 	.word	0x00000000


	//----- nvinfo : EIATTR_REGCOUNT
	.align		4
.L_88:
        /*0054*/ 	.byte	0x04, 0x2f
        /*0056*/ 	.short	(.L_90 - .L_89)
	.align		4
.L_89:
        /*0058*/ 	.word	index@(_Z11set_S1IstimiPddPi)
        /*005c*/ 	.word	0x0000000a


	//----- nvinfo : EIATTR_FRAME_SIZE
	.align		4
.L_90:
        /*0060*/ 	.byte	0x04, 0x11
        /*0062*/ 	.short	(.L_92 - .L_91)
	.align		4
.L_91:
        /*0064*/ 	.word	index@(_Z11set_S1IstimiPddPi)
        /*0068*/ 	.word	0x00000000


	//----- nvinfo : EIATTR_REGCOUNT
	.align		4
.L_92:
        /*006c*/ 	.byte	0x04, 0x2f
        /*006e*/ 	.short	(.L_94 - .L_93)
	.align		4
.L_93:
        /*0070*/ 	.word	index@(_Z11set_S2IstimiPddPiS0_Ps)
        /*0074*/ 	.word	0x0000000c


	//----- nvinfo : EIATTR_FRAME_SIZE
	.align		4
.L_94:
        /*0078*/ 	.byte	0x04, 0x11
        /*007a*/ 	.short	(.L_96 - .L_95)
	.align		4
.L_95:
        /*007c*/ 	.word	index@(_Z11set_S2IstimiPddPiS0_Ps)
        /*0080*/ 	.word	0x00000000


	//----- nvinfo : EIATTR_REGCOUNT
	.align		4
.L_96:
        /*0084*/ 	.byte	0x04, 0x2f
        /*0086*/ 	.short	(.L_98 - .L_97)
	.align		4
.L_97:
        /*0088*/ 	.word	index@(_Z5Itot1idPdPsS_S_Pi)
        /*008c*/ 	.word	0x0000009c


	//----- nvinfo : EIATTR_FRAME_SIZE
	.align		4
.L_98:
        /*0090*/ 	.byte	0x04, 0x11
        /*0092*/ 	.short	(.L_100 - .L_99)
	.align		4
.L_99:
        /*0094*/ 	.word	index@($_Z5Itot1idPdPsS_S_Pi$__internal_accurate_pow)
        /*0098*/ 	.word	0x00000000


	//----- nvinfo : EIATTR_FRAME_SIZE
	.align		4
.L_100:
        /*009c*/ 	.byte	0x04, 0x11
        /*009e*/ 	.short	(.L_102 - .L_101)
	.align		4
.L_101:
        /*00a0*/ 	.word	index@($__internal_1_$__cuda_sm20_div_rn_f64_full)
        /*00a4*/ 	.word	0x00000000


	//----- nvinfo : EIATTR_FRAME_SIZE
	.align		4
.L_102:
        /*00a8*/ 	.byte	0x04, 0x11
        /*00aa*/ 	.short	(.L_104 - .L_103)
	.align		4
.L_103:
        /*00ac*/ 	.word	index@($__internal_0_$__cuda_sm20_dblrcp_rn_slowpath_v3)
        /*00b0*/ 	.word	0x00000000


	//----- nvinfo : EIATTR_FRAME_SIZE
	.align		4
.L_104:
        /*00b4*/ 	.byte	0x04, 0x11
        /*00b6*/ 	.short	(.L_106 - .L_105)
	.align		4
.L_105:
        /*00b8*/ 	.word	index@(_Z5Itot1idPdPsS_S_Pi)
        /*00bc*/ 	.word	0x00000000


	//----- nvinfo : EIATTR_REGCOUNT
	.align		4
.L_106:
        /*00c0*/ 	.byte	0x04, 0x2f
        /*00c2*/ 	.short	(.L_108 - .L_107)
	.align		4
.L_107:
        /*00c4*/ 	.word	index@(_Z7new_u_viPddS_S_)
        /*00c8*/ 	.word	0x00000010


	//----- nvinfo : EIATTR_FRAME_SIZE
	.align		4
.L_108:
        /*00cc*/ 	.byte	0x04, 0x11
        /*00ce*/ 	.short	(.L_110 - .L_109)
	.align		4
.L_109:
        /*00d0*/ 	.word	index@(_Z7new_u_viPddS_S_)
        /*00d4*/ 	.word	0x00000000


	//----- nvinfo : EIATTR_MIN_STACK_SIZE
	.align		4
.L_110:
        /*00d8*/ 	.byte	0x04, 0x12
        /*00da*/ 	.short	(.L_112 - .L_111)
	.align		4
.L_111:
        /*00dc*/ 	.word	index@(_Z7new_u_viPddS_S_)
        /*00e0*/ 	.word	0x00000000


	//----- nvinfo : EIATTR_MIN_STACK_SIZE
	.align		4
.L_112:
        /*00e4*/ 	.byte	0x04, 0x12
        /*00e6*/ 	.short	(.L_114 - .L_113)
	.align		4
.L_113:
        /*00e8*/ 	.word	index@(_Z5Itot1idPdPsS_S_Pi)
        /*00ec*/ 	.word	0x00000000


	//----- nvinfo : EIATTR_MIN_STACK_SIZE
	.align		4
.L_114:
        /*00f0*/ 	.byte	0x04, 0x12
        /*00f2*/ 	.short	(.L_116 - .L_115)
	.align		4
.L_115:
        /*00f4*/ 	.word	index@(_Z11set_S2IstimiPddPiS0_Ps)
        /*00f8*/ 	.word	0x00000000


	//----- nvinfo : EIATTR_MIN_STACK_SIZE
	.align		4
.L_116:
        /*00fc*/ 	.byte	0x04, 0x12
        /*00fe*/ 	.short	(.L_118 - .L_117)
	.align		4
.L_117:
        /*0100*/ 	.word	index@(_Z11set_S1IstimiPddPi)
        /*0104*/ 	.word	0x00000000


	//----- nvinfo : EIATTR_MIN_STACK_SIZE
	.align		4
.L_118:
        /*0108*/ 	.byte	0x04, 0x12
        /*010a*/ 	.short	(.L_120 - .L_119)
	.align		4
.L_119:
        /*010c*/ 	.word	index@(_Z10init_IstimiPd)
        /*0110*/ 	.word	0x00000000


	//----- nvinfo : EIATTR_MIN_STACK_SIZE
	.align		4
.L_120:
        /*0114*/ 	.byte	0x04, 0x12
        /*0116*/ 	.short	(.L_122 - .L_121)
	.align		4
.L_121:
        /*0118*/ 	.word	index@(_Z7calc_duiPdS_S_S_S_PiS0_S0_)
        /*011c*/ 	.word	0x00000000


	//----- nvinfo : EIATTR_MIN_STACK_SIZE
	.align		4
.L_122:
        /*0120*/ 	.byte	0x04, 0x12
        /*0122*/ 	.short	(.L_124 - .L_123)
	.align		4
.L_123:
        /*0124*/ 	.word	index@(_Z8init_u_viPd)
        /*0128*/ 	.word	0x00000000
.L_124:


//--------------------- .nv.compat                --------------------------
	.section	.nv.compat,"",@"SHT_CUDA_COMPAT_INFO"
	.align	4
        /*0000*/ 	.byte	0x02, 0x09, 0x00, 0x00, 0x02, 0x02, 0x01, 0x00, 0x02, 0x05, 0x05, 0x00, 0x03, 0x07, 0x01, 0x01
        /*0010*/ 	.byte	0x02, 0x03, 0x00, 0x00, 0x02, 0x06, 0x01, 0x00, 0x04, 0x0b, 0x08, 0x00, 0x01, 0x00, 0x00, 0x00
        /*0020*/ 	.byte	0x00, 0x00, 0x00, 0x00


//--------------------- .nv.info._Z7new_u_viPddS_S_ --------------------------
	.section	.nv.info._Z7new_u_viPddS_S_,"",@"SHT_CUDA_INFO"
	.sectionflags	@""
	.align	4


	//----- nvinfo : EIATTR_CUDA_API_VERSION
	.align		4
        /*0000*/ 	.byte	0x04, 0x37
        /*0002*/ 	.short	(.L_126 - .L_125)
.L_125:
        /*0004*/ 	.word	0x00000082


	//----- nvinfo : EIATTR_KPARAM_INFO
	.align		4
.L_126:
        /*0008*/ 	.byte	0x04, 0x17
        /*000a*/ 	.short	(.L_128 - .L_127)
.L_127:
        /*000c*/ 	.word	0x00000000
        /*0010*/ 	.short	0x0004
        /*0012*/ 	.short	0x0020
        /*0014*/ 	.byte	0x00, 0xf5, 0x21, 0x00


	//----- nvinfo : EIATTR_KPARAM_INFO
	.align		4
.L_128:
        /*0018*/ 	.byte	0x04, 0x17
        /*001a*/ 	.short	(.L_130 - .L_129)
.L_129:
        /*001c*/ 	.word	0x00000000
        /*0020*/ 	.short	0x0003
        /*0022*/ 	.short	0x0018
        /*0024*/ 	.byte	0x00, 0xf5, 0x21, 0x00


	//----- nvinfo : EIATTR_KPARAM_INFO
	.align		4
.L_130:
        /*0028*/ 	.byte	0x04, 0x17
        /*002a*/ 	.short	(.L_132 - .L_131)
.L_131:
        /*002c*/ 	.word	0x00000000
        /*0030*/ 	.short	0x0002
        /*0032*/ 	.short	0x0010
        /*0034*/ 	.byte	0x00, 0xf0, 0x21, 0x00


	//----- nvinfo : EIATTR_KPARAM_INFO
	.align		4
.L_132:
        /*0038*/ 	.byte	0x04, 0x17
        /*003a*/ 	.short	(.L_134 - .L_133)
.L_133:
        /*003c*/ 	.word	0x00000000
        /*0040*/ 	.short	0x0001
        /*0042*/ 	.short	0x0008
        /*0044*/ 	.byte	0x00, 0xf5, 0x21, 0x00


	//----- nvinfo : EIATTR_KPARAM_INFO
	.align		4
.L_134:
        /*0048*/ 	.byte	0x04, 0x17
        /*004a*/ 	.short	(.L_136 - .L_135)
.L_135:
        /*004c*/ 	.word	0x00000000
        /*0050*/ 	.short	0x0000
        /*0052*/ 	.short	0x0000
        /*0054*/ 	.byte	0x00, 0xf0, 0x11, 0x00


	//----- nvinfo : EIATTR_SPARSE_MMA_MASK
	.align		4
.L_136:
        /*0058*/ 	.byte	0x03, 0x50
        /*005a*/ 	.short	0x0000


	//----- nvinfo : EIATTR_MAXREG_COUNT
	.align		4
        /*005c*/ 	.byte	0x03, 0x1b
        /*005e*/ 	.short	0x00ff


	//----- nvinfo : EIATTR_MERCURY_ISA_VERSION
	.align		4
        /*0060*/ 	.byte	0x03, 0x5f
        /*0062*/ 	.short	0x0101


	//----- nvinfo : EIATTR_VRC_CTA_INIT_COUNT
	.align		4
        /*0064*/ 	.byte	0x02, 0x4a
	.zero		1
	.zero		1


	//----- nvinfo : EIATTR_EXIT_INSTR_OFFSETS
	.align		4
        /*0068*/ 	.byte	0x04, 0x1c
        /*006a*/ 	.short	(.L_138 - .L_137)


	//   ....[0]....
.L_137:
        /*006c*/ 	.word	0x00000070


	//   ....[1]....
        /*0070*/ 	.word	0x00000160


	//----- nvinfo : EIATTR_CBANK_PARAM_SIZE
	.align		4
.L_138:
        /*0074*/ 	.byte	0x03, 0x19
        /*0076*/ 	.short	0x0028


	//----- nvinfo : EIATTR_PARAM_CBANK
	.align		4
        /*0078*/ 	.byte	0x04, 0x0a
        /*007a*/ 	.short	(.L_140 - .L_139)
	.align		4
.L_139:
        /*007c*/ 	.word	index@(.nv.constant0._Z7new_u_viPddS_S_)
        /*0080*/ 	.short	0x0380
        /*0082*/ 	.short	0x0028


	//----- nvinfo : EIATTR_SW_WAR
	.align		4
.L_140:
        /*0084*/ 	.byte	0x04, 0x36
        /*0086*/ 	.short	(.L_142 - .L_141)
.L_141:
        /*0088*/ 	.word	0x00000008
.L_142:


//--------------------- .nv.info._Z5Itot1idPdPsS_S_Pi --------------------------
	.section	.nv.info._Z5Itot1idPdPsS_S_Pi,"",@"SHT_CUDA_INFO"
	.sectionflags	@""
	.align	4


	//----- nvinfo : EIATTR_CUDA_API_VERSION
	.align		4
        /*0000*/ 	.byte	0x04, 0x37
        /*0002*/ 	.short	(.L_144 - .L_143)
.L_143:
        /*0004*/ 	.word	0x00000082


	//----- nvinfo : EIATTR_KPARAM_INFO
	.align		4
.L_144:
        /*0008*/ 	.byte	0x04, 0x17
        /*000a*/ 	.short	(.L_146 - .L_145)
.L_145:
        /*000c*/ 	.word	0x00000000
        /*0010*/ 	.short	0x0006
        /*0012*/ 	.short	0x0030
        /*0014*/ 	.byte	0x00, 0xf5, 0x21, 0x00


	//----- nvinfo : EIATTR_KPARAM_INFO
	.align		4
.L_146:
        /*0018*/ 	.byte	0x04, 0x17
        /*001a*/ 	.short	(.L_148 - .L_147)
.L_147:
        /*001c*/ 	.word	0x00000000
        /*0020*/ 	.short	0x0005
        /*0022*/ 	.short	0x0028
        /*0024*/ 	.byte	0x00, 0xf5, 0x21, 0x00


	//----- nvinfo : EIATTR_KPARAM_INFO
	.align		4
.L_148:
        /*0028*/ 	.byte	0x04, 0x17
        /*002a*/ 	.short	(.L_150 - .L_149)
.L_149:
        /*002c*/ 	.word	0x00000000
        /*0030*/ 	.short	0x0004
        /*0032*/ 	.short	0x0020
        /*0034*/ 	.byte	0x00, 0xf5, 0x21, 0x00


	//----- nvinfo : EIATTR_KPARAM_INFO
	.align		4
.L_150:
        /*0038*/ 	.byte	0x04, 0x17
        /*003a*/ 	.short	(.L_152 - .L_151)
.L_151:
        /*003c*/ 	.word	0x00000000
        /*0040*/ 	.short	0x0003
        /*0042*/ 	.short	0x0018
        /*0044*/ 	.byte	0x00, 0xf5, 0x21, 0x00


	//----- nvinfo : EIATTR_KPARAM_INFO
	.align		4
.L_152:
        /*0048*/ 	.byte	0x04, 0x17
        /*004a*/ 	.short	(.L_154 - .L_153)
.L_153:
        /*004c*/ 	.word	0x00000000
        /*0050*/ 	.short	0x0002
        /*0052*/ 	.short	0x0010
        /*0054*/ 	.byte	0x00, 0xf5, 0x21, 0x00


	//----- nvinfo : EIATTR_KPARAM_INFO
	.align		4
.L_154:
        /*0058*/ 	.byte	0x04, 0x17
        /*005a*/ 	.short	(.L_156 - .L_155)
.L_155:
        /*005c*/ 	.word	0x00000000
        /*0060*/ 	.short	0x0001
        /*0062*/ 	.short	0x0008
        /*0064*/ 	.byte	0x00, 0xf0, 0x21, 0x00


	//----- nvinfo : EIATTR_KPARAM_INFO
	.align		4
.L_156:
        /*0068*/ 	.byte	0x04, 0x17
        /*006a*/ 	.short	(.L_158 - .L_157)
.L_157:
        /*006c*/ 	.word	0x00000000
        /*0070*/ 	.short	0x0000
        /*0072*/ 	.short	0x0000
        /*0074*/ 	.byte	0x00, 0xf0, 0x11, 0x00


	//----- nvinfo : EIATTR_SPARSE_MMA_MASK
	.align		4
.L_158:
        /*0078*/ 	.byte	0x03, 0x50
        /*007a*/ 	.short	0x0000


	//----- nvinfo : EIATTR_MAXREG_COUNT
	.align		4
        /*007c*/ 	.byte	0x03, 0x1b
        /*007e*/ 	.short	0x00ff


	//----- nvinfo : EIATTR_MERCURY_ISA_VERSION
	.align		4
        /*0080*/ 	.byte	0x03, 0x5f
        /*0082*/ 	.short	0x0101


	//----- nvinfo : EIATTR_VRC_CTA_INIT_COUNT
	.align		4
        /*0084*/ 	.byte	0x02, 0x4a
	.zero		1
	.zero		1


	//----- nvinfo : EIATTR_EXIT_INSTR_OFFSETS
	.align		4
        /*0088*/ 	.byte	0x04, 0x1c
        /*008a*/ 	.short	(.L_160 - .L_159)


	//   ....[0]....
.L_159:
        /*008c*/ 	.word	0x00000070


	//   ....[1]....
        /*0090*/ 	.word	0x0001fee0


	//----- nvinfo : EIATTR_CRS_STACK_SIZE
	.align		4
.L_160:
        /*0094*/ 	.byte	0x04, 0x1e
        /*0096*/ 	.short	(.L_162 - .L_161)
.L_161:
        /*0098*/ 	.word	0x00000000


	//----- nvinfo : EIATTR_CBANK_PARAM_SIZE
	.align		4
.L_162:
        /*009c*/ 	.byte	0x03, 0x19
        /*009e*/ 	.short	0x0038


	//----- nvinfo : EIATTR_PARAM_CBANK
	.align		4
        /*00a0*/ 	.byte	0x04, 0x0a
        /*00a2*/ 	.short	(.L_164 - .L_163)
	.align		4
.L_163:
        /*00a4*/ 	.word	index@(.nv.constant0._Z5Itot1idPdPsS_S_Pi)
        /*00a8*/ 	.short	0x0380
        /*00aa*/ 	.short	0x0038


	//----- nvinfo : EIATTR_SW_WAR
	.align		4
.L_164:
        /*00ac*/ 	.byte	0x04, 0x36
        /*00ae*/ 	.short	(.L_166 - .L_165)
.L_165:
        /*00b0*/ 	.word	0x00000008
.L_166:


//--------------------- .nv.info._Z11set_S2IstimiPddPiS0_Ps --------------------------
	.section	.nv.info._Z11set_S2IstimiPddPiS0_Ps,"",@"SHT_CUDA_INFO"
	.sectionflags	@""
	.align	4


	//----- nvinfo : EIATTR_CUDA_API_VERSION
	.align		4
        /*0000*/ 	.byte	0x04, 0x37
        /*0002*/ 	.short	(.L_168 - .L_167)
.L_167:
        /*0004*/ 	.word	0x00000082


	//----- nvinfo : EIATTR_KPARAM_INFO
	.align		4
.L_168:
        /*0008*/ 	.byte	0x04, 0x17
        /*000a*/ 	.short	(.L_170 - .L_169)
.L_169:
        /*000c*/ 	.word	0x00000000
        /*0010*/ 	.short	0x0005
        /*0012*/ 	.short	0x0028
        /*0014*/ 	.byte	0x00, 0xf5, 0x21, 0x00


	//----- nvinfo : EIATTR_KPARAM_INFO
	.align		4
.L_170:
        /*0018*/ 	.byte	0x04, 0x17
        /*001a*/ 	.short	(.L_172 - .L_171)
.L_171:
        /*001c*/ 	.word	0x00000000
        /*0020*/ 	.short	0x0004
        /*0022*/ 	.short	0x0020
        /*0024*/ 	.byte	0x00, 0xf5, 0x21, 0x00


	//----- nvinfo : EIATTR_KPARAM_INFO
	.align		4
.L_172:
        /*0028*/ 	.byte	0x04, 0x17
        /*002a*/ 	.short	(.L_174 - .L_173)
.L_173:
        /*002c*/ 	.word	0x00000000
        /*0030*/ 	.short	0x0003
        /*0032*/ 	.short	0x0018
        /*0034*/ 	.byte	0x00, 0xf5, 0x21, 0x00


	//----- nvinfo : EIATTR_KPARAM_INFO
	.align		4
.L_174:
        /*0038*/ 	.byte	0x04, 0x17
        /*003a*/ 	.short	(.L_176 - .L_175)
.L_175:
        /*003c*/ 	.word	0x00000000
        /*0040*/ 	.short	0x0002
        /*0042*/ 	.short	0x0010
        /*0044*/ 	.byte	0x00, 0xf0, 0x21, 0x00


	//----- nvinfo : EIATTR_KPARAM_INFO
	.align		4
.L_176:
        /*0048*/ 	.byte	0x04, 0x17
        /*004a*/ 	.short	(.L_178 - .L_177)
.L_177:
        /*004c*/ 	.word	0x00000000
        /*0050*/ 	.short	0x0001
        /*0052*/ 	.short	0x0008
        /*0054*/ 	.byte	0x00, 0xf5, 0x21, 0x00


	//----- nvinfo : EIATTR_KPARAM_INFO
	.align		4
.L_178:
        /*0058*/ 	.byte	0x04, 0x17
        /*005a*/ 	.short	(.L_180 - .L_179)
.L_179:
        /*005c*/ 	.word	0x00000000
        /*0060*/ 	.short	0x0000
        /*0062*/ 	.short	0x0000
        /*0064*/ 	.byte	0x00, 0xf0, 0x11, 0x00


	//----- nvinfo : EIATTR_SPARSE_MMA_MASK
	.align		4
.L_180:
        /*0068*/ 	.byte	0x03, 0x50
        /*006a*/ 	.short	0x0000


	//----- nvinfo : EIATTR_MAXREG_COUNT
	.align		4
        /*006c*/ 	.byte	0x03, 0x1b
        /*006e*/ 	.short	0x00ff


	//----- nvinfo : EIATTR_MERCURY_ISA_VERSION
	.align		4
        /*0070*/ 	.byte	0x03, 0x5f
        /*0072*/ 	.short	0x0101


	//----- nvinfo : EIATTR_VRC_CTA_INIT_COUNT
	.align		4
        /*0074*/ 	.byte	0x02, 0x4a
	.zero		1
	.zero		1


	//----- nvinfo : EIATTR_EXIT_INSTR_OFFSETS
	.align		4
        /*0078*/ 	.byte	0x04, 0x1c
        /*007a*/ 	.short	(.L_182 - .L_181)


	//   ....[0]....
.L_181:
        /*007c*/ 	.word	0x00000070


	//   ....[1]....
        /*0080*/ 	.word	0x00000190


	//   ....[2]....
        /*0084*/ 	.word	0x000001f0


	//----- nvinfo : EIATTR_CBANK_PARAM_SIZE
	.align		4
.L_182:
        /*0088*/ 	.byte	0x03, 0x19
        /*008a*/ 	.short	0x0030


	//----- nvinfo : EIATTR_PARAM_CBANK
	.align		4
        /*008c*/ 	.byte	0x04, 0x0a
        /*008e*/ 	.short	(.L_184 - .L_183)
	.align		4
.L_183:
        /*0090*/ 	.word	index@(.nv.constant0._Z11set_S2IstimiPddPiS0_Ps)
        /*0094*/ 	.short	0x0380
        /*0096*/ 	.short	0x0030


	//----- nvinfo : EIATTR_SW_WAR
	.align		4
.L_184:
        /*0098*/ 	.byte	0x04, 0x36
        /*009a*/ 	.short	(.L_186 - .L_185)
.L_185:
        /*009c*/ 	.word	0x00000008
.L_186:


//--------------------- .nv.info._Z11set_S1IstimiPddPi --------------------------
	.section	.nv.info._Z11set_S1IstimiPddPi,"",@"SHT_CUDA_INFO"
	.sectionflags	@""
	.align	4


	//----- nvinfo : EIATTR_CUDA_API_VERSION
	.align		4
        /*0000*/ 	.byte	0x04, 0x37
        /*0002*/ 	.short	(.L_188 - .L_187)
.L_187:
        /*0004*/ 	.word	0x00000082


	//----- nvinfo : EIATTR_KPARAM_INFO
	.align		4
.L_188:
        /*0008*/ 	.byte	0x04, 0x17
        /*000a*/ 	.short	(.L_190 - .L_189)
.L_189:
        /*000c*/ 	.word	0x00000000
        /*0010*/ 	.short	0x0003
        /*0012*/ 	.short	0x0018
        /*0014*/ 	.byte	0x00, 0xf5, 0x21, 0x00


	//----- nvinfo : EIATTR_KPARAM_INFO
	.align		4
.L_190:
        /*0018*/ 	.byte	0x04, 0x17
        /*001a*/ 	.short	(.L_192 - .L_191)
.L_191:
        /*001c*/ 	.word	0x00000000
        /*0020*/ 	.short	0x0002
        /*0022*/ 	.short	0x0010
        /*0024*/ 	.byte	0x00, 0xf0, 0x21, 0x00


	//----- nvinfo : EIATTR_KPARAM_INFO
	.align		4
.L_192:
        /*0028*/ 	.byte	0x04, 0x17
        /*002a*/ 	.short	(.L_194 - .L_193)
.L_193:
        /*002c*/ 	.word	0x00000000
        /*0030*/ 	.short	0x0001
        /*0032*/ 	.short	0x0008
        /*0034*/ 	.byte	0x00, 0xf5, 0x21, 0x00


	//----- nvinfo : EIATTR_KPARAM_INFO
	.align		4
.L_194:
        /*0038*/ 	.byte	0x04, 0x17
        /*003a*/ 	.short	(.L_196 - .L_195)
.L_195:
        /*003c*/ 	.word	0x00000000
        /*0040*/ 	.short	0x0000
        /*0042*/ 	.short	0x0000
        /*0044*/ 	.byte	0x00, 0xf0, 0x11, 0x00


	//----- nvinfo : EIATTR_SPARSE_MMA_MASK
	.align		4
.L_196:
        /*0048*/ 	.byte	0x03, 0x50
        /*004a*/ 	.short	0x0000


	//----- nvinfo : EIATTR_MAXREG_COUNT
	.align		4
        /*004c*/ 	.byte	0x03, 0x1b
        /*004e*/ 	.short	0x00ff


	//----- nvinfo : EIATTR_MERCURY_ISA_VERSION
	.align		4
        /*0050*/ 	.byte	0x03, 0x5f
        /*0052*/ 	.short	0x0101


	//----- nvinfo : EIATTR_VRC_CTA_INIT_COUNT
	.align		4
        /*0054*/ 	.byte	0x02, 0x4a
	.zero		1
	.zero		1


	//----- nvinfo : EIATTR_EXIT_INSTR_OFFSETS
	.align		4
        /*0058*/ 	.byte	0x04, 0x1c
        /*005a*/ 	.short	(.L_198 - .L_197)


	//   ....[0]....
.L_197:
        /*005c*/ 	.word	0x00000070


	//   ....[1]....
        /*0060*/ 	.word	0x000000d0


	//   ....[2]....
        /*0064*/ 	.word	0x00000130


	//----- nvinfo : EIATTR_CBANK_PARAM_SIZE
	.align		4
.L_198:
        /*0068*/ 	.byte	0x03, 0x19
        /*006a*/ 	.short	0x0020


	//----- nvinfo : EIATTR_PARAM_CBANK
	.align		4
        /*006c*/ 	.byte	0x04, 0x0a
        /*006e*/ 	.short	(.L_200 - .L_199)
	.align		4
.L_199:
        /*0070*/ 	.word	index@(.nv.constant0._Z11set_S1IstimiPddPi)
        /*0074*/ 	.short	0x0380
        /*0076*/ 	.short	0x0020


	//----- nvinfo : EIATTR_SW_WAR
	.align		4
.L_200:
        /*0078*/ 	.byte	0x04, 0x36
        /*007a*/ 	.short	(.L_202 - .L_201)
.L_201:
        /*007c*/ 	.word	0x00000008
.L_202:


//--------------------- .nv.info._Z10init_IstimiPd --------------------------
	.section	.nv.info._Z10init_IstimiPd,"",@"SHT_CUDA_INFO"
	.sectionflags	@""
	.align	4


	//----- nvinfo : EIATTR_CUDA_API_VERSION
	.align		4
        /*0000*/ 	.byte	0x04, 0x37
        /*0002*/ 	.short	(.L_204 - .L_203)
.L_203:
        /*0004*/ 	.word	0x00000082


	//----- nvinfo : EIATTR_KPARAM_INFO
	.align		4
.L_204:
        /*0008*/ 	.byte	0x04, 0x17
        /*000a*/ 	.short	(.L_206 - .L_205)
.L_205:
        /*000c*/ 	.word	0x00000000
        /*0010*/ 	.short	0x0001
        /*0012*/ 	.short	0x0008
        /*0014*/ 	.byte	0x00, 0xf5, 0x21, 0x00


	//----- nvinfo : EIATTR_KPARAM_INFO
	.align		4
.L_206:
        /*0018*/ 	.byte	0x04, 0x17
        /*001a*/ 	.short	(.L_208 - .L_207)
.L_207:
        /*001c*/ 	.word	0x00000000
        /*0020*/ 	.short	0x0000
        /*0022*/ 	.short	0x0000
        /*0024*/ 	.byte	0x00, 0xf0, 0x11, 0x00


	//----- nvinfo : EIATTR_SPARSE_MMA_MASK
	.align		4
.L_208:
        /*0028*/ 	.byte	0x03, 0x50
        /*002a*/ 	.short	0x0000


	//----- nvinfo : EIATTR_MAXREG_COUNT
	.align		4
        /*002c*/ 	.byte	0x03, 0x1b
        /*002e*/ 	.short	0x00ff


	//----- nvinfo : EIATTR_MERCURY_ISA_VERSION
	.align		4
        /*0030*/ 	.byte	0x03, 0x5f
        /*0032*/ 	.short	0x0101


	//----- nvinfo : EIATTR_VRC_CTA_INIT_COUNT
	.align		4
        /*0034*/ 	.byte	0x02, 0x4a
	.zero		1
	.zero		1


	//----- nvinfo : EIATTR_EXIT_INSTR_OFFSETS
	.align		4
        /*0038*/ 	.byte	0x04, 0x1c
        /*003a*/ 	.short	(.L_210 - .L_209)


	//   ....[0]....
.L_209:
        /*003c*/ 	.word	0x00000070


	//   ....[1]....
        /*0040*/ 	.word	0x000000d0


	//----- nvinfo : EIATTR_CBANK_PARAM_SIZE
	.align		4
.L_210:
        /*0044*/ 	.byte	0x03, 0x19
        /*0046*/ 	.short	0x0010


	//----- nvinfo : EIATTR_PARAM_CBANK
	.align		4
        /*0048*/ 	.byte	0x04, 0x0a
        /*004a*/ 	.short	(.L_212 - .L_211)
	.align		4
.L_211:
        /*004c*/ 	.word	index@(.nv.constant0._Z10init_IstimiPd)
        /*0050*/ 	.short	0x0380
        /*0052*/ 	.short	0x0010


	//----- nvinfo : EIATTR_SW_WAR
	.align		4
.L_212:
        /*0054*/ 	.byte	0x04, 0x36
        /*0056*/ 	.short	(.L_214 - .L_213)
.L_213:
        /*0058*/ 	.word	0x00000008
.L_214:


//--------------------- .nv.info._Z7calc_duiPdS_S_S_S_PiS0_S0_ --------------------------
	.section	.nv.info._Z7calc_duiPdS_S_S_S_PiS0_S0_,"",@"SHT_CUDA_INFO"
	.sectionflags	@""
	.align	4


	//----- nvinfo : EIATTR_CUDA_API_VERSION
	.align		4
        /*0000*/ 	.byte	0x04, 0x37
        /*0002*/ 	.short	(.L_216 - .L_215)
.L_215:
        /*0004*/ 	.word	0x00000082


	//----- nvinfo : EIATTR_KPARAM_INFO
	.align		4
.L_216:
        /*0008*/ 	.byte	0x04, 0x17
        /*000a*/ 	.short	(.L_218 - .L_217)
.L_217:
        /*000c*/ 	.word	0x00000000
        /*0010*/ 	.short	0x0008
        /*0012*/ 	.short	0x0040
        /*0014*/ 	.byte	0x00, 0xf5, 0x21, 0x00


	//----- nvinfo : EIATTR_KPARAM_INFO
	.align		4
.L_218:
        /*0018*/ 	.byte	0x04, 0x17
        /*001a*/ 	.short	(.L_220 - .L_219)
.L_219:
        /*001c*/ 	.word	0x00000000
        /*0020*/ 	.short	0x0007
        /*0022*/ 	.short	0x0038
        /*0024*/ 	.byte	0x00, 0xf5, 0x21, 0x00


	//----- nvinfo : EIATTR_KPARAM_INFO
	.align		4
.L_220:
        /*0028*/ 	.byte	0x04, 0x17
        /*002a*/ 	.short	(.L_222 - .L_221)
.L_221:
        /*002c*/ 	.word	0x00000000
        /*0030*/ 	.short	0x0006
        /*0032*/ 	.short	0x0030
        /*0034*/ 	.byte	0x00, 0xf5, 0x21, 0x00


	//----- nvinfo : EIATTR_KPARAM_INFO
	.align		4
.L_222:
        /*0038*/ 	.byte	0x04, 0x17
        /*003a*/ 	.short	(.L_224 - .L_223)
.L_223:
        /*003c*/ 	.word	0x00000000
        /*0040*/ 	.short	0x0005
        /*0042*/ 	.short	0x0028
        /*0044*/ 	.byte	0x00, 0xf5, 0x21, 0x00


	//----- nvinfo : EIATTR_KPARAM_INFO
	.align		4
.L_224:
        /*0048*/ 	.byte	0x04, 0x17
        /*004a*/ 	.short	(.L_226 - .L_225)
.L_225:
        /*004c*/ 	.word	0x00000000
        /*0050*/ 	.short	0x0004
        /*0052*/ 	.short	0x0020
        /*0054*/ 	.byte	0x00, 0xf5, 0x21, 0x00


	//----- nvinfo : EIATTR_KPARAM_INFO
	.align		4
.L_226:
        /*0058*/ 	.byte	0x04, 0x17
        /*005a*/ 	.short	(.L_228 - .L_227)
.L_227:
        /*005c*/ 	.word	0x00000000
        /*0060*/ 	.short	0x0003
        /*0062*/ 	.short	0x0018
        /*0064*/ 	.byte	0x00, 0xf5, 0x21, 0x00


	//----- nvinfo : EIATTR_KPARAM_INFO
	.align		4
.L_228:
        /*0068*/ 	.byte	0x04, 0x17
        /*006a*/ 	.short	(.L_230 - .L_229)
.L_229:
        /*006c*/ 	.word	0x00000000
        /*0070*/ 	.short	0x0002
        /*0072*/ 	.short	0x0010
        /*0074*/ 	.byte	0x00, 0xf5, 0x21, 0x00


	//----- nvinfo : EIATTR_KPARAM_INFO
	.align		4
.L_230:
        /*0078*/ 	.byte	0x04, 0x17
        /*007a*/ 	.short	(.L_232 - .L_231)
.L_231:
        /*007c*/ 	.word	0x00000000
        /*0080*/ 	.short	0x0001
        /*0082*/ 	.short	0x0008
        /*0084*/ 	.byte	0x00, 0xf5, 0x21, 0x00


	//----- nvinfo : EIATTR_KPARAM_INFO
	.align		4
.L_232:
        /*0088*/ 	.byte	0x04, 0x17
        /*008a*/ 	.short	(.L_234 - .L_233)
.L_233:
        /*008c*/ 	.word	0x00000000
        /*0090*/ 	.short	0x0000
        /*0092*/ 	.short	0x0000
        /*0094*/ 	.byte	0x00, 0xf0, 0x11, 0x00


	//----- nvinfo : EIATTR_SPARSE_MMA_MASK
	.align		4
.L_234:
        /*0098*/ 	.byte	0x03, 0x50
        /*009a*/ 	.short	0x0000


	//----- nvinfo : EIATTR_MAXREG_COUNT
	.align		4
        /*009c*/ 	.byte	0x03, 0x1b
        /*009e*/ 	.short	0x00ff


	//----- nvinfo : EIATTR_MERCURY_ISA_VERSION
	.align		4
        /*00a0*/ 	.byte	0x03, 0x5f
        /*00a2*/ 	.short	0x0101


	//----- nvinfo : EIATTR_VRC_CTA_INIT_COUNT
	.align		4
        /*00a4*/ 	.byte	0x02, 0x4a
	.zero		1
	.zero		1


	//----- nvinfo : EIATTR_EXIT_INSTR_OFFSETS
	.align		4
        /*00a8*/ 	.byte	0x04, 0x1c
        /*00aa*/ 	.short	(.L_236 - .L_235)


	//   ....[0]....
.L_235:
        /*00ac*/ 	.word	0x00000070


	//   ....[1]....
        /*00b0*/ 	.word	0x00003380


	//----- nvinfo : EIATTR_CRS_STACK_SIZE
	.align		4
.L_236:
        /*00b4*/ 	.byte	0x04, 0x1e
        /*00b6*/ 	.short	(.L_238 - .L_237)
.L_237:
        /*00b8*/ 	.word	0x00000000


	//----- nvinfo : EIATTR_CBANK_PARAM_SIZE
	.align		4
.L_238:
        /*00bc*/ 	.byte	0x03, 0x19
        /*00be*/ 	.short	0x0048


	//----- nvinfo : EIATTR_PARAM_CBANK
	.align		4
        /*00c0*/ 	.byte	0x04, 0x0a
        /*00c2*/ 	.short	(.L_240 - .L_239)
	.align		4
.L_239:
        /*00c4*/ 	.word	index@(.nv.constant0._Z7calc_duiPdS_S_S_S_PiS0_S0_)
        /*00c8*/ 	.short	0x0380
        /*00ca*/ 	.short	0x0048


	//----- nvinfo : EIATTR_SW_WAR
	.align		4
.L_240:
        /*00cc*/ 	.byte	0x04, 0x36
        /*00ce*/ 	.short	(.L_242 - .L_241)
.L_241:
        /*00d0*/ 	.word	0x00000008
.L_242:


//--------------------- .nv.info._Z8init_u_viPd   --------------------------
	.section	.nv.info._Z8init_u_viPd,"",@"SHT_CUDA_INFO"
	.sectionflags	@""
	.align	4


	//----- nvinfo : EIATTR_CUDA_API_VERSION
	.align		4
        /*0000*/ 	.byte	0x04, 0x37
        /*0002*/ 	.short	(.L_244 - .L_243)
.L_243:
        /*0004*/ 	.word	0x00000082


	//----- nvinfo : EIATTR_KPARAM_INFO
	.align		4
.L_244:
        /*0008*/ 	.byte	0x04, 0x17
        /*000a*/ 	.short	(.L_246 - .L_245)
.L_245:
        /*000c*/ 	.word	0x00000000
        /*0010*/ 	.short	0x0001
        /*0012*/ 	.short	0x0008
        /*0014*/ 	.byte	0x00, 0xf5, 0x21, 0x00


	//----- nvinfo : EIATTR_KPARAM_INFO
	.align		4
.L_246:
        /*0018*/ 	.byte	0x04, 0x17
        /*001a*/ 	.short	(.L_248 - .L_247)
.L_247:
        /*001c*/ 	.word	0x00000000
        /*0020*/ 	.short	0x0000
        /*0022*/ 	.short	0x0000
        /*0024*/ 	.byte	0x00, 0xf0, 0x11, 0x00


	//----- nvinfo : EIATTR_SPARSE_MMA_MASK
	.align		4
.L_248:
        /*0028*/ 	.byte	0x03, 0x50
        /*002a*/ 	.short	0x0000


	//----- nvinfo : EIATTR_MAXREG_COUNT
	.align		4
        /*002c*/ 	.byte	0x03, 0x1b
        /*002e*/ 	.short	0x00ff


	//----- nvinfo : EIATTR_MERCURY_ISA_VERSION
	.align		4
        /*0030*/ 	.byte	0x03, 0x5f
        /*0032*/ 	.short	0x0101


	//----- nvinfo : EIATTR_VRC_CTA_INIT_COUNT
	.align		4
        /*0034*/ 	.byte	0x02, 0x4a
	.zero		1
	.zero		1


	//----- nvinfo : EIATTR_EXIT_INSTR_OFFSETS
	.align		4
        /*0038*/ 	.byte	0x04, 0x1c
        /*003a*/ 	.short	(.L_250 - .L_249)


	//   ....[0]....
.L_249:
        /*003c*/ 	.word	0x00000070


	//   ....[1]....
        /*0040*/ 	.word	0x000000e0


	//----- nvinfo : EIATTR_CBANK_PARAM_SIZE
	.align		4
.L_250:
        /*0044*/ 	.byte	0x03, 0x19
        /*0046*/ 	.short	0x0010


	//----- nvinfo : EIATTR_PARAM_CBANK
	.align		4
        /*0048*/ 	.byte	0x04, 0x0a
        /*004a*/ 	.short	(.L_252 - .L_251)
	.align		4
.L_251:
        /*004c*/ 	.word	index@(.nv.constant0._Z8init_u_viPd)
        /*0050*/ 	.short	0x0380
        /*0052*/ 	.short	0x0010


	//----- nvinfo : EIATTR_SW_WAR
	.align		4
.L_252:
        /*0054*/ 	.byte	0x04, 0x36
        /*0056*/ 	.short	(.L_254 - .L_253)
.L_253:
        /*0058*/ 	.word	0x00000008
.L_254:


//--------------------- .nv.callgraph             --------------------------
	.section	.nv.callgraph,"",@"SHT_CUDA_CALLGRAPH"
	.align	4
	.sectionentsize	8
	.align		4
        /*0000*/ 	.word	0x00000000
	.align		4
        /*0004*/ 	.word	0xffffffff
	.align		4
        /*0008*/ 	.word	0x00000000
	.align		4
        /*000c*/ 	.word	0xfffffffe
	.align		4
        /*0010*/ 	.word	0x00000000
	.align		4
        /*0014*/ 	.word	0xfffffffd
	.align		4
        /*0018*/ 	.word	0x00000000
	.align		4
        /*001c*/ 	.word	0xfffffffc


//--------------------- .nv.constant3             --------------------------
	.section	.nv.constant3,"a",@progbits
	.align	8
.nv.constant3:
	.type		R,@object
	.size		R,(T - R)
R:
        /*0000*/ 	.byte	0x00, 0x00, 0x00, 0x00, 0x40, 0x3d, 0xc0, 0x40
	.type		T,@object
	.size		T,(F - T)
T:
        /*0008*/ 	.byte	0x00, 0x00, 0x00, 0x00, 0x00, 0x70, 0x72, 0x40
	.type		F,@object
	.size		F,(Cm - F)
F:
        /*0010*/ 	.byte	0x00, 0x00, 0x00, 0x00, 0x70, 0x8e, 0xf7, 0x40
	.type		Cm,@object
	.size		Cm,(Vmyo - Cm)
Cm:
        /*0018*/ 	.byte	0x2d, 0x43, 0x1c, 0xeb, 0xe2, 0x36, 0x1a, 0x3f
	.type		Vmyo,@object
	.size		Vmyo,(VSR - Vmyo)
Vmyo:
        /*0020*/ 	.byte	0x00, 0x00, 0x00, 0x00, 0x80, 0x3e, 0xd9, 0x40
	.type		VSR,@object
	.size		VSR,(VmyouL - VSR)
VSR:
        /*0028*/ 	.byte	0x00, 0x00, 0x00, 0x00, 0x00, 0x64, 0xa0, 0x40
	.type		VmyouL,@object
	.size		VmyouL,(VSRuL - VmyouL)
VmyouL:
        /*0030*/ 	.byte	0xff, 0x86, 0x3f, 0x79, 0x0e, 0x1b, 0xfb, 0x3e
	.type		VSRuL,@object
	.size		VSRuL,(INaKmax - VSRuL)
VSRuL:
        /*0038*/ 	.byte	0x52, 0xc9, 0x91, 0xb2, 0x6b, 0x99, 0xc1, 0x3e
	.type		INaKmax,@object
	.size		INaKmax,(KmK - INaKmax)
INaKmax:
        /*0040*/ 	.byte	0x9e, 0x0c, 0x8e, 0x92, 0x57, 0xe7, 0x18, 0x3f
	.type		KmK,@object
	.size		KmK,(KmNa_NaCa_NaK - KmK)
KmK:
        /*0048*/ 	.byte	0x00, 0x00, 0x00, 0x00, 0x00, 0x00, 0xf8, 0x3f
	.type		KmNa_NaCa_NaK,@object
	.size		KmNa_NaCa_NaK,(Ko - KmNa_NaCa_NaK)
KmNa_NaCa_NaK:
        /*0050*/ 	.byte	0x00, 0x00, 0x00, 0x00, 0x00, 0x00, 0x24, 0x40
	.type		Ko,@object
	.size		Ko,(Nao - Ko)
Ko:
        /*0058*/ 	.byte	0x9a, 0x99, 0x99, 0x99, 0x99, 0x99, 0x15, 0x40
	.type		Nao,@object
	.size		Nao,(CaTRPNMax - Nao)
Nao:
        /*0060*/ 	.byte	0x00, 0x00, 0x00, 0x00, 0x00, 0x80, 0x61, 0x40
	.type		CaTRPNMax,@object
	.size		CaTRPNMax,(gK1 - CaTRPNMax)
CaTRPNMax:
        /*0068*/ 	.byte	0xec, 0x51, 0xb8, 0x1e, 0x85, 0xeb, 0xb1, 0x3f
	.type		gK1,@object
	.size		gK1,(gf - gK1)
gK1:
        /*0070*/ 	.byte	0xfa, 0x7e, 0x6a, 0xbc, 0x74, 0x93, 0x98, 0x3f
	.type		gf,@object
	.size		gf,(fNa - gf)
gf:
        /*0078*/ 	.byte	0xe0, 0x9c, 0x11, 0xa5, 0xbd, 0xc1, 0x57, 0x3f
	.type		fNa,@object
	.size		fNa,(gBNa - fNa)
fNa:
        /*0080*/ 	.byte	0x9a, 0x99, 0x99, 0x99, 0x99, 0x99, 0xc9, 0x3f
	.type		gBNa,@object
	.size		gBNa,(gBCa - gBNa)
gBNa:
        /*0088*/ 	.byte	0xb2, 0x6f, 0xdd, 0x83, 0xc6, 0x02, 0x15, 0x3f
	.type		gBCa,@object
	.size		gBCa,(gBK - gBCa)
gBCa:
        /*0090*/ 	.byte	0xec, 0x66, 0xeb, 0x85, 0xa7, 0xfc, 0x00, 0x3f
	.type		gBK,@object
	.size		gBK,(Cao - gBK)
gBK:
        /*0098*/ 	.byte	0x1c, 0x24, 0x44, 0xf9, 0x82, 0x16, 0x22, 0x3f
	.type		Cao,@object
	.size		Cao,(gD - Cao)
Cao:
        /*00a0*/ 	.byte	0x33, 0x33, 0x33, 0x33, 0x33, 0x33, 0xf3, 0x3f
	.type		gD,@object
	.size		gD,(JR - gD)
gD:
        /*00a8*/ 	.byte	0xa4, 0x70, 0x3d, 0x0a, 0xd7, 0xa3, 0xb0, 0x3f
	.type		JR,@object
	.size		JR,(JL - JR)
JR:
        /*00b0*/ 	.byte	0x7b, 0x14, 0xae, 0x47, 0xe1, 0x7a, 0x94, 0x3f
	.type		JL,@object
	.size		JL,(N - JL)
JL:
        /*00b8*/ 	.byte	0x1a, 0x6a, 0x14, 0x92, 0xcc, 0xea, 0x4d, 0x3f
	.type		N,@object
	.size		N,(KmNa_NaCa - N)
N:
        /*00c0*/ 	.byte	0x00, 0x00, 0x00, 0x00, 0x00, 0x6a, 0xe8, 0x40
	.type		KmNa_NaCa,@object
	.size		KmNa_NaCa,(KmCa - KmNa_NaCa)
KmNa_NaCa:
        /*00c8*/ 	.byte	0x00, 0x00, 0x00, 0x00, 0x00, 0xe0, 0x55, 0x40
	.type		KmCa,@object
	.size		KmCa,(eta - KmCa)
KmCa:
        /*00d0*/ 	.byte	0x14, 0xae, 0x47, 0xe1, 0x7a, 0x14, 0xf6, 0x3f
	.type		eta,@object
	.size		eta,(ksat - eta)
eta:
        /*00d8*/ 	.byte	0x66, 0x66, 0x66, 0x66, 0x66, 0x66, 0xd6, 0x3f
	.type		ksat,@object
	.size		ksat,(gNCX - ksat)
ksat:
        /*00e0*/ 	.byte	0x9a, 0x99, 0x99, 0x99, 0x99, 0x99, 0xb9, 0x3f
	.type		gNCX,@object
	.size		gNCX,(gSERCA - gNCX)
gNCX:
        /*00e8*/ 	.byte	0x83, 0xc0, 0xca, 0xa1, 0x45, 0xb6, 0xa3, 0x3f
	.type		gSERCA,@object
	.size		gSERCA,(KSERCA - gSERCA)
gSERCA:
        /*00f0*/ 	.byte	0x92, 0xcb, 0x7f, 0x48, 0xbf, 0x7d, 0x3d, 0x3f
	.type		KSERCA,@object
	.size		KSERCA,(gpCa - KSERCA)
KSERCA:
        /*00f8*/ 	.byte	0xfc, 0xa9, 0xf1, 0xd2, 0x4d, 0x62, 0x40, 0x3f
	.type		gpCa,@object
	.size		gpCa,(KmpCa - gpCa)
gpCa:
        /*0100*/ 	.byte	0xb7, 0x5f, 0x3e, 0x59, 0x31, 0x5c, 0xcd, 0x3e
	.type		KmpCa,@object
	.size		KmpCa,(gCaB - KmpCa)
KmpCa:
        /*0108*/ 	.byte	0xfc, 0xa9, 0xf1, 0xd2, 0x4d, 0x62, 0x40, 0x3f
	.type		gCaB,@object
	.size		gCaB,(gSRl - gCaB)
gCaB:
        /*0110*/ 	.byte	0x6e, 0x3c, 0xf1, 0xff, 0x57, 0xdb, 0x5c, 0x3e
	.type		gSRl,@object
	.size		gSRl,(kCMDN - gSRl)
gSRl:
        /*0118*/ 	.byte	0x5b, 0x4c, 0xba, 0xcd, 0x1e, 0xdf, 0xf3, 0x3e
	.type		kCMDN,@object
	.size		kCMDN,(BCMDN - kCMDN)
kCMDN:
        /*0120*/ 	.byte	0x0b, 0x99, 0x2b, 0x83, 0x6a, 0x83, 0x63, 0x3f
	.type		BCMDN,@object
	.size		BCMDN,(kon - BCMDN)
BCMDN:
        /*0128*/ 	.byte	0x9a, 0x99, 0x99, 0x99, 0x99, 0x99, 0xa9, 0x3f
	.type		kon,@object
	.size		kon,(kRefoff - kon)
kon:
        /*0130*/ 	.byte	0x00, 0x00, 0x00, 0x00, 0x00, 0x00, 0x59, 0x40
	.type		kRefoff,@object
	.size		kRefoff,(gammatrpn - kRefoff)
kRefoff:
        /*0138*/ 	.byte	0x9a, 0x99, 0x99, 0x99, 0x99, 0x99, 0xc9, 0x3f
	.type		gammatrpn,@object
	.size		gammatrpn,(alpha0 - gammatrpn)
gammatrpn:
        /*0140*/ 	.byte	0x00, 0x00, 0x00, 0x00, 0x00, 0x00, 0x00, 0x40
	.type		alpha0,@object
	.size		alpha0,(alphar1 - alpha0)
alpha0:
        /*0148*/ 	.byte	0xfc, 0xa9, 0xf1, 0xd2, 0x4d, 0x62, 0x80, 0x3f
	.type		alphar1,@object
	.size		alphar1,(alphar2 - alphar1)
alphar1:
        /*0150*/ 	.byte	0xfc, 0xa9, 0xf1, 0xd2, 0x4d, 0x62, 0x60, 0x3f
	.type		alphar2,@object
	.size		alphar2,(nRel - alphar2)
alphar2:
        /*0158*/ 	.byte	0x79, 0xe9, 0x26, 0x31, 0x08, 0xac, 0x5c, 0x3f
	.type		nRel,@object
	.size		nRel,(Kz - nRel)
nRel:
        /*0160*/ 	.byte	0x00, 0x00, 0x00, 0x00, 0x00, 0x00, 0x08, 0x40
	.type		Kz,@object
	.size		Kz,(nHill - Kz)
Kz:
        /*0168*/ 	.byte	0x33, 0x33, 0x33, 0x33, 0x33, 0x33, 0xc3, 0x3f
	.type		nHill,@object
	.size		nHill,(Ca50ref - nHill)
nHill:
        /*0170*/ 	.byte	0x00, 0x00, 0x00, 0x00, 0x00, 0x00, 0x08, 0x40
	.type		Ca50ref,@object
	.size		Ca50ref,(zp - Ca50ref)
Ca50ref:
        /*0178*/ 	.byte	0x15, 0x8c, 0x4a, 0xea, 0x04, 0x34, 0x51, 0x3f
	.type		zp,@object
	.size		zp,(beta1 - zp)
zp:
        /*0180*/ 	.byte	0x33, 0x33, 0x33, 0x33, 0x33, 0x33, 0xeb, 0x3f
	.type		beta1,@object
	.size		beta1,(beta0 - beta1)
beta1:
        /*0188*/ 	.byte	0x00, 0x00, 0x00, 0x00, 0x00, 0x00, 0x10, 0xc0
	.type		beta0,@object
	.size		beta0,(Tref - beta0)
beta0:
        /*0190*/ 	.byte	0x9a, 0x99, 0x99, 0x99, 0x99, 0x99, 0x13, 0x40
	.type		Tref,@object
	.size		Tref,(a - Tref)
Tref:
        /*0198*/ 	.byte	0x9a, 0x99, 0x99, 0x99, 0x99, 0x19, 0x4c, 0x40
	.type		a,@object
	.size		a,(A1 - a)
a:
        /*01a0*/ 	.byte	0x66, 0x66, 0x66, 0x66, 0x66, 0x66, 0xd6, 0x3f
	.type		A1,@object
	.size		A1,(A2 - A1)
A1:
        /*01a8*/ 	.byte	0x00, 0x00, 0x00, 0x00, 0x00, 0x00, 0x3d, 0xc0
	.type		A2,@object
	.size		A2,(A3 - A2)
A2:
        /*01b0*/ 	.byte	0x00, 0x00, 0x00, 0x00, 0x00, 0x40, 0x61, 0x40
	.type		A3,@object
	.size		A3,(alpha1 - A3)
A3:
        /*01b8*/ 	.byte	0x00, 0x00, 0x00, 0x00, 0x00, 0x20, 0x60, 0x40
	.type		alpha1,@object
	.size		alpha1,(alpha2 - alpha1)
alpha1:
        /*01c0*/ 	.byte	0xb8, 0x1e, 0x85, 0xeb, 0x51, 0xb8, 0x9e, 0x3f
	.type		alpha2,@object
	.size		alpha2,(alpha3 - alpha2)
alpha2:
        /*01c8*/ 	.byte	0xa4, 0x70, 0x3d, 0x0a, 0xd7, 0xa3, 0xc0, 0x3f
	.type		alpha3,@object
	.size		alpha3,(VL - alpha3)
alpha3:
        /*01d0*/ 	.byte	0x00, 0x00, 0x00, 0x00, 0x00, 0x00, 0xe4, 0x3f
	.type		VL,@object
	.size		VL,(delVL - VL)
VL:
        /*01d8*/ 	.byte	0x00, 0x00, 0x00, 0x00, 0x00, 0x00, 0x00, 0xc0
	.type		delVL,@object
	.size		delVL,(phiL - delVL)
delVL:
        /*01e0*/ 	.byte	0x00, 0x00, 0x00, 0x00, 0x00, 0x00, 0x1c, 0x40
	.type		phiL,@object
	.size		phiL,(tL - phiL)
phiL:
        /*01e8*/ 	.byte	0xcd, 0xcc, 0xcc, 0xcc, 0xcc, 0xcc, 0x02, 0x40
	.type		tL,@object
	.size		tL,(tauL - tL)
tL:
        /*01f0*/ 	.byte	0x00, 0x00, 0x00, 0x00, 0x00, 0x00, 0xf0, 0x3f
	.type		tauL,@object
	.size		tauL,(tauR - tauL)
tauL:
        /*01f8*/ 	.byte	0x00, 0x00, 0x00, 0x00, 0x00, 0x50, 0x84, 0x40
	.type		tauR,@object
	.size		tauR,(phiR - tauR)
tauR:
        /*0200*/ 	.byte	0x71, 0x3d, 0x0a, 0xd7, 0xa3, 0x70, 0x03, 0x40
	.type		phiR,@object
	.size		phiR,(thetaR - phiR)
phiR:
        /*0208*/ 	.byte	0x9a, 0x99, 0x99, 0x99, 0x99, 0x99, 0xa9, 0x3f
	.type		thetaR,@object
	.size		thetaR,(KRyR - thetaR)
thetaR:
        /*0210*/ 	.byte	0xfa, 0x7e, 0x6a, 0xbc, 0x74, 0x93, 0x88, 0x3f
	.type		KRyR,@object
	.size		KRyR,(KL - KRyR)
KRyR:
        /*0218*/ 	.byte	0xcb, 0xa1, 0x45, 0xb6, 0xf3, 0xfd, 0xa4, 0x3f
	.type		KL,@object
	.size		KL,(aCT - KL)
KL:
        /*0220*/ 	.byte	0x4b, 0xb0, 0x38, 0x9c, 0xf9, 0xd5, 0x2c, 0x3f
	.type		aCT,@object
	.size		aCT,(bCT - aCT)
aCT:
        /*0228*/ 	.byte	0x00, 0x00, 0x00, 0x00, 0x00, 0x00, 0xb0, 0x3f
	.type		bCT,@object
	.size		bCT,(cCT - bCT)
bCT:
        /*0230*/ 	.byte	0x00, 0x00, 0x00, 0x00, 0x00, 0x00, 0x2c, 0x40
	.type		cCT,@object
	.size		cCT,(dCT - cCT)
cCT:
        /*0238*/ 	.byte	0x7b, 0x14, 0xae, 0x47, 0xe1, 0x7a, 0x84, 0x3f
	.type		dCT,@object
	.size		dCT,(dExtensionRatiodt - dCT)
dCT:
        /*0240*/ 	.byte	0x00, 0x00, 0x00, 0x00, 0x00, 0x00, 0x59, 0x40
	.type		dExtensionRatiodt,@object
	.size		dExtensionRatiodt,(tausss - dExtensionRatiodt)
dExtensionRatiodt:
	.zero		8
	.type		tausss,@object
	.size		tausss,(.L_74 - tausss)
tausss:
        /*0250*/ 	.byte	0xcd, 0xcc, 0xcc, 0xcc, 0xcc, 0xcc, 0x00, 0x40
.L_74:


//--------------------- .text._Z7new_u_viPddS_S_  --------------------------
	.section	.text._Z7new_u_viPddS_S_,"ax",@progbits
	.align	128
        .global         _Z7new_u_viPddS_S_
        .type           _Z7new_u_viPddS_S_,@function
        .size           _Z7new_u_viPddS_S_,(.L_x_605 - _Z7new_u_viPddS_S_)
        .other          _Z7new_u_viPddS_S_,@"STO_CUDA_ENTRY STV_DEFAULT"
_Z7new_u_viPddS_S_:
.text._Z7new_u_viPddS_S_:
[----:B------:R-:W-:Y:S01]  /*0000*/  LDC R1, c[0x0][0x37c] ;  /* 0x0000df00ff017b82 */ /* 0x000fe20000000800 */
[----:B------:R-:W0:Y:S07]  /*0010*/  S2R R0, SR_TID.X ;  /* 0x0000000000007919 */ /* 0x000e2e0000002100 */
[----:B------:R-:W0:Y:S01]  /*0020*/  S2UR UR4, SR_CTAID.X ;  /* 0x00000000000479c3 */ /* 0x000e220000002500 */
[----:B------:R-:W1:Y:S07]  /*0030*/  LDCU UR5, c[0x0][0x380] ;  /* 0x00007000ff0577ac */ /* 0x000e6e0008000800 */
[----:B------:R-:W0:Y:S02]  /*0040*/  LDC R7, c[0x0][0x360] ;  /* 0x0000d800ff077b82 */ /* 0x000e240000000800 */
[----:B0-----:R-:W-:-:S05]  /*0050*/  IMAD R7, R7, UR4, R0 ;  /* 0x0000000407077c24 */ /* 0x001fca000f8e0200 */
[----:B-1----:R-:W-:-:S13]  /*0060*/  ISETP.GE.AND P0, PT, R7, UR5, PT ;  /* 0x0000000507007c0c */ /* 0x002fda000bf06270 */
[----:B------:R-:W-:Y:S05]  /*0070*/  @P0 EXIT ;  /* 0x000000000000094d */ /* 0x000fea0003800000 */
[----:B------:R-:W0:Y:S01]  /*0080*/  LDC.64 R2, c[0x0][0x398] ;  /* 0x0000e600ff027b82 */ /* 0x000e220000000a00 */
[----:B------:R-:W1:Y:S07]  /*0090*/  LDCU.64 UR4, c[0x0][0x358] ;  /* 0x00006b00ff0477ac */ /* 0x000e6e0008000a00 */
[----:B------:R-:W2:Y:S08]  /*00a0*/  LDC.64 R4, c[0x0][0x3a0] ;  /* 0x0000e800ff047b82 */ /* 0x000eb00000000a00 */
[----:B------:R-:W3:Y:S01]  /*00b0*/  LDC.64 R8, c[0x0][0x388] ;  /* 0x0000e200ff087b82 */ /* 0x000ee20000000a00 */
[----:B0-----:R-:W-:-:S07]  /*00c0*/  IMAD.WIDE R2, R7, 0x8, R2 ;  /* 0x0000000807027825 */ /* 0x001fce00078e0202 */
[----:B------:R-:W0:Y:S01]  /*00d0*/  LDC.64 R12, c[0x0][0x390] ;  /* 0x0000e400ff0c7b82 */ /* 0x000e220000000a00 */
[----:B-1----:R-:W4:Y:S01]  /*00e0*/  LDG.E.64 R2, desc[UR4][R2.64] ;  /* 0x0000000402027981 */ /* 0x002f22000c1e1b00 */
[----:B--2---:R-:W-:-:S06]  /*00f0*/  IMAD.WIDE R4, R7, 0x8, R4 ;  /* 0x0000000807047825 */ /* 0x004fcc00078e0204 */
[----:B------:R-:W4:Y:S01]  /*0100*/  LDG.E.64 R4, desc[UR4][R4.64] ;  /* 0x0000000404047981 */ /* 0x000f22000c1e1b00 */
[----:B---3--:R-:W-:-:S05]  /*0110*/  IMAD.WIDE R8, R7, 0x8, R8 ;  /* 0x0000000807087825 */ /* 0x008fca00078e0208 */
[----:B------:R-:W0:Y:S01]  /*0120*/  LDG.E.64 R10, desc[UR4][R8.64] ;  /* 0x00000004080a7981 */ /* 0x000e22000c1e1b00 */
[----:B----4-:R-:W-:-:S08]  /*0130*/  DADD R6, R2, R4 ;  /* 0x0000000002067229 */ /* 0x010fd00000000004 */
[----:B0-----:R-:W-:-:S07]  /*0140*/  DFMA R6, R6, R12, R10 ;  /* 0x0000000c0606722b */ /* 0x001fce000000000a */
[----:B------:R-:W-:Y:S01]  /*0150*/  STG.E.64 desc[UR4][R8.64], R6 ;  /* 0x0000000608007986 */ /* 0x000fe2000c101b04 */
[----:B------:R-:W-:Y:S05]  /*0160*/  EXIT ;  /* 0x000000000000794d */ /* 0x000fea0003800000 */
.L_x_0:
[----:B------:R-:W-:-:S00]  /*0170*/  BRA `(.L_x_0) ;  /* 0xfffffffc00fc7947 */ /* 0x000fc0000383ffff */
[----:B------:R-:W-:-:S00]  /*0180*/  NOP ;  /* 0x0000000000007918 */ /* 0x000fc00000000000 */
[----:B------:R-:W-:-:S00]  /*0190*/  NOP ;  /* 0x0000000000007918 */ /* 0x000fc00000000000 */
[----:B------:R-:W-:-:S00]  /*01a0*/  NOP ;  /* 0x0000000000007918 */ /* 0x000fc00000000000 */
[----:B------:R-:W-:-:S00]  /*01b0*/  NOP ;  /* 0x0000000000007918 */ /* 0x000fc00000000000 */
[----:B------:R-:W-:-:S00]  /*01c0*/  NOP ;  /* 0x0000000000007918 */ /* 0x000fc00000000000 */
[----:B------:R-:W-:-:S00]  /*01d0*/  NOP ;  /* 0x0000000000007918 */ /* 0x000fc00000000000 */
[----:B------:R-:W-:-:S00]  /*01e0*/  NOP ;  /* 0x0000000000007918 */ /* 0x000fc00000000000 */
[----:B------:R-:W-:-:S00]  /*01f0*/  NOP ;  /* 0x0000000000007918 */ /* 0x000fc00000000000 */
.L_x_605:


//--------------------- .text._Z5Itot1idPdPsS_S_Pi --------------------------
	.section	.text._Z5Itot1idPdPsS_S_Pi,"ax",@progbits
	.align	128
        .global         _Z5Itot1idPdPsS_S_Pi
        .type           _Z5Itot1idPdPsS_S_Pi,@function
        .size           _Z5Itot1idPdPsS_S_Pi,(.L_x_603 - _Z5Itot1idPdPsS_S_Pi)
        .other          _Z5Itot1idPdPsS_S_Pi,@"STO_CUDA_ENTRY STV_DEFAULT"
_Z5Itot1idPdPsS_S_Pi:
.text._Z5Itot1idPdPsS_S_Pi:
        /* <DEDUP_REMOVED lines=8> */
[----:B------:R-:W0:Y:S01]  /*0080*/  MUFU.RCP64H R3, 67.29998779296875 ;  /* 0x4050d33300037908 */ /* 0x000e220000001800 */
[----:B------:R-:W-:Y:S01]  /*0090*/  IMAD.MOV.U32 R6, RZ, RZ, 0x33333333 ;  /* 0x33333333ff067424 */ /* 0x000fe200078e00ff */
[----:B------:R-:W1:Y:S01]  /*00a0*/  LDCU.64 UR4, c[0x3][0x60] ;  /* 0x00c00c00ff0477ac */ /* 0x000e620008000a00 */
[----:B------:R-:W-:Y:S01]  /*00b0*/  IMAD.MOV.U32 R7, RZ, RZ, 0x4050d333 ;  /* 0x4050d333ff077424 */ /* 0x000fe200078e00ff */
[----:B------:R-:W2:Y:S01]  /*00c0*/  LDC R8, c[0x3][0x64] ;  /* 0x00c01900ff087b82 */ /* 0x000ea20000000800 */
[----:B------:R-:W-:-:S06]  /*00d0*/  IMAD.MOV.U32 R2, RZ, RZ, 0x1 ;  /* 0x00000001ff027424 */ /* 0x000fcc00078e00ff */
[----:B0-----:R-:W-:-:S08]  /*00e0*/  DFMA R4, R2, -R6, 1 ;  /* 0x3ff000000204742b */ /* 0x001fd00000000806 */
[----:B------:R-:W-:Y:S01]  /*00f0*/  DFMA R4, R4, R4, R4 ;  /* 0x000000040404722b */ /* 0x000fe20000000004 */
[----:B--2---:R-:W-:-:S07]  /*0100*/  FSETP.GEU.AND P1, PT, |R8|, 6.5827683646048100446e-37, PT ;  /* 0x036000000800780b */ /* 0x004fce0003f2e200 */
[----:B------:R-:W-:-:S08]  /*0110*/  DFMA R4, R2, R4, R2 ;  /* 0x000000040204722b */ /* 0x000fd00000000002 */
[----:B------:R-:W-:-:S08]  /*0120*/  DFMA R2, R4, -R6, 1 ;  /* 0x3ff000000402742b */ /* 0x000fd00000000806 */
[----:B------:R-:W-:-:S08]  /*0130*/  DFMA R2, R4, R2, R4 ;  /* 0x000000020402722b */ /* 0x000fd00000000004 */
[----:B-1----:R-:W-:-:S08]  /*0140*/  DMUL R28, R2, UR4 ;  /* 0x00000004021c7c28 */ /* 0x002fd00008000000 */
[----:B------:R-:W-:-:S08]  /*0150*/  DFMA R4, R28, -R6, UR4 ;  /* 0x000000041c047e2b */ /* 0x000fd00008000806 */
[----:B------:R-:W-:-:S10]  /*0160*/  DFMA R28, R2, R4, R28 ;  /* 0x00000004021c722b */ /* 0x000fd4000000001c */
[----:B------:R-:W-:-:S05]  /*0170*/  FFMA R0, RZ, 3.2628905773162841797, R29 ;  /* 0x4050d333ff007823 */ /* 0x000fca000000001d */
[----:B------:R-:W-:-:S13]  /*0180*/  FSETP.GT.AND P0, PT, |R0|, 1.469367938527859385e-39, PT ;  /* 0x001000000000780b */ /* 0x000fda0003f04200 */
[----:B------:R-:W-:Y:S05]  /*0190*/  @P0 BRA P1, `(.L_x_1) ;  /* 0x0000000000200947 */ /* 0x000fea0000800000 */
[----:B------:R-:W0:Y:S01]  /*01a0*/  LDCU.64 UR4, c[0x3][0x60] ;  /* 0x00c00c00ff0477ac */ /* 0x000e220008000a00 */
[----:B------:R-:W-:Y:S01]  /*01b0*/  IMAD.MOV.U32 R124, RZ, RZ, 0x33333333 ;  /* 0x33333333ff7c7424 */ /* 0x000fe200078e00ff */
[----:B------:R-:W-:Y:S01]  /*01c0*/  MOV R26, 0x210 ;  /* 0x00000210001a7802 */ /* 0x000fe20000000f00 */
[----:B------:R-:W-:Y:S02]  /*01d0*/  IMAD.MOV.U32 R29, RZ, RZ, 0x4050d333 ;  /* 0x4050d333ff1d7424 */ /* 0x000fe400078e00ff */
[----:B0-----:R-:W-:Y:S02]  /*01e0*/  IMAD.U32 R28, RZ, RZ, UR4 ;  /* 0x00000004ff1c7e24 */ /* 0x001fe4000f8e00ff */
[----:B------:R-:W-:-:S07]  /*01f0*/  IMAD.U32 R27, RZ, RZ, UR5 ;  /* 0x00000005ff1b7e24 */ /* 0x000fce000f8e00ff */
[----:B------:R-:W-:Y:S05]  /*0200*/  CALL.REL.NOINC `($__internal_1_$__cuda_sm20_div_rn_f64_full) ;  /* 0x000001fc00dc7944 */ /* 0x000fea0003c00000 */
[----:B------:R-:W-:-:S07]  /*0210*/  IMAD.MOV.U32 R29, RZ, RZ, R27 ;  /* 0x000000ffff1d7224 */ /* 0x000fce00078e001b */
.L_x_1:
[----:B------:R-:W-:Y:S01]  /*0220*/  MOV R2, 0x652b82fe ;  /* 0x652b82fe00027802 */ /* 0x000fe20000000f00 */
[----:B------:R-:W-:Y:S01]  /*0230*/  IMAD.MOV.U32 R3, RZ, RZ, 0x3ff71547 ;  /* 0x3ff71547ff037424 */ /* 0x000fe200078e00ff */
[----:B------:R-:W-:Y:S01]  /*0240*/  UMOV UR4, 0xfefa39ef ;  /* 0xfefa39ef00047882 */ /* 0x000fe20000000000 */
[----:B------:R-:W-:Y:S01]  /*0250*/  UMOV UR5, 0x3fe62e42 ;  /* 0x3fe62e4200057882 */ /* 0x000fe20000000000 */
[----:B------:R-:W0:Y:S01]  /*0260*/  LDC.64 R10, c[0x3][0x160] ;  /* 0x00c05800ff0a7b82 */ /* 0x000e220000000a00 */
[----:B------:R-:W-:Y:S01]  /*0270*/  FSETP.GEU.AND P0, PT, |R29|, 4.1917929649353027344, PT ;  /* 0x4086232b1d00780b */ /* 0x000fe20003f0e200 */
[----:B------:R-:W-:Y:S01]  /*0280*/  BSSY.RECONVERGENT B0, `(.L_x_2) ;  /* 0x0000035000007945 */ /* 0x000fe20003800200 */
[----:B------:R-:W-:-:S08]  /*0290*/  DFMA R8, R28, R2, 6.75539944105574400000e+15 ;  /* 0x433800001c08742b */ /* 0x000fd00000000002 */
[----:B------:R-:W-:-:S08]  /*02a0*/  DADD R2, R8, -6.75539944105574400000e+15 ;  /* 0xc338000008027429 */ /* 0x000fd00000000000 */
[----:B------:R-:W-:Y:S01]  /*02b0*/  DFMA R4, R2, -UR4, R28 ;  /* 0x8000000402047c2b */ /* 0x000fe2000800001c */
[----:B------:R-:W-:Y:S01]  /*02c0*/  UMOV UR4, 0x3b39803f ;  /* 0x3b39803f00047882 */ /* 0x000fe20000000000 */
[----:B------:R-:W-:-:S06]  /*02d0*/  UMOV UR5, 0x3c7abc9e ;  /* 0x3c7abc9e00057882 */ /* 0x000fcc0000000000 */
[----:B------:R-:W-:Y:S01]  /*02e0*/  DFMA R4, R2, -UR4, R4 ;  /* 0x8000000402047c2b */ /* 0x000fe20008000004 */
[----:B------:R-:W-:Y:S01]  /*02f0*/  UMOV UR4, 0x69ce2bdf ;  /* 0x69ce2bdf00047882 */ /* 0x000fe20000000000 */
[----:B------:R-:W-:Y:S01]  /*0300*/  IMAD.MOV.U32 R2, RZ, RZ, -0x35dec16 ;  /* 0xfca213eaff027424 */ /* 0x000fe200078e00ff */
[----:B------:R-:W-:Y:S01]  /*0310*/  UMOV UR5, 0x3e5ade15 ;  /* 0x3e5ade1500057882 */ /* 0x000fe20000000000 */
[----:B------:R-:W-:-:S06]  /*0320*/  IMAD.MOV.U32 R3, RZ, RZ, 0x3e928af3 ;  /* 0x3e928af3ff037424 */ /* 0x000fcc00078e00ff */
[----:B------:R-:W-:Y:S01]  /*0330*/  DFMA R2, R4, UR4, R2 ;  /* 0x0000000404027c2b */ /* 0x000fe20008000002 */
[----:B------:R-:W-:Y:S01]  /*0340*/  UMOV UR4, 0x62401315 ;  /* 0x6240131500047882 */ /* 0x000fe20000000000 */
[----:B------:R-:W-:-:S06]  /*0350*/  UMOV UR5, 0x3ec71dee ;  /* 0x3ec71dee00057882 */ /* 0x000fcc0000000000 */
[----:B------:R-:W-:Y:S01]  /*0360*/  DFMA R2, R4, R2, UR4 ;  /* 0x0000000404027e2b */ /* 0x000fe20008000002 */
        /* <DEDUP_REMOVED lines=20> */
[----:B------:R-:W-:-:S08]  /*04b0*/  DFMA R2, R4, R2, UR4 ;  /* 0x0000000404027e2b */ /* 0x000fd00008000002 */
[----:B------:R-:W-:-:S08]  /*04c0*/  DFMA R2, R4, R2, 1 ;  /* 0x3ff000000402742b */ /* 0x000fd00000000002 */
[----:B------:R-:W-:-:S10]  /*04d0*/  DFMA R2, R4, R2, 1 ;  /* 0x3ff000000402742b */ /* 0x000fd40000000002 */
[----:B------:R-:W-:Y:S02]  /*04e0*/  IMAD R7, R8, 0x100000, R3 ;  /* 0x0010000008077824 */ /* 0x000fe400078e0203 */
[----:B------:R-:W-:Y:S01]  /*04f0*/  IMAD.MOV.U32 R6, RZ, RZ, R2 ;  /* 0x000000ffff067224 */ /* 0x000fe200078e0002 */
[----:B0-----:R-:W-:Y:S06]  /*0500*/  @!P0 BRA `(.L_x_3) ;  /* 0x0000000000308947 */ /* 0x001fec0003800000 */
[----:B------:R-:W-:Y:S01]  /*0510*/  FSETP.GEU.AND P1, PT, |R29|, 4.2275390625, PT ;  /* 0x408748001d00780b */ /* 0x000fe20003f2e200 */
[C---:B------:R-:W-:Y:S02]  /*0520*/  DADD R6, R28.reuse, +INF ;  /* 0x7ff000001c067429 */ /* 0x040fe40000000000 */
[----:B------:R-:W-:-:S08]  /*0530*/  DSETP.GEU.AND P0, PT, R28, RZ, PT ;  /* 0x000000ff1c00722a */ /* 0x000fd00003f0e000 */
[----:B------:R-:W-:Y:S02]  /*0540*/  FSEL R6, R6, RZ, P0 ;  /* 0x000000ff06067208 */ /* 0x000fe40000000000 */
[----:B------:R-:W-:Y:S02]  /*0550*/  @!P1 LEA.HI R0, R8, R8, RZ, 0x1 ;  /* 0x0000000808009211 */ /* 0x000fe400078f08ff */
[----:B------:R-:W-:Y:S02]  /*0560*/  FSEL R7, R7, RZ, P0 ;  /* 0x000000ff07077208 */ /* 0x000fe40000000000 */
[----:B------:R-:W-:-:S05]  /*0570*/  @!P1 SHF.R.S32.HI R5, RZ, 0x1, R0 ;  /* 0x00000001ff059819 */ /* 0x000fca0000011400 */
[----:B------:R-:W-:Y:S02]  /*0580*/  @!P1 IMAD.IADD R4, R8, 0x1, -R5 ;  /* 0x0000000108049824 */ /* 0x000fe400078e0a05 */
[----:B------:R-:W-:-:S03]  /*0590*/  @!P1 IMAD R3, R5, 0x100000, R3 ;  /* 0x0010000005039824 */ /* 0x000fc600078e0203 */
[----:B------:R-:W-:Y:S01]  /*05a0*/  @!P1 LEA R5, R4, 0x3ff00000, 0x14 ;  /* 0x3ff0000004059811 */ /* 0x000fe200078ea0ff */
[----:B------:R-:W-:-:S06]  /*05b0*/  @!P1 IMAD.MOV.U32 R4, RZ, RZ, RZ ;  /* 0x000000ffff049224 */ /* 0x000fcc00078e00ff */
[----:B------:R-:W-:-:S11]  /*05c0*/  @!P1 DMUL R6, R2, R4 ;  /* 0x0000000402069228 */ /* 0x000fd60000000000 */
.L_x_3:
[----:B------:R-:W-:Y:S05]  /*05d0*/  BSYNC.RECONVERGENT B0 ;  /* 0x0000000000007941 */ /* 0x000fea0003800200 */
.L_x_2:
[----:B------:R-:W0:Y:S01]  /*05e0*/  LDCU.64 UR4, c[0x3][0x180] ;  /* 0x00c03000ff0477ac */ /* 0x000e220008000a00 */
[----:B------:R-:W-:Y:S01]  /*05f0*/  SHF.R.U32.HI R0, RZ, 0x14, R11 ;  /* 0x00000014ff007819 */ /* 0x000fe2000001160b */
[----:B------:R-:W-:Y:S01]  /*0600*/  DADD R6, R6, -1 ;  /* 0xbff0000006067429 */ /* 0x000fe20000000000 */
[----:B------:R-:W-:Y:S01]  /*0610*/  BSSY.RECONVERGENT B0, `(.L_x_4) ;  /* 0x000000f000007945 */ /* 0x000fe20003800200 */
[----:B------:R-:W1:Y:S01]  /*0620*/  LDCU.64 UR6, c[0x3][0x160] ;  /* 0x00c02c00ff0677ac */ /* 0x000e620008000a00 */
[----:B------:R-:W-:-:S04]  /*0630*/  LOP3.LUT R0, R0, 0x7ff, RZ, 0xc0, !PT ;  /* 0x000007ff00007812 */ /* 0x000fc800078ec0ff */
[----:B------:R-:W-:-:S04]  /*0640*/  IADD3 R19, PT, PT, R0, -0x3f4, RZ ;  /* 0xfffffc0c00137810 */ /* 0x000fc80007ffe0ff */
[CC--:B------:R-:W-:Y:S02]  /*0650*/  SHF.L.U32 R18, R10.reuse, R19.reuse, RZ ;  /* 0x000000130a127219 */ /* 0x0c0fe400000006ff */
[----:B------:R-:W-:Y:S02]  /*0660*/  SHF.L.U64.HI R19, R10, R19, R11 ;  /* 0x000000130a137219 */ /* 0x000fe4000001020b */
[----:B------:R-:W-:Y:S01]  /*0670*/  ISETP.NE.U32.AND P3, PT, R18, RZ, PT ;  /* 0x000000ff1200720c */ /* 0x000fe20003f65070 */
[----:B0-----:R-:W-:-:S03]  /*0680*/  DADD R28, -RZ, |UR4| ;  /* 0x40000004ff1c7e29 */ /* 0x001fc60008000100 */
[----:B------:R-:W-:Y:S01]  /*0690*/  ISETP.NE.AND.EX P3, PT, R19, -0x80000000, PT, P3 ;  /* 0x800000001300780c */ /* 0x000fe20003f65330 */
[----:B-1----:R-:W-:Y:S02]  /*06a0*/  IMAD.U32 R26, RZ, RZ, UR6 ;  /* 0x00000006ff1a7e24 */ /* 0x002fe4000f8e00ff */
[----:B------:R-:W-:Y:S01]  /*06b0*/  IMAD.U32 R27, RZ, RZ, UR7 ;  /* 0x00000007ff1b7e24 */ /* 0x000fe2000f8e00ff */
[----:B------:R-:W-:-:S03]  /*06c0*/  PLOP3.LUT P3, PT, P3, PT, PT, 0x8, 0x80 ;  /* 0x000000000080781c */ /* 0x000fc60001f6e170 */
[----:B------:R-:W-:Y:S01]  /*06d0*/  IMAD.MOV.U32 R30, RZ, RZ, R28 ;  /* 0x000000ffff1e7224 */ /* 0x000fe200078e001c */
[----:B------:R-:W-:-:S09]  /*06e0*/  MOV R28, 0x700 ;  /* 0x00000700001c7802 */ /* 0x000fd20000000f00 */
[----:B------:R-:W-:Y:S05]  /*06f0*/  CALL.REL.NOINC `($_Z5Itot1idPdPsS_S_Pi$__internal_accurate_pow) ;  /* 0x0000020000347944 */ /* 0x000fea0003c00000 */
[----:B------:R-:W-:Y:S05]  /*0700*/  BSYNC.RECONVERGENT B0 ;  /* 0x0000000000007941 */ /* 0x000fea0003800200 */
.L_x_4:
[----:B------:R-:W0:Y:S01]  /*0710*/  LDC.64 R12, c[0x3][0x180] ;  /* 0x00c06000ff0c7b82 */ /* 0x000e220000000a00 */
[----:B------:R-:W-:-:S07]  /*0720*/  DADD R2, -RZ, -R26 ;  /* 0x00000000ff027229 */ /* 0x000fce000000091a */
[----:B------:R-:W1:Y:S03]  /*0730*/  LDC R4, c[0x3][0x184] ;  /* 0x00c06100ff047b82 */ /* 0x000e660000000800 */
[----:B------:R-:W-:Y:S02]  /*0740*/  FSEL R5, R2, R26, P3 ;  /* 0x0000001a02057208 */ /* 0x000fe40001800000 */
[----:B------:R-:W-:Y:S01]  /*0750*/  FSEL R2, R3, R27, P3 ;  /* 0x0000001b03027208 */ /* 0x000fe20001800000 */
[----:B0-----:R-:W-:Y:S01]  /*0760*/  DSETP.NEU.AND P0, PT, R12, RZ, PT ;  /* 0x000000ff0c00722a */ /* 0x001fe20003f0d000 */
[----:B-1----:R-:W-:-:S04]  /*0770*/  ISETP.GE.AND P2, PT, R4, RZ, PT ;  /* 0x000000ff0400720c */ /* 0x002fc80003f46270 */
[----:B------:R-:W-:Y:S02]  /*0780*/  FSEL R0, R5, R26, !P2 ;  /* 0x0000001a05007208 */ /* 0x000fe40005000000 */
[----:B------:R-:W-:-:S07]  /*0790*/  FSEL R5, R2, R27, !P2 ;  /* 0x0000001b02057208 */ /* 0x000fce0005000000 */
[----:B------:R-:W-:Y:S05]  /*07a0*/  @P0 BRA `(.L_x_5) ;  /* 0x0000000000300947 */ /* 0x000fea0003800000 */
[----:B------:R-:W0:Y:S01]  /*07b0*/  LDC R2, c[0x3][0x164] ;  /* 0x00c05900ff027b82 */ /* 0x000e220000000800 */
[----:B------:R-:W1:Y:S01]  /*07c0*/  LDCU.64 UR4, c[0x3][0x160] ;  /* 0x00c02c00ff0477ac */ /* 0x000e620008000a00 */
[----:B------:R-:W-:-:S04]  /*07d0*/  ISETP.NE.U32.AND P0, PT, R18, RZ, PT ;  /* 0x000000ff1200720c */ /* 0x000fc80003f05070 */
[----:B------:R-:W-:Y:S01]  /*07e0*/  ISETP.NE.AND.EX P0, PT, R19, -0x80000000, PT, P0 ;  /* 0x800000001300780c */ /* 0x000fe20003f05300 */
[----:B-1----:R-:W-:Y:S02]  /*07f0*/  IMAD.U32 R10, RZ, RZ, UR4 ;  /* 0x00000004ff0a7e24 */ /* 0x002fe4000f8e00ff */
[----:B------:R-:W-:Y:S01]  /*0800*/  IMAD.U32 R11, RZ, RZ, UR5 ;  /* 0x00000005ff0b7e24 */ /* 0x000fe2000f8e00ff */
[----:B0-----:R-:W-:Y:S01]  /*0810*/  ISETP.GE.AND P1, PT, R2, RZ, PT ;  /* 0x000000ff0200720c */ /* 0x001fe20003f26270 */
[----:B------:R-:W-:-:S08]  /*0820*/  IMAD.MOV.U32 R2, RZ, RZ, RZ ;  /* 0x000000ffff027224 */ /* 0x000fd000078e00ff */
[----:B------:R-:W-:-:S06]  /*0830*/  DSETP.NEU.AND P0, PT, |R10|, 0.5, !P0 ;  /* 0x3fe000000a00742a */ /* 0x000fcc000470d200 */
[----:B------:R-:W-:-:S04]  /*0840*/  SEL R3, R4, RZ, P0 ;  /* 0x000000ff04037207 */ /* 0x000fc80000000000 */
[----:B------:R-:W-:Y:S01]  /*0850*/  @!P1 LOP3.LUT R3, R3, 0x7ff00000, RZ, 0xfc, !PT ;  /* 0x7ff0000003039812 */ /* 0x000fe200078efcff */
[----:B------:R-:W-:Y:S06]  /*0860*/  BRA `(.L_x_6) ;  /* 0x0000000000207947 */ /* 0x000fec0003800000 */
.L_x_5:
[----:B------:R-:W0:Y:S01]  /*0870*/  LDC.64 R10, c[0x3][0x160] ;  /* 0x00c05800ff0a7b82 */ /* 0x000e220000000a00 */
[----:B------:R-:W-:Y:S01]  /*0880*/  PLOP3.LUT P0, PT, P3, PT, PT, 0x80, 0x8 ;  /* 0x000000000008781c */ /* 0x000fe20001f0f070 */
[----:B0-----:R-:W0:Y:S02]  /*0890*/  FRND.F64.TRUNC R2, R10 ;  /* 0x0000000a00027313 */ /* 0x001e24000030d800 */
[----:B0-----:R-:W-:-:S06]  /*08a0*/  DSETP.NEU.AND P1, PT, R2, R10, PT ;  /* 0x0000000a0200722a */ /* 0x001fcc0003f2d000 */
[----:B------:R-:W-:Y:S02]  /*08b0*/  FSEL R3, R0, RZ, !P1 ;  /* 0x000000ff00037208 */ /* 0x000fe40004800000 */
[----:B------:R-:W-:Y:S02]  /*08c0*/  FSEL R4, R5, -QNAN , !P1 ;  /* 0xfff8000005047808 */ /* 0x000fe40004800000 */
[----:B------:R-:W-:Y:S02]  /*08d0*/  FSEL R2, R3, R0, !P2 ;  /* 0x0000000003027208 */ /* 0x000fe40005000000 */
[----:B------:R-:W-:-:S07]  /*08e0*/  FSEL R3, R4, R5, !P2 ;  /* 0x0000000504037208 */ /* 0x000fce0005000000 */
.L_x_6:
[----:B------:R-:W-:-:S10]  /*08f0*/  DADD R8, R12, R10 ;  /* 0x000000000c087229 */ /* 0x000fd4000000000a */
[----:B------:R-:W-:-:S04]  /*0900*/  LOP3.LUT R4, R9, 0x7ff00000, RZ, 0xc0, !PT ;  /* 0x7ff0000009047812 */ /* 0x000fc800078ec0ff */
[----:B------:R-:W-:-:S13]  /*0910*/  ISETP.NE.AND P1, PT, R4, 0x7ff00000, PT ;  /* 0x7ff000000400780c */ /* 0x000fda0003f25270 */
[----:B------:R-:W-:Y:S05]  /*0920*/  @P1 BRA `(.L_x_7) ;  /* 0x0000000000681947 */ /* 0x000fea0003800000 */
[----:B------:R-:W-:-:S06]  /*0930*/  DSETP.NAN.AND P1, PT, R10, R10, PT ;  /* 0x0000000a0a00722a */ /* 0x000fcc0003f28000 */
[----:B------:R-:W-:-:S14]  /*0940*/  DSETP.NUM.AND P1, PT, R12, R12, !P1 ;  /* 0x0000000c0c00722a */ /* 0x000fdc0004f27000 */
[----:B------:R-:W-:Y:S01]  /*0950*/  @!P1 DADD R2, R12, R10 ;  /* 0x000000000c029229 */ /* 0x000fe2000000000a */
[----:B------:R-:W-:Y:S10]  /*0960*/  @!P1 BRA `(.L_x_7) ;  /* 0x0000000000589947 */ /* 0x000ff40003800000 */
[----:B------:R-:W-:-:S14]  /*0970*/  DSETP.NEU.AND P1, PT, |R10|, +INF , PT ;  /* 0x7ff000000a00742a */ /* 0x000fdc0003f2d200 */
[----:B------:R-:W-:Y:S05]  /*0980*/  @P1 BRA `(.L_x_8) ;  /* 0x0000000000241947 */ /* 0x000fea0003800000 */
[----:B------:R-:W0:Y:S01]  /*0990*/  LDC R2, c[0x3][0x164] ;  /* 0x00c05900ff027b82 */ /* 0x000e220000000800 */
[----:B------:R-:W-:Y:S01]  /*09a0*/  DSETP.GT.AND P0, PT, |R12|, 1, PT ;  /* 0x3ff000000c00742a */ /* 0x000fe20003f04200 */
[----:B0-----:R-:W-:-:S05]  /*09b0*/  ISETP.GE.AND P1, PT, R2, RZ, PT ;  /* 0x000000ff0200720c */ /* 0x001fca0003f26270 */
[----:B------:R-:W-:Y:S01]  /*09c0*/  SEL R2, RZ, 0x7ff00000, !P0 ;  /* 0x7ff00000ff027807 */ /* 0x000fe20004000000 */
[----:B------:R-:W-:-:S07]  /*09d0*/  DSETP.NEU.AND P0, PT, R12, -1, PT ;  /* 0xbff000000c00742a */ /* 0x000fce0003f0d000 */
[----:B------:R-:W-:-:S04]  /*09e0*/  @!P1 LOP3.LUT R2, R2, 0x7ff00000, RZ, 0x3c, !PT ;  /* 0x7ff0000002029812 */ /* 0x000fc800078e3cff */
[----:B------:R-:W-:Y:S01]  /*09f0*/  SEL R3, R2, 0x3ff00000, P0 ;  /* 0x3ff0000002037807 */ /* 0x000fe20000000000 */
[----:B------:R-:W-:Y:S01]  /*0a00*/  IMAD.MOV.U32 R2, RZ, RZ, RZ ;  /* 0x000000ffff027224 */ /* 0x000fe200078e00ff */
[----:B------:R-:W-:Y:S06]  /*0a10*/  BRA `(.L_x_7) ;  /* 0x00000000002c7947 */ /* 0x000fec0003800000 */
.L_x_8:
[----:B------:R-:W-:-:S14]  /*0a20*/  DSETP.NEU.AND P1, PT, |R12|, +INF , PT ;  /* 0x7ff000000c00742a */ /* 0x000fdc0003f2d200 */
[----:B------:R-:W-:Y:S05]  /*0a30*/  @P1 BRA `(.L_x_7) ;  /* 0x0000000000241947 */ /* 0x000fea0003800000 */
[----:B------:R-:W0:Y:S02]  /*0a40*/  LDC R2, c[0x3][0x164] ;  /* 0x00c05900ff027b82 */ /* 0x000e240000000800 */
[C---:B0-----:R-:W-:Y:S02]  /*0a50*/  ISETP.GE.AND P1, PT, R2.reuse, RZ, PT ;  /* 0x000000ff0200720c */ /* 0x041fe40003f26270 */
[----:B------:R-:W-:Y:S02]  /*0a60*/  LOP3.LUT R2, R2, 0x7fffffff, RZ, 0xc0, !PT ;  /* 0x7fffffff02027812 */ /* 0x000fe400078ec0ff */
[----:B------:R-:W-:Y:S02]  /*0a70*/  SEL R3, RZ, 0x7ff00000, !P1 ;  /* 0x7ff00000ff037807 */ /* 0x000fe40004800000 */
[----:B------:R-:W-:-:S03]  /*0a80*/  ISETP.NE.AND P1, PT, R2, 0x3fe00000, PT ;  /* 0x3fe000000200780c */ /* 0x000fc60003f25270 */
[----:B------:R-:W-:-:S05]  /*0a90*/  VIADD R2, R3, 0x80000000 ;  /* 0x8000000003027836 */ /* 0x000fca0000000000 */
[----:B------:R-:W-:-:S04]  /*0aa0*/  SEL R2, R2, R3, P1 ;  /* 0x0000000302027207 */ /* 0x000fc80000800000 */
[----:B------:R-:W-:Y:S02]  /*0ab0*/  @!P2 SEL R3, R2, R3, P0 ;  /* 0x000000030203a207 */ /* 0x000fe40000000000 */
[----:B------:R-:W-:-:S07]  /*0ac0*/  MOV R2, RZ ;  /* 0x000000ff00027202 */ /* 0x000fce0000000f00 */
.L_x_7:
[----:B------:R-:W0:Y:S01]  /*0ad0*/  LDCU.64 UR4, c[0x3][0x168] ;  /* 0x00c02d00ff0477ac */ /* 0x000e220008000a00 */
[----:B------:R-:W-:Y:S01]  /*0ae0*/  DSETP.NEU.AND P4, PT, R10, RZ, PT ;  /* 0x000000ff0a00722a */ /* 0x000fe20003f8d000 */
[----:B------:R-:W-:Y:S01]  /*0af0*/  ISETP.NE.U32.AND P0, PT, R18, RZ, PT ;  /* 0x000000ff1200720c */ /* 0x000fe20003f05070 */
[----:B------:R-:W-:Y:S01]  /*0b00*/  BSSY.RECONVERGENT B0, `(.L_x_9) ;  /* 0x000000a000007945 */ /* 0x000fe20003800200 */
[----:B------:R-:W1:Y:S02]  /*0b10*/  LDCU.64 UR6, c[0x3][0x160] ;  /* 0x00c02c00ff0677ac */ /* 0x000e640008000a00 */
[----:B------:R-:W-:Y:S01]  /*0b20*/  ISETP.NE.AND.EX P0, PT, R19, -0x80000000, PT, P0 ;  /* 0x800000001300780c */ /* 0x000fe20003f05300 */
[----:B------:R-:W-:Y:S02]  /*0b30*/  DSETP.EQ.OR P4, PT, R12, 1, !P4 ;  /* 0x3ff000000c00742a */ /* 0x000fe40006782400 */
[----:B0-----:R-:W-:Y:S01]  /*0b40*/  DADD R28, -RZ, |UR4| ;  /* 0x40000004ff1c7e29 */ /* 0x001fe20008000100 */
[----:B-1----:R-:W-:-:S02]  /*0b50*/  IMAD.U32 R26, RZ, RZ, UR6 ;  /* 0x00000006ff1a7e24 */ /* 0x002fc4000f8e00ff */
[----:B------:R-:W-:-:S07]  /*0b60*/  IMAD.U32 R27, RZ, RZ, UR7 ;  /* 0x00000007ff1b7e24 */ /* 0x000fce000f8e00ff */
[----:B------:R-:W-:Y:S01]  /*0b70*/  IMAD.MOV.U32 R30, RZ, RZ, R28 ;  /* 0x000000ffff1e7224 */ /* 0x000fe200078e001c */
[----:B------:R-:W-:-:S07]  /*0b80*/  MOV R28, 0xba0 ;  /* 0x00000ba0001c7802 */ /* 0x000fce0000000f00 */
[----:B------:R-:W-:Y:S05]  /*0b90*/  CALL.REL.NOINC `($_Z5Itot1idPdPsS_S_Pi$__internal_accurate_pow) ;  /* 0x000001fc000c7944 */ /* 0x000fea0003c00000 */
[----:B------:R-:W-:Y:S05]  /*0ba0*/  BSYNC.RECONVERGENT B0 ;  /* 0x0000000000007941 */ /* 0x000fea0003800200 */
.L_x_9:
[----:B------:R-:W0:Y:S01]  /*0bb0*/  LDC.64 R10, c[0x3][0x168] ;  /* 0x00c05a00ff0a7b82 */ /* 0x000e220000000a00 */
[----:B------:R-:W-:-:S07]  /*0bc0*/  DADD R8, -RZ, -R26 ;  /* 0x00000000ff087229 */ /* 0x000fce000000091a */
[----:B------:R-:W1:Y:S03]  /*0bd0*/  LDC R14, c[0x3][0x16c] ;  /* 0x00c05b00ff0e7b82 */ /* 0x000e660000000800 */
[----:B------:R-:W-:Y:S02]  /*0be0*/  FSEL R13, R8, R26, !P0 ;  /* 0x0000001a080d7208 */ /* 0x000fe40004000000 */
[----:B------:R-:W-:Y:S01]  /*0bf0*/  FSEL R8, R9, R27, !P0 ;  /* 0x0000001b09087208 */ /* 0x000fe20004000000 */
        /* <DEDUP_REMOVED lines=17> */
.L_x_10:
        /* <DEDUP_REMOVED lines=8> */
.L_x_11:
        /* <DEDUP_REMOVED lines=19> */
.L_x_13:
        /* <DEDUP_REMOVED lines=11> */
.L_x_12:
[----:B------:R-:W-:Y:S01]  /*0f70*/  DSETP.NEU.AND P0, PT, R12, RZ, PT ;  /* 0x000000ff0c00722a */ /* 0x000fe20003f0d000 */
[----:B------:R-:W-:Y:S01]  /*0f80*/  FSEL R2, R2, RZ, !P4 ;  /* 0x000000ff02027208 */ /* 0x000fe20006000000 */
[----:B------:R-:W0:Y:S01]  /*0f90*/  LDCU.64 UR4, c[0x3][0x158] ;  /* 0x00c02b00ff0477ac */ /* 0x000e220008000a00 */
[----:B------:R-:W-:Y:S01]  /*0fa0*/  FSEL R3, R3, 1.875, !P4 ;  /* 0x3ff0000003037808 */ /* 0x000fe20006000000 */
[----:B------:R-:W-:Y:S02]  /*0fb0*/  BSSY.RECONVERGENT B1, `(.L_x_14) ;  /* 0x000001a000017945 */ /* 0x000fe40003800200 */
[----:B------:R-:W-:-:S06]  /*0fc0*/  DSETP.EQ.OR P0, PT, R10, 1, !P0 ;  /* 0x3ff000000a00742a */ /* 0x000fcc0004702400 */
[----:B------:R-:W-:Y:S02]  /*0fd0*/  FSEL R8, R8, RZ, !P0 ;  /* 0x000000ff08087208 */ /* 0x000fe40004000000 */
[----:B------:R-:W-:-:S06]  /*0fe0*/  FSEL R9, R9, 1.875, !P0 ;  /* 0x3ff0000009097808 */ /* 0x000fcc0004000000 */
[C---:B------:R-:W-:Y:S01]  /*0ff0*/  DADD R124, R2.reuse, R8 ;  /* 0x00000000027c7229 */ /* 0x040fe20000000008 */
[----:B------:R-:W-:Y:S01]  /*1000*/  IMAD.MOV.U32 R8, RZ, RZ, 0x1 ;  /* 0x00000001ff087424 */ /* 0x000fe200078e00ff */
[----:B0-----:R-:W-:-:S04]  /*1010*/  DMUL R26, R2, UR4 ;  /* 0x00000004021a7c28 */ /* 0x001fc80008000000 */
[----:B------:R-:W0:Y:S06]  /*1020*/  MUFU.RCP64H R9, R125 ;  /* 0x0000007d00097308 */ /* 0x000e2c0000001800 */
[----:B------:R-:W-:Y:S01]  /*1030*/  FSETP.GEU.AND P2, PT, |R27|, 6.5827683646048100446e-37, PT ;  /* 0x036000001b00780b */ /* 0x000fe20003f4e200 */
[----:B0-----:R-:W-:-:S08]  /*1040*/  DFMA R10, -R124, R8, 1 ;  /* 0x3ff000007c0a742b */ /* 0x001fd00000000108 */
[----:B------:R-:W-:-:S08]  /*1050*/  DFMA R10, R10, R10, R10 ;  /* 0x0000000a0a0a722b */ /* 0x000fd0000000000a */
[----:B------:R-:W-:-:S08]  /*1060*/  DFMA R10, R8, R10, R8 ;  /* 0x0000000a080a722b */ /* 0x000fd00000000008 */
[----:B------:R-:W-:-:S08]  /*1070*/  DFMA R8, -R124, R10, 1 ;  /* 0x3ff000007c08742b */ /* 0x000fd0000000010a */
[----:B------:R-:W-:-:S08]  /*1080*/  DFMA R8, R10, R8, R10 ;  /* 0x000000080a08722b */ /* 0x000fd0000000000a */
[----:B------:R-:W-:-:S08]  /*1090*/  DMUL R24, R26, R8 ;  /* 0x000000081a187228 */ /* 0x000fd00000000000 */
[----:B------:R-:W-:-:S08]  /*10a0*/  DFMA R2, -R124, R24, R26 ;  /* 0x000000187c02722b */ /* 0x000fd0000000011a */
[----:B------:R-:W-:-:S10]  /*10b0*/  DFMA R24, R8, R2, R24 ;  /* 0x000000020818722b */ /* 0x000fd40000000018 */
[----:B------:R-:W-:-:S05]  /*10c0*/  FFMA R2, RZ, R125, R25 ;  /* 0x0000007dff027223 */ /* 0x000fca0000000019 */
[----:B------:R-:W-:-:S13]  /*10d0*/  FSETP.GT.AND P1, PT, |R2|, 1.469367938527859385e-39, PT ;  /* 0x001000000200780b */ /* 0x000fda0003f24200 */
[----:B------:R-:W-:Y:S05]  /*10e0*/  @P1 BRA P2, `(.L_x_15) ;  /* 0x0000000000181947 */ /* 0x000fea0001000000 */
[----:B------:R-:W-:Y:S01]  /*10f0*/  IMAD.MOV.U32 R28, RZ, RZ, R26 ;  /* 0x000000ffff1c7224 */ /* 0x000fe200078e001a */
[----:B------:R-:W-:Y:S01]  /*1100*/  MOV R26, 0x1130 ;  /* 0x00001130001a7802 */ /* 0x000fe20000000f00 */
[----:B------:R-:W-:-:S07]  /*1110*/  IMAD.MOV.U32 R29, RZ, RZ, R125 ;  /* 0x000000ffff1d7224 */ /* 0x000fce00078e007d */
[----:B------:R-:W-:Y:S05]  /*1120*/  CALL.REL.NOINC `($__internal_1_$__cuda_sm20_div_rn_f64_full) ;  /* 0x000001f000147944 */ /* 0x000fea0003c00000 */
[----:B------:R-:W-:Y:S02]  /*1130*/  IMAD.MOV.U32 R24, RZ, RZ, R28 ;  /* 0x000000ffff187224 */ /* 0x000fe400078e001c */
[----:B------:R-:W-:-:S07]  /*1140*/  IMAD.MOV.U32 R25, RZ, RZ, R27 ;  /* 0x000000ffff197224 */ /* 0x000fce00078e001b */
.L_x_15:
[----:B------:R-:W-:Y:S05]  /*1150*/  BSYNC.RECONVERGENT B1 ;  /* 0x0000000000017941 */ /* 0x000fea0003800200 */
.L_x_14:
[----:B------:R-:W-:Y:S05]  /*1160*/  @P5 BRA `(.L_x_16) ;  /* 0x0000000000345947 */ /* 0x000fea0003800000 */
[----:B------:R-:W0:Y:S01]  /*1170*/  LDC R2, c[0x3][0x164] ;  /* 0x00c05900ff027b82 */ /* 0x000e220000000800 */
[----:B------:R-:W1:Y:S01]  /*1180*/  LDCU.64 UR4, c[0x3][0x160] ;  /* 0x00c02c00ff0477ac */ /* 0x000e620008000a00 */
[----:B------:R-:W-:-:S04]  /*1190*/  ISETP.NE.U32.AND P1, PT, R18, RZ, PT ;  /* 0x000000ff1200720c */ /* 0x000fc80003f25070 */
[----:B------:R-:W-:Y:S02]  /*11a0*/  ISETP.NE.AND.EX P1, PT, R19, -0x80000000, PT, P1 ;  /* 0x800000001300780c */ /* 0x000fe40003f25310 */
[----:B------:R-:W2:Y:S01]  /*11b0*/  LDC R17, c[0x3][0x16c] ;  /* 0x00c05b00ff117b82 */ /* 0x000ea20000000800 */
[----:B-1----:R-:W-:Y:S02]  /*11c0*/  IMAD.U32 R28, RZ, RZ, UR4 ;  /* 0x00000004ff1c7e24 */ /* 0x002fe4000f8e00ff */
[----:B------:R-:W-:Y:S01]  /*11d0*/  IMAD.U32 R29, RZ, RZ, UR5 ;  /* 0x00000005ff1d7e24 */ /* 0x000fe2000f8e00ff */
[----:B0-----:R-:W-:Y:S01]  /*11e0*/  ISETP.GE.AND P2, PT, R2, RZ, PT ;  /* 0x000000ff0200720c */ /* 0x001fe20003f46270 */
[----:B------:R-:W-:-:S06]  /*11f0*/  IMAD.MOV.U32 R2, RZ, RZ, RZ ;  /* 0x000000ffff027224 */ /* 0x000fcc00078e00ff */
[----:B------:R-:W-:-:S06]  /*1200*/  DSETP.NEU.AND P1, PT, |R28|, 0.5, !P1 ;  /* 0x3fe000001c00742a */ /* 0x000fcc0004f2d200 */
[----:B--2---:R-:W-:-:S04]  /*1210*/  SEL R3, R17, RZ, P1 ;  /* 0x000000ff11037207 */ /* 0x004fc80000800000 */
[----:B------:R-:W-:Y:S01]  /*1220*/  @!P2 LOP3.LUT R3, R3, 0x7ff00000, RZ, 0xfc, !PT ;  /* 0x7ff000000303a812 */ /* 0x000fe200078efcff */
[----:B------:R-:W-:Y:S06]  /*1230*/  BRA `(.L_x_17) ;  /* 0x0000000000287947 */ /* 0x000fec0003800000 */
.L_x_16:
[----:B------:R-:W0:Y:S01]  /*1240*/  LDC.64 R28, c[0x3][0x160] ;  /* 0x00c05800ff1c7b82 */ /* 0x000e220000000a00 */
[----:B------:R-:W-:-:S07]  /*1250*/  PLOP3.LUT P1, PT, P3, PT, PT, 0x80, 0x8 ;  /* 0x000000000008781c */ /* 0x000fce0001f2f070 */
[----:B------:R-:W1:Y:S01]  /*1260*/  LDC R17, c[0x3][0x16c] ;  /* 0x00c05b00ff117b82 */ /* 0x000e620000000800 */
[----:B0-----:R-:W0:Y:S01]  /*1270*/  FRND.F64.TRUNC R2, R28 ;  /* 0x0000001c00027313 */ /* 0x001e22000030d800 */
[----:B-1----:R-:W-:Y:S01]  /*1280*/  ISETP.GE.AND P2, PT, R17, RZ, PT ;  /* 0x000000ff1100720c */ /* 0x002fe20003f46270 */
[----:B0-----:R-:W-:-:S06]  /*1290*/  DSETP.NEU.AND P4, PT, R2, R28, PT ;  /* 0x0000001c0200722a */ /* 0x001fcc0003f8d000 */
[----:B------:R-:W-:Y:S02]  /*12a0*/  FSEL R3, R96, RZ, !P4 ;  /* 0x000000ff60037208 */ /* 0x000fe40006000000 */
[----:B------:R-:W-:Y:S02]  /*12b0*/  FSEL R8, R97, -QNAN , !P4 ;  /* 0xfff8000061087808 */ /* 0x000fe40006000000 */
[----:B------:R-:W-:Y:S02]  /*12c0*/  FSEL R2, R3, R96, !P2 ;  /* 0x0000006003027208 */ /* 0x000fe40005000000 */
[----:B------:R-:W-:-:S07]  /*12d0*/  FSEL R3, R8, R97, !P2 ;  /* 0x0000006108037208 */ /* 0x000fce0005000000 */
.L_x_17:
[----:B------:R-:W-:-:S13]  /*12e0*/  ISETP.NE.AND P2, PT, R98, 0x7ff00000, PT ;  /* 0x7ff000006200780c */ /* 0x000fda0003f45270 */
[----:B------:R-:W-:Y:S05]  /*12f0*/  @P2 BRA `(.L_x_18) ;  /* 0x0000000000702947 */ /* 0x000fea0003800000 */
[----:B------:R-:W0:Y:S01]  /*1300*/  LDC.64 R8, c[0x3][0x168] ;  /* 0x00c05a00ff087b82 */ /* 0x000e220000000a00 */
[----:B------:R-:W-:-:S06]  /*1310*/  DSETP.NAN.AND P4, PT, R28, R28, PT ;  /* 0x0000001c1c00722a */ /* 0x000fcc0003f88000 */
[----:B0-----:R-:W-:-:S14]  /*1320*/  DSETP.NUM.AND P4, PT, R8, R8, !P4 ;  /* 0x000000080800722a */ /* 0x001fdc0006787000 */
        /* <DEDUP_REMOVED lines=10> */
[----:B------:R-:W-:Y:S02]  /*13d0*/  SEL R3, R2, 0x3ff00000, P1 ;  /* 0x3ff0000002037807 */ /* 0x000fe40000800000 */
[----:B------:R-:W-:Y:S01]  /*13e0*/  MOV R2, RZ ;  /* 0x000000ff00027202 */ /* 0x000fe20000000f00 */
[----:B------:R-:W-:Y:S06]  /*13f0*/  BRA `(.L_x_18) ;  /* 0x0000000000307947 */ /* 0x000fec0003800000 */
.L_x_19:
[----:B------:R-:W-:-:S14]  /*1400*/  DSETP.NEU.AND P4, PT, |R8|, +INF , PT ;  /* 0x7ff000000800742a */ /* 0x000fdc0003f8d200 */
[----:B------:R-:W-:Y:S05]  /*1410*/  @P4 BRA `(.L_x_18) ;  /* 0x0000000000284947 */ /* 0x000fea0003800000 */
[----:B------:R-:W0:Y:S01]  /*1420*/  LDC R2, c[0x3][0x164] ;  /* 0x00c05900ff027b82 */ /* 0x000e220000000800 */
[----:B------:R-:W-:Y:S02]  /*1430*/  ISETP.GE.AND P4, PT, R17, RZ, PT ;  /* 0x000000ff1100720c */ /* 0x000fe40003f86270 */
[C---:B0-----:R-:W-:Y:S02]  /*1440*/  ISETP.GE.AND P5, PT, R2.reuse, RZ, PT ;  /* 0x000000ff0200720c */ /* 0x041fe40003fa6270 */
[----:B------:R-:W-:Y:S02]  /*1450*/  LOP3.LUT R2, R2, 0x7fffffff, RZ, 0xc0, !PT ;  /* 0x7fffffff02027812 */ /* 0x000fe400078ec0ff */
[----:B------:R-:W-:Y:S02]  /*1460*/  SEL R3, RZ, 0x7ff00000, !P5 ;  /* 0x7ff00000ff037807 */ /* 0x000fe40006800000 */
[----:B------:R-:W-:-:S03]  /*1470*/  ISETP.NE.AND P5, PT, R2, 0x3fe00000, PT ;  /* 0x3fe000000200780c */ /* 0x000fc60003fa5270 */
[----:B------:R-:W-:-:S05]  /*1480*/  VIADD R2, R3, 0x80000000 ;  /* 0x8000000003027836 */ /* 0x000fca0000000000 */
[----:B------:R-:W-:-:S04]  /*1490*/  SEL R2, R2, R3, P5 ;  /* 0x0000000302027207 */ /* 0x000fc80002800000 */
[----:B------:R-:W-:Y:S01]  /*14a0*/  @!P4 SEL R3, R2, R3, P1 ;  /* 0x000000030203c207 */ /* 0x000fe20000800000 */
[----:B------:R-:W-:-:S07]  /*14b0*/  IMAD.MOV.U32 R2, RZ, RZ, RZ ;  /* 0x000000ffff027224 */ /* 0x000fce00078e00ff */
.L_x_18:
[----:B------:R-:W0:Y:S01]  /*14c0*/  LDC.64 R12, c[0x3][0x180] ;  /* 0x00c06000ff0c7b82 */ /* 0x000e220000000a00 */
[----:B------:R-:W-:Y:S02]  /*14d0*/  FSEL R10, R2, RZ, !P0 ;  /* 0x000000ff020a7208 */ /* 0x000fe40004000000 */
[----:B------:R-:W-:Y:S01]  /*14e0*/  FSEL R11, R3, 1.875, !P0 ;  /* 0x3ff00000030b7808 */ /* 0x000fe20004000000 */
[----:B0-----:R-:W-:-:S14]  /*14f0*/  DSETP.NEU.AND P6, PT, R12, RZ, PT ;  /* 0x000000ff0c00722a */ /* 0x001fdc0003fcd000 */
[----:B------:R-:W-:Y:S05]  /*1500*/  @P6 BRA `(.L_x_20) ;  /* 0x0000000000286947 */ /* 0x000fea0003800000 */
[----:B------:R-:W0:Y:S01]  /*1510*/  LDC R2, c[0x3][0x164] ;  /* 0x00c05900ff027b82 */ /* 0x000e220000000800 */
[----:B------:R-:W-:-:S04]  /*1520*/  ISETP.NE.U32.AND P1, PT, R18, RZ, PT ;  /* 0x000000ff1200720c */ /* 0x000fc80003f25070 */
[----:B------:R-:W-:-:S03]  /*1530*/  ISETP.NE.AND.EX P1, PT, R19, -0x80000000, PT, P1 ;  /* 0x800000001300780c */ /* 0x000fc60003f25310 */
[----:B------:R-:W1:Y:S10]  /*1540*/  LDC R21, c[0x3][0x184] ;  /* 0x00c06100ff157b82 */ /* 0x000e740000000800 */
[----:B------:R-:W-:Y:S01]  /*1550*/  DSETP.NEU.AND P1, PT, |R28|, 0.5, !P1 ;  /* 0x3fe000001c00742a */ /* 0x000fe20004f2d200 */
[----:B0-----:R-:W-:Y:S01]  /*1560*/  ISETP.GE.AND P4, PT, R2, RZ, PT ;  /* 0x000000ff0200720c */ /* 0x001fe20003f86270 */
[----:B------:R-:W-:-:S04]  /*1570*/  IMAD.MOV.U32 R2, RZ, RZ, RZ ;  /* 0x000000ffff027224 */ /* 0x000fc800078e00ff */
[----:B-1----:R-:W-:-:S08]  /*1580*/  SEL R3, R21, RZ, P1 ;  /* 0x000000ff15037207 */ /* 0x002fd00000800000 */
[----:B------:R-:W-:Y:S01]  /*1590*/  @!P4 LOP3.LUT R3, R3, 0x7ff00000, RZ, 0xfc, !PT ;  /* 0x7ff000000303c812 */ /* 0x000fe200078efcff */
[----:B------:R-:W-:Y:S06]  /*15a0*/  BRA `(.L_x_21) ;  /* 0x0000000000247947 */ /* 0x000fec0003800000 */
.L_x_20:
[----:B------:R-:W0:Y:S01]  /*15b0*/  LDC R21, c[0x3][0x184] ;  /* 0x00c06100ff157b82 */ /* 0x000e220000000800 */
[----:B------:R-:W1:Y:S01]  /*15c0*/  FRND.F64.TRUNC R2, R28 ;  /* 0x0000001c00027313 */ /* 0x000e62000030d800 */
[----:B------:R-:W-:Y:S01]  /*15d0*/  PLOP3.LUT P1, PT, P3, PT, PT, 0x80, 0x8 ;  /* 0x000000000008781c */ /* 0x000fe20001f2f070 */
[----:B-1----:R-:W-:-:S06]  /*15e0*/  DSETP.NEU.AND P5, PT, R2, R28, PT ;  /* 0x0000001c0200722a */ /* 0x002fcc0003fad000 */
[----:B------:R-:W-:Y:S02]  /*15f0*/  FSEL R3, R0, RZ, !P5 ;  /* 0x000000ff00037208 */ /* 0x000fe40006800000 */
[----:B0-----:R-:W-:Y:S02]  /*1600*/  ISETP.GE.AND P4, PT, R21, RZ, PT ;  /* 0x000000ff1500720c */ /* 0x001fe40003f86270 */
[----:B------:R-:W-:Y:S02]  /*1610*/  FSEL R8, R5, -QNAN , !P5 ;  /* 0xfff8000005087808 */ /* 0x000fe40006800000 */
[----:B------:R-:W-:Y:S02]  /*1620*/  FSEL R2, R3, R0, !P4 ;  /* 0x0000000003027208 */ /* 0x000fe40006000000 */
[----:B------:R-:W-:-:S07]  /*1630*/  FSEL R3, R8, R5, !P4 ;  /* 0x0000000508037208 */ /* 0x000fce0006000000 */
.L_x_21:
        /* <DEDUP_REMOVED lines=17> */
.L_x_23:
        /* <DEDUP_REMOVED lines=12> */
.L_x_22:
[----:B------:R-:W0:Y:S02]  /*1810*/  LDC.64 R14, c[0x3][0x168] ;  /* 0x00c05a00ff0e7b82 */ /* 0x000e240000000a00 */
[----:B0-----:R-:W-:-:S14]  /*1820*/  DSETP.NEU.AND P1, PT, R14, RZ, PT ;  /* 0x000000ff0e00722a */ /* 0x001fdc0003f2d000 */
[----:B------:R-:W-:Y:S05]  /*1830*/  @P1 BRA `(.L_x_24) ;  /* 0x0000000000241947 */ /* 0x000fea0003800000 */
[----:B------:R-:W0:Y:S01]  /*1840*/  LDC R8, c[0x3][0x164] ;  /* 0x00c05900ff087b82 */ /* 0x000e220000000800 */
[----:B------:R-:W-:-:S04]  /*1850*/  ISETP.NE.U32.AND P1, PT, R18, RZ, PT ;  /* 0x000000ff1200720c */ /* 0x000fc80003f25070 */
[----:B------:R-:W-:-:S13]  /*1860*/  ISETP.NE.AND.EX P1, PT, R19, -0x80000000, PT, P1 ;  /* 0x800000001300780c */ /* 0x000fda0003f25310 */
[----:B------:R-:W-:Y:S01]  /*1870*/  DSETP.NEU.AND P1, PT, |R28|, 0.5, !P1 ;  /* 0x3fe000001c00742a */ /* 0x000fe20004f2d200 */
[----:B0-----:R-:W-:Y:S01]  /*1880*/  ISETP.GE.AND P4, PT, R8, RZ, PT ;  /* 0x000000ff0800720c */ /* 0x001fe20003f86270 */
[----:B------:R-:W-:-:S04]  /*1890*/  IMAD.MOV.U32 R8, RZ, RZ, RZ ;  /* 0x000000ffff087224 */ /* 0x000fc800078e00ff */
[----:B------:R-:W-:-:S08]  /*18a0*/  SEL R9, R17, RZ, P1 ;  /* 0x000000ff11097207 */ /* 0x000fd00000800000 */
[----:B------:R-:W-:Y:S01]  /*18b0*/  @!P4 LOP3.LUT R9, R9, 0x7ff00000, RZ, 0xfc, !PT ;  /* 0x7ff000000909c812 */ /* 0x000fe200078efcff */
[----:B------:R-:W-:Y:S06]  /*18c0*/  BRA `(.L_x_25) ;  /* 0x0000000000207947 */ /* 0x000fec0003800000 */
.L_x_24:
[----:B------:R-:W0:Y:S01]  /*18d0*/  FRND.F64.TRUNC R8, R28 ;  /* 0x0000001c00087313 */ /* 0x000e22000030d800 */
[----:B------:R-:W-:Y:S02]  /*18e0*/  ISETP.GE.AND P4, PT, R17, RZ, PT ;  /* 0x000000ff1100720c */ /* 0x000fe40003f86270 */
[----:B------:R-:W-:Y:S01]  /*18f0*/  PLOP3.LUT P1, PT, P3, PT, PT, 0x80, 0x8 ;  /* 0x000000000008781c */ /* 0x000fe20001f2f070 */
[----:B0-----:R-:W-:-:S06]  /*1900*/  DSETP.NEU.AND P5, PT, R8, R28, PT ;  /* 0x0000001c0800722a */ /* 0x001fcc0003fad000 */
[----:B------:R-:W-:Y:S02]  /*1910*/  FSEL R9, R96, RZ, !P5 ;  /* 0x000000ff60097208 */ /* 0x000fe40006800000 */
[----:B------:R-:W-:Y:S02]  /*1920*/  FSEL R20, R97, -QNAN , !P5 ;  /* 0xfff8000061147808 */ /* 0x000fe40006800000 */
[----:B------:R-:W-:Y:S02]  /*1930*/  FSEL R8, R9, R96, !P4 ;  /* 0x0000006009087208 */ /* 0x000fe40006000000 */
[----:B------:R-:W-:-:S07]  /*1940*/  FSEL R9, R20, R97, !P4 ;  /* 0x0000006114097208 */ /* 0x000fce0006000000 */
.L_x_25:
        /* <DEDUP_REMOVED lines=16> */
.L_x_27:
[----:B------:R-:W-:-:S14]  /*1a50*/  DSETP.NEU.AND P2, PT, |R14|, +INF , PT ;  /* 0x7ff000000e00742a */ /* 0x000fdc0003f4d200 */
[----:B------:R-:W-:Y:S05]  /*1a60*/  @P2 BRA `(.L_x_26) ;  /* 0x0000000000282947 */ /* 0x000fea0003800000 */
[----:B------:R-:W0:Y:S01]  /*1a70*/  LDC R8, c[0x3][0x164] ;  /* 0x00c05900ff087b82 */ /* 0x000e220000000800 */
[----:B------:R-:W-:Y:S02]  /*1a80*/  ISETP.GE.AND P2, PT, R17, RZ, PT ;  /* 0x000000ff1100720c */ /* 0x000fe40003f46270 */
[C---:B0-----:R-:W-:Y:S02]  /*1a90*/  ISETP.GE.AND P4, PT, R8.reuse, RZ, PT ;  /* 0x000000ff0800720c */ /* 0x041fe40003f86270 */
[----:B------:R-:W-:Y:S02]  /*1aa0*/  LOP3.LUT R8, R8, 0x7fffffff, RZ, 0xc0, !PT ;  /* 0x7fffffff08087812 */ /* 0x000fe400078ec0ff */
[----:B------:R-:W-:Y:S02]  /*1ab0*/  SEL R9, RZ, 0x7ff00000, !P4 ;  /* 0x7ff00000ff097807 */ /* 0x000fe40006000000 */
[----:B------:R-:W-:Y:S02]  /*1ac0*/  ISETP.NE.AND P4, PT, R8, 0x3fe00000, PT ;  /* 0x3fe000000800780c */ /* 0x000fe40003f85270 */
[----:B------:R-:W-:-:S04]  /*1ad0*/  IADD3 R8, PT, PT, R9, -0x80000000, RZ ;  /* 0x8000000009087810 */ /* 0x000fc80007ffe0ff */
[----:B------:R-:W-:-:S04]  /*1ae0*/  SEL R8, R8, R9, P4 ;  /* 0x0000000908087207 */ /* 0x000fc80002000000 */
[----:B------:R-:W-:Y:S01]  /*1af0*/  @!P2 SEL R9, R8, R9, P1 ;  /* 0x000000090809a207 */ /* 0x000fe20000800000 */
[----:B------:R-:W-:-:S07]  /*1b00*/  IMAD.MOV.U32 R8, RZ, RZ, RZ ;  /* 0x000000ffff087224 */ /* 0x000fce00078e00ff */
.L_x_26:
[----:B------:R-:W-:Y:S01]  /*1b10*/  DSETP.NEU.AND P2, PT, R28, RZ, PT ;  /* 0x000000ff1c00722a */ /* 0x000fe20003f4d000 */
[----:B------:R-:W-:Y:S01]  /*1b20*/  FSEL R8, R8, RZ, !P0 ;  /* 0x000000ff08087208 */ /* 0x000fe20004000000 */
[----:B------:R-:W-:Y:S01]  /*1b30*/  DSETP.NEU.AND P1, PT, R12, 1, PT ;  /* 0x3ff000000c00742a */ /* 0x000fe20003f2d000 */
[----:B------:R-:W-:Y:S01]  /*1b40*/  FSEL R9, R9, 1.875, !P0 ;  /* 0x3ff0000009097808 */ /* 0x000fe20004000000 */
[----:B------:R-:W-:Y:S01]  /*1b50*/  DMUL R28, R10, R28 ;  /* 0x0000001c0a1c7228 */ /* 0x000fe20000000000 */
[----:B------:R-:W-:Y:S01]  /*1b60*/  BSSY.RECONVERGENT B1, `(.L_x_28) ;  /* 0x000001a000017945 */ /* 0x000fe20003800200 */
[----:B------:R-:W-:Y:S02]  /*1b70*/  FSEL R2, R2, RZ, P2 ;  /* 0x000000ff02027208 */ /* 0x000fe40001000000 */
[----:B------:R-:W-:Y:S02]  /*1b80*/  FSEL R3, R3, 1.875, P2 ;  /* 0x3ff0000003037808 */ /* 0x000fe40001000000 */
[----:B------:R-:W-:-:S02]  /*1b90*/  FSEL R2, R2, RZ, P1 ;  /* 0x000000ff02027208 */ /* 0x000fc40000800000 */
[----:B------:R-:W-:Y:S02]  /*1ba0*/  FSEL R3, R3, 1.875, P1 ;  /* 0x3ff0000003037808 */ /* 0x000fe40000800000 */
[----:B------:R-:W-:Y:S02]  /*1bb0*/  FSETP.GEU.AND P2, PT, |R29|, 6.5827683646048100446e-37, PT ;  /* 0x036000001d00780b */ /* 0x000fe40003f4e200 */
[----:B------:R-:W-:Y:S02]  /*1bc0*/  ISETP.GE.AND P5, PT, R21, RZ, PT ;  /* 0x000000ff1500720c */ /* 0x000fe40003fa6270 */
[----:B------:R-:W-:Y:S01]  /*1bd0*/  DADD R124, R2, R8 ;  /* 0x00000000027c7229 */ /* 0x000fe20000000008 */
[----:B------:R-:W-:-:S05]  /*1be0*/  IMAD.MOV.U32 R2, RZ, RZ, 0x1 ;  /* 0x00000001ff027424 */ /* 0x000fca00078e00ff */
[----:B------:R-:W0:Y:S02]  /*1bf0*/  MUFU.RCP64H R3, R125 ;  /* 0x0000007d00037308 */ /* 0x000e240000001800 */
        /* <DEDUP_REMOVED lines=15> */
[----:B------:R-:W-:-:S07]  /*1cf0*/  IMAD.MOV.U32 R26, RZ, RZ, R28 ;  /* 0x000000ffff1a7224 */ /* 0x000fce00078e001c */
.L_x_29:
[----:B------:R-:W-:Y:S05]  /*1d00*/  BSYNC.RECONVERGENT B1 ;  /* 0x0000000000017941 */ /* 0x000fea0003800200 */
.L_x_28:
[----:B------:R-:W0:Y:S01]  /*1d10*/  LDC.64 R2, c[0x3][0x160] ;  /* 0x00c05800ff027b82 */ /* 0x000e220000000a00 */
[----:B------:R-:W1:Y:S01]  /*1d20*/  LDCU.64 UR4, c[0x3][0x180] ;  /* 0x00c03000ff0477ac */ /* 0x000e620008000a00 */
[----:B------:R-:W-:Y:S01]  /*1d30*/  DADD R26, -R26, 1 ;  /* 0x3ff000001a1a7429 */ /* 0x000fe20000000100 */
[----:B------:R-:W-:Y:S07]  /*1d40*/  BSSY.RECONVERGENT B0, `(.L_x_30) ;  /* 0x0000010000007945 */ /* 0x000fee0003800200 */
[----:B------:R-:W-:-:S02]  /*1d50*/  DMUL R24, R26, R24 ;  /* 0x000000181a187228 */ /* 0x000fc40000000000 */
[----:B-1----:R-:W-:Y:S02]  /*1d60*/  DADD R28, -RZ, |UR4| ;  /* 0x40000004ff1c7e29 */ /* 0x002fe40008000100 */
[----:B0-----:R-:W-:-:S08]  /*1d70*/  DADD R2, R2, -1 ;  /* 0xbff0000002027429 */ /* 0x001fd00000000000 */
[----:B------:R-:W-:Y:S01]  /*1d80*/  IMAD.MOV.U32 R30, RZ, RZ, R28 ;  /* 0x000000ffff1e7224 */ /* 0x000fe200078e001c */
[----:B------:R-:W-:Y:S02]  /*1d90*/  MOV R28, 0x1e40 ;  /* 0x00001e40001c7802 */ /* 0x000fe40000000f00 */
[----:B------:R-:W-:Y:S01]  /*1da0*/  SHF.R.U32.HI R8, RZ, 0x14, R3 ;  /* 0x00000014ff087819 */ /* 0x000fe20000011603 */
[----:B------:R-:W-:Y:S01]  /*1db0*/  IMAD.MOV.U32 R26, RZ, RZ, R2 ;  /* 0x000000ffff1a7224 */ /* 0x000fe200078e0002 */
[----:B------:R-:W-:Y:S02]  /*1dc0*/  MOV R27, R3 ;  /* 0x00000003001b7202 */ /* 0x000fe40000000f00 */
[----:B------:R-:W-:-:S05]  /*1dd0*/  LOP3.LUT R8, R8, 0x7ff, RZ, 0xc0, !PT ;  /* 0x000007ff08087812 */ /* 0x000fca00078ec0ff */
[----:B------:R-:W-:-:S05]  /*1de0*/  VIADD R9, R8, 0xfffffc0c ;  /* 0xfffffc0c08097836 */ /* 0x000fca0000000000 */
[CC--:B------:R-:W-:Y:S02]  /*1df0*/  SHF.L.U32 R99, R2.reuse, R9.reuse, RZ ;  /* 0x0000000902637219 */ /* 0x0c0fe400000006ff */
[----:B------:R-:W-:Y:S02]  /*1e00*/  SHF.L.U64.HI R100, R2, R9, R3 ;  /* 0x0000000902647219 */ /* 0x000fe40000010203 */
[----:B------:R-:W-:-:S04]  /*1e10*/  ISETP.NE.U32.AND P4, PT, R99, RZ, PT ;  /* 0x000000ff6300720c */ /* 0x000fc80003f85070 */
[----:B------:R-:W-:-:S13]  /*1e20*/  ISETP.NE.AND.EX P4, PT, R100, -0x80000000, PT, P4 ;  /* 0x800000006400780c */ /* 0x000fda0003f85340 */
[----:B------:R-:W-:Y:S05]  /*1e30*/  CALL.REL.NOINC `($_Z5Itot1idPdPsS_S_Pi$__internal_accurate_pow) ;  /* 0x000001e800647944 */ /* 0x000fea0003c00000 */
[----:B------:R-:W-:Y:S05]  /*1e40*/  BSYNC.RECONVERGENT B0 ;  /* 0x0000000000007941 */ /* 0x000fea0003800200 */
.L_x_30:
[----:B------:R-:W-:-:S10]  /*1e50*/  DADD R8, -RZ, -R26 ;  /* 0x00000000ff087229 */ /* 0x000fd4000000091a */
[-C--:B------:R-:W-:Y:S02]  /*1e60*/  FSEL R11, R8, R26.reuse, !P4 ;  /* 0x0000001a080b7208 */ /* 0x080fe40006000000 */
[-C--:B------:R-:W-:Y:S02]  /*1e70*/  FSEL R8, R9, R27.reuse, !P4 ;  /* 0x0000001b09087208 */ /* 0x080fe40006000000 */
[----:B------:R-:W-:Y:S02]  /*1e80*/  FSEL R26, R11, R26, !P5 ;  /* 0x0000001a0b1a7208 */ /* 0x000fe40006800000 */
[----:B------:R-:W-:Y:S01]  /*1e90*/  FSEL R27, R8, R27, !P5 ;  /* 0x0000001b081b7208 */ /* 0x000fe20006800000 */
[----:B------:R-:W-:Y:S06]  /*1ea0*/  @P6 BRA `(.L_x_31) ;  /* 0x0000000000246947 */ /* 0x000fec0003800000 */
[----:B------:R-:W0:Y:S01]  /*1eb0*/  LDC R17, c[0x3][0x184] ;  /* 0x00c06100ff117b82 */ /* 0x000e220000000800 */
[----:B------:R-:W-:Y:S01]  /*1ec0*/  ISETP.NE.U32.AND P1, PT, R99, RZ, PT ;  /* 0x000000ff6300720c */ /* 0x000fe20003f25070 */
[----:B------:R-:W-:Y:S01]  /*1ed0*/  IMAD.MOV.U32 R8, RZ, RZ, RZ ;  /* 0x000000ffff087224 */ /* 0x000fe200078e00ff */
[----:B------:R-:W-:Y:S02]  /*1ee0*/  ISETP.GE.AND P2, PT, R3, RZ, PT ;  /* 0x000000ff0300720c */ /* 0x000fe40003f46270 */
[----:B------:R-:W-:-:S13]  /*1ef0*/  ISETP.NE.AND.EX P1, PT, R100, -0x80000000, PT, P1 ;  /* 0x800000006400780c */ /* 0x000fda0003f25310 */
[----:B------:R-:W-:-:S06]  /*1f00*/  DSETP.NEU.AND P1, PT, |R2|, 0.5, !P1 ;  /* 0x3fe000000200742a */ /* 0x000fcc0004f2d200 */
[----:B0-----:R-:W-:-:S04]  /*1f10*/  SEL R9, R17, RZ, P1 ;  /* 0x000000ff11097207 */ /* 0x001fc80000800000 */
[----:B------:R-:W-:Y:S01]  /*1f20*/  @!P2 LOP3.LUT R9, R9, 0x7ff00000, RZ, 0xfc, !PT ;  /* 0x7ff000000909a812 */ /* 0x000fe200078efcff */
[----:B------:R-:W-:Y:S06]  /*1f30*/  BRA `(.L_x_32) ;  /* 0x00000000002c7947 */ /* 0x000fec0003800000 */
.L_x_31:
[----:B------:R-:W0:Y:S01]  /*1f40*/  LDC R17, c[0x3][0x184] ;  /* 0x00c06100ff117b82 */ /* 0x000e220000000800 */
[----:B------:R-:W1:Y:S01]  /*1f50*/  FRND.F64.TRUNC R8, R2 ;  /* 0x0000000200087313 */ /* 0x000e62000030d800 */
[----:B------:R-:W-:-:S04]  /*1f60*/  ISETP.NE.U32.AND P1, PT, R99, RZ, PT ;  /* 0x000000ff6300720c */ /* 0x000fc80003f25070 */
[----:B------:R-:W-:-:S04]  /*1f70*/  ISETP.NE.AND.EX P1, PT, R100, -0x80000000, PT, P1 ;  /* 0x800000006400780c */ /* 0x000fc80003f25310 */
[----:B------:R-:W-:Y:S01]  /*1f80*/  PLOP3.LUT P1, PT, P1, PT, PT, 0x8, 0x80 ;  /* 0x000000000080781c */ /* 0x000fe20000f2e170 */
[----:B-1----:R-:W-:Y:S01]  /*1f90*/  DSETP.NEU.AND P2, PT, R2, R8, PT ;  /* 0x000000080200722a */ /* 0x002fe20003f4d000 */
[----:B0-----:R-:W-:-:S13]  /*1fa0*/  ISETP.GE.AND P4, PT, R17, RZ, PT ;  /* 0x000000ff1100720c */ /* 0x001fda0003f86270 */
[----:B------:R-:W-:Y:S02]  /*1fb0*/  @!P4 FSEL R26, R26, RZ, !P2 ;  /* 0x000000ff1a1ac208 */ /* 0x000fe40005000000 */
[----:B------:R-:W-:-:S03]  /*1fc0*/  @!P4 FSEL R27, R27, -QNAN , !P2 ;  /* 0xfff800001b1bc808 */ /* 0x000fc60005000000 */
[----:B------:R-:W-:Y:S02]  /*1fd0*/  IMAD.MOV.U32 R8, RZ, RZ, R26 ;  /* 0x000000ffff087224 */ /* 0x000fe400078e001a */
[----:B------:R-:W-:-:S07]  /*1fe0*/  IMAD.MOV.U32 R9, RZ, RZ, R27 ;  /* 0x000000ffff097224 */ /* 0x000fce00078e001b */
.L_x_32:
[----:B------:R-:W0:Y:S02]  /*1ff0*/  LDC.64 R12, c[0x3][0x180] ;  /* 0x00c06000ff0c7b82 */ /* 0x000e240000000a00 */
[----:B0-----:R-:W-:-:S10]  /*2000*/  DADD R10, R2, R12 ;  /* 0x00000000020a7229 */ /* 0x001fd4000000000c */
        /* <DEDUP_REMOVED lines=9> */
[----:B------:R-:W-:Y:S01]  /*20a0*/  ISETP.GE.AND P2, PT, R3, RZ, PT ;  /* 0x000000ff0300720c */ /* 0x000fe20003f46270 */
[----:B------:R-:W-:-:S06]  /*20b0*/  DSETP.GT.AND P1, PT, |R12|, 1, PT ;  /* 0x3ff000000c00742a */ /* 0x000fcc0003f24200 */
[----:B------:R-:W-:Y:S01]  /*20c0*/  SEL R8, RZ, 0x7ff00000, !P1 ;  /* 0x7ff00000ff087807 */ /* 0x000fe20004800000 */
[----:B------:R-:W-:-:S05]  /*20d0*/  DSETP.NEU.AND P1, PT, R12, -1, PT ;  /* 0xbff000000c00742a */ /* 0x000fca0003f2d000 */
[----:B------:R-:W-:-:S04]  /*20e0*/  @!P2 LOP3.LUT R8, R8, 0x7ff00000, RZ, 0x3c, !PT ;  /* 0x7ff000000808a812 */ /* 0x000fc800078e3cff */
[----:B------:R-:W-:Y:S01]  /*20f0*/  SEL R9, R8, 0x3ff00000, P1 ;  /* 0x3ff0000008097807 */ /* 0x000fe20000800000 */
[----:B------:R-:W-:Y:S01]  /*2100*/  IMAD.MOV.U32 R8, RZ, RZ, RZ ;  /* 0x000000ffff087224 */ /* 0x000fe200078e00ff */
[----:B------:R-:W-:Y:S06]  /*2110*/  BRA `(.L_x_33) ;  /* 0x00000000002c7947 */ /* 0x000fec0003800000 */
.L_x_34:
[----:B------:R-:W-:-:S14]  /*2120*/  DSETP.NEU.AND P2, PT, |R12|, +INF , PT ;  /* 0x7ff000000c00742a */ /* 0x000fdc0003f4d200 */
[----:B------:R-:W-:Y:S05]  /*2130*/  @P2 BRA `(.L_x_33) ;  /* 0x0000000000242947 */ /* 0x000fea0003800000 */
[C---:B------:R-:W-:Y:S02]  /*2140*/  ISETP.GE.AND P2, PT, R3.reuse, RZ, PT ;  /* 0x000000ff0300720c */ /* 0x040fe40003f46270 */
[----:B------:R-:W-:Y:S02]  /*2150*/  LOP3.LUT R8, R3, 0x7fffffff, RZ, 0xc0, !PT ;  /* 0x7fffffff03087812 */ /* 0x000fe400078ec0ff */
[----:B------:R-:W-:Y:S02]  /*2160*/  SEL R9, RZ, 0x7ff00000, !P2 ;  /* 0x7ff00000ff097807 */ /* 0x000fe40005000000 */
[----:B------:R-:W-:Y:S02]  /*2170*/  ISETP.GE.AND P4, PT, R17, RZ, PT ;  /* 0x000000ff1100720c */ /* 0x000fe40003f86270 */
[----:B------:R-:W-:Y:S01]  /*2180*/  ISETP.NE.AND P2, PT, R8, 0x3fe00000, PT ;  /* 0x3fe000000800780c */ /* 0x000fe20003f45270 */
[----:B------:R-:W-:-:S05]  /*2190*/  VIADD R8, R9, 0x80000000 ;  /* 0x8000000009087836 */ /* 0x000fca0000000000 */
[----:B------:R-:W-:-:S05]  /*21a0*/  SEL R8, R8, R9, P2 ;  /* 0x0000000908087207 */ /* 0x000fca0001000000 */
[----:B------:R-:W-:Y:S01]  /*21b0*/  @!P4 SEL R9, R8, R9, P1 ;  /* 0x000000090809c207 */ /* 0x000fe20000800000 */
[----:B------:R-:W-:-:S07]  /*21c0*/  IMAD.MOV.U32 R8, RZ, RZ, RZ ;  /* 0x000000ffff087224 */ /* 0x000fce00078e00ff */
.L_x_33:
[----:B------:R-:W0:Y:S01]  /*21d0*/  LDC.64 R14, c[0x3][0x168] ;  /* 0x00c05a00ff0e7b82 */ /* 0x000e220000000a00 */
[----:B------:R-:W1:Y:S01]  /*21e0*/  LDCU.64 UR4, c[0x3][0x158] ;  /* 0x00c02b00ff0477ac */ /* 0x000e620008000a00 */
[----:B------:R-:W-:Y:S02]  /*21f0*/  DSETP.NEU.AND P1, PT, R2, RZ, PT ;  /* 0x000000ff0200722a */ /* 0x000fe40003f2d000 */
[----:B------:R-:W-:-:S04]  /*2200*/  DSETP.NEU.AND P2, PT, R12, 1, PT ;  /* 0x3ff000000c00742a */ /* 0x000fc80003f4d000 */
[----:B------:R-:W-:Y:S02]  /*2210*/  FSEL R8, R8, RZ, P1 ;  /* 0x000000ff08087208 */ /* 0x000fe40000800000 */
[----:B------:R-:W-:Y:S02]  /*2220*/  FSEL R9, R9, 1.875, P1 ;  /* 0x3ff0000009097808 */ /* 0x000fe40000800000 */
[----:B------:R-:W-:Y:S02]  /*2230*/  FSEL R8, R8, RZ, P2 ;  /* 0x000000ff08087208 */ /* 0x000fe40001000000 */
[----:B------:R-:W-:-:S06]  /*2240*/  FSEL R9, R9, 1.875, P2 ;  /* 0x3ff0000009097808 */ /* 0x000fcc0001000000 */
[----:B-1----:R-:W-:Y:S02]  /*2250*/  DMUL R10, R8, UR4 ;  /* 0x00000004080a7c28 */ /* 0x002fe40008000000 */
[----:B0-----:R-:W-:-:S14]  /*2260*/  DSETP.NEU.AND P4, PT, R14, RZ, PT ;  /* 0x000000ff0e00722a */ /* 0x001fdc0003f8d000 */
        /* <DEDUP_REMOVED lines=8> */
[----:B0-----:R-:W-:Y:S02]  /*22f0*/  ISETP.GE.AND P5, PT, R8, RZ, PT ;  /* 0x000000ff0800720c */ /* 0x001fe40003fa6270 */
[----:B------:R-:W-:-:S05]  /*2300*/  MOV R8, RZ ;  /* 0x000000ff00087202 */ /* 0x000fca0000000f00 */
[----:B------:R-:W-:-:S06]  /*2310*/  DSETP.NEU.AND P1, PT, |R20|, 0.5, !P1 ;  /* 0x3fe000001400742a */ /* 0x000fcc0004f2d200 */
[----:B--2---:R-:W-:-:S04]  /*2320*/  SEL R9, R23, RZ, P1 ;  /* 0x000000ff17097207 */ /* 0x004fc80000800000 */
[----:B------:R-:W-:Y:S01]  /*2330*/  @!P5 LOP3.LUT R9, R9, 0x7ff00000, RZ, 0xfc, !PT ;  /* 0x7ff000000909d812 */ /* 0x000fe200078efcff */
[----:B------:R-:W-:Y:S06]  /*2340*/  BRA `(.L_x_36) ;  /* 0x0000000000287947 */ /* 0x000fec0003800000 */
.L_x_35:
        /* <DEDUP_REMOVED lines=10> */
.L_x_36:
        /* <DEDUP_REMOVED lines=17> */
.L_x_38:
        /* <DEDUP_REMOVED lines=8> */
[----:B------:R-:W-:Y:S02]  /*2580*/  SEL R8, R8, R9, P6 ;  /* 0x0000000908087207 */ /* 0x000fe40003000000 */
[----:B------:R-:W-:-:S13]  /*2590*/  ISETP.GE.AND P6, PT, R23, RZ, PT ;  /* 0x000000ff1700720c */ /* 0x000fda0003fc6270 */
[----:B------:R-:W-:Y:S01]  /*25a0*/  @!P6 SEL R9, R8, R9, P1 ;  /* 0x000000090809e207 */ /* 0x000fe20000800000 */
[----:B------:R-:W-:-:S07]  /*25b0*/  IMAD.MOV.U32 R8, RZ, RZ, RZ ;  /* 0x000000ffff087224 */ /* 0x000fce00078e00ff */
.L_x_37:
[----:B------:R-:W-:Y:S01]  /*25c0*/  DSETP.NEU.AND P1, PT, R12, RZ, PT ;  /* 0x000000ff0c00722a */ /* 0x000fe20003f2d000 */
[----:B------:R-:W-:Y:S01]  /*25d0*/  FSEL R8, R8, RZ, !P0 ;  /* 0x000000ff08087208 */ /* 0x000fe20004000000 */
[----:B------:R-:W-:Y:S01]  /*25e0*/  DMUL R10, R10, R20 ;  /* 0x000000140a0a7228 */ /* 0x000fe20000000000 */
[----:B------:R-:W-:-:S07]  /*25f0*/  FSEL R9, R9, 1.875, !P0 ;  /* 0x3ff0000009097808 */ /* 0x000fce0004000000 */
[----:B------:R-:W-:-:S04]  /*2600*/  DMUL R8, R10, R8 ;  /* 0x000000080a087228 */ /* 0x000fc80000000000 */
[----:B------:R-:W-:Y:S07]  /*2610*/  @P1 BRA `(.L_x_39) ;  /* 0x0000000000241947 */ /* 0x000fee0003800000 */
[----:B------:R-:W0:Y:S01]  /*2620*/  LDC R0, c[0x3][0x164] ;  /* 0x00c05900ff007b82 */ /* 0x000e220000000800 */
[----:B------:R-:W-:Y:S01]  /*2630*/  ISETP.NE.U32.AND P1, PT, R18, RZ, PT ;  /* 0x000000ff1200720c */ /* 0x000fe20003f25070 */
[----:B------:R-:W-:-:S03]  /*2640*/  IMAD.MOV.U32 R10, RZ, RZ, RZ ;  /* 0x000000ffff0a7224 */ /* 0x000fc600078e00ff */
[----:B------:R-:W-:-:S13]  /*2650*/  ISETP.NE.AND.EX P1, PT, R19, -0x80000000, PT, P1 ;  /* 0x800000001300780c */ /* 0x000fda0003f25310 */
[----:B------:R-:W-:Y:S01]  /*2660*/  DSETP.NEU.AND P1, PT, |R20|, 0.5, !P1 ;  /* 0x3fe000001400742a */ /* 0x000fe20004f2d200 */
[----:B0-----:R-:W-:-:S05]  /*2670*/  ISETP.GE.AND P6, PT, R0, RZ, PT ;  /* 0x000000ff0000720c */ /* 0x001fca0003fc6270 */
[----:B------:R-:W-:-:S08]  /*2680*/  SEL R11, R17, RZ, P1 ;  /* 0x000000ff110b7207 */ /* 0x000fd00000800000 */
[----:B------:R-:W-:Y:S01]  /*2690*/  @!P6 LOP3.LUT R11, R11, 0x7ff00000, RZ, 0xfc, !PT ;  /* 0x7ff000000b0be812 */ /* 0x000fe200078efcff */
[----:B------:R-:W-:Y:S06]  /*26a0*/  BRA `(.L_x_40) ;  /* 0x0000000000207947 */ /* 0x000fec0003800000 */
.L_x_39:
[----:B------:R-:W0:Y:S01]  /*26b0*/  FRND.F64.TRUNC R10, R20 ;  /* 0x00000014000a7313 */ /* 0x000e22000030d800 */
[----:B------:R-:W-:Y:S01]  /*26c0*/  ISETP.GE.AND P1, PT, R17, RZ, PT ;  /* 0x000000ff1100720c */ /* 0x000fe20003f26270 */
[----:B0-----:R-:W-:-:S12]  /*26d0*/  DSETP.NEU.AND P6, PT, R10, R20, PT ;  /* 0x000000140a00722a */ /* 0x001fd80003fcd000 */
[----:B------:R-:W-:Y:S02]  /*26e0*/  @!P1 FSEL R0, R0, RZ, !P6 ;  /* 0x000000ff00009208 */ /* 0x000fe40007000000 */
[----:B------:R-:W-:Y:S02]  /*26f0*/  @!P1 FSEL R5, R5, -QNAN , !P6 ;  /* 0xfff8000005059808 */ /* 0x000fe40007000000 */
[----:B------:R-:W-:Y:S01]  /*2700*/  PLOP3.LUT P1, PT, P3, PT, PT, 0x80, 0x8 ;  /* 0x000000000008781c */ /* 0x000fe20001f2f070 */
[----:B------:R-:W-:Y:S02]  /*2710*/  IMAD.MOV.U32 R10, RZ, RZ, R0 ;  /* 0x000000ffff0a7224 */ /* 0x000fe400078e0000 */
[----:B------:R-:W-:-:S10]  /*2720*/  IMAD.MOV.U32 R11, RZ, RZ, R5 ;  /* 0x000000ffff0b7224 */ /* 0x000fd400078e0005 */
.L_x_40:
        /* <DEDUP_REMOVED lines=9> */
[----:B------:R-:W-:-:S06]  /*27c0*/  DSETP.GT.AND P6, PT, |R12|, 1, PT ;  /* 0x3ff000000c00742a */ /* 0x000fcc0003fc4200 */
[----:B------:R-:W-:Y:S01]  /*27d0*/  SEL R10, RZ, 0x7ff00000, !P6 ;  /* 0x7ff00000ff0a7807 */ /* 0x000fe20007000000 */
[----:B------:R-:W-:Y:S01]  /*27e0*/  DSETP.NEU.AND P6, PT, R12, -1, PT ;  /* 0xbff000000c00742a */ /* 0x000fe20003fcd000 */
[----:B0-----:R-:W-:-:S13]  /*27f0*/  ISETP.GE.AND P1, PT, R0, RZ, PT ;  /* 0x000000ff0000720c */ /* 0x001fda0003f26270 */
[----:B------:R-:W-:-:S04]  /*2800*/  @!P1 LOP3.LUT R10, R10, 0x7ff00000, RZ, 0x3c, !PT ;  /* 0x7ff000000a0a9812 */ /* 0x000fc800078e3cff */
[----:B------:R-:W-:Y:S01]  /*2810*/  SEL R11, R10, 0x3ff00000, P6 ;  /* 0x3ff000000a0b7807 */ /* 0x000fe20003000000 */
[----:B------:R-:W-:Y:S01]  /*2820*/  IMAD.MOV.U32 R10, RZ, RZ, RZ ;  /* 0x000000ffff0a7224 */ /* 0x000fe200078e00ff */
[----:B------:R-:W-:Y:S06]  /*2830*/  BRA `(.L_x_41) ;  /* 0x0000000000307947 */ /* 0x000fec0003800000 */
.L_x_42:
[----:B------:R-:W-:-:S14]  /*2840*/  DSETP.NEU.AND P6, PT, |R12|, +INF , PT ;  /* 0x7ff000000c00742a */ /* 0x000fdc0003fcd200 */
[----:B------:R-:W-:Y:S05]  /*2850*/  @P6 BRA `(.L_x_41) ;  /* 0x0000000000286947 */ /* 0x000fea0003800000 */
[----:B------:R-:W0:Y:S01]  /*2860*/  LDC R0, c[0x3][0x164] ;  /* 0x00c05900ff007b82 */ /* 0x000e220000000800 */
[----:B------:R-:W-:Y:S02]  /*2870*/  MOV R10, RZ ;  /* 0x000000ff000a7202 */ /* 0x000fe40000000f00 */
[C---:B0-----:R-:W-:Y:S02]  /*2880*/  ISETP.GE.AND P6, PT, R0.reuse, RZ, PT ;  /* 0x000000ff0000720c */ /* 0x041fe40003fc6270 */
[----:B------:R-:W-:Y:S02]  /*2890*/  LOP3.LUT R0, R0, 0x7fffffff, RZ, 0xc0, !PT ;  /* 0x7fffffff00007812 */ /* 0x000fe400078ec0ff */
[----:B------:R-:W-:Y:S02]  /*28a0*/  SEL R11, RZ, 0x7ff00000, !P6 ;  /* 0x7ff00000ff0b7807 */ /* 0x000fe40007000000 */
[----:B------:R-:W-:-:S03]  /*28b0*/  ISETP.NE.AND P6, PT, R0, 0x3fe00000, PT ;  /* 0x3fe000000000780c */ /* 0x000fc60003fc5270 */
[----:B------:R-:W-:-:S05]  /*28c0*/  VIADD R0, R11, 0x80000000 ;  /* 0x800000000b007836 */ /* 0x000fca0000000000 */
[----:B------:R-:W-:Y:S02]  /*28d0*/  SEL R0, R0, R11, P6 ;  /* 0x0000000b00007207 */ /* 0x000fe40003000000 */
[----:B------:R-:W-:-:S13]  /*28e0*/  ISETP.GE.AND P6, PT, R17, RZ, PT ;  /* 0x000000ff1100720c */ /* 0x000fda0003fc6270 */
[----:B------:R-:W-:-:S07]  /*28f0*/  @!P6 SEL R11, R0, R11, P1 ;  /* 0x0000000b000be207 */ /* 0x000fce0000800000 */
.L_x_41:
[----:B------:R-:W-:-:S06]  /*2900*/  DSETP.NEU.AND P1, PT, R20, RZ, PT ;  /* 0x000000ff1400722a */ /* 0x000fcc0003f2d000 */
[----:B------:R-:W-:Y:S02]  /*2910*/  FSEL R10, R10, RZ, P1 ;  /* 0x000000ff0a0a7208 */ /* 0x000fe40000800000 */
[----:B------:R-:W-:Y:S02]  /*2920*/  FSEL R11, R11, 1.875, P1 ;  /* 0x3ff000000b0b7808 */ /* 0x000fe40000800000 */
[----:B------:R-:W-:Y:S02]  /*2930*/  FSEL R10, R10, RZ, P2 ;  /* 0x000000ff0a0a7208 */ /* 0x000fe40001000000 */
[----:B------:R-:W-:Y:S01]  /*2940*/  FSEL R11, R11, 1.875, P2 ;  /* 0x3ff000000b0b7808 */ /* 0x000fe20001000000 */
[----:B------:R-:W-:Y:S06]  /*2950*/  @P4 BRA `(.L_x_43) ;  /* 0x0000000000244947 */ /* 0x000fec0003800000 */
        /* <DEDUP_REMOVED lines=9> */
.L_x_43:
[----:B------:R-:W0:Y:S01]  /*29f0*/  FRND.F64.TRUNC R4, R20 ;  /* 0x0000001400047313 */ /* 0x000e22000030d800 */
[----:B------:R-:W-:Y:S01]  /*2a00*/  ISETP.GE.AND P1, PT, R23, RZ, PT ;  /* 0x000000ff1700720c */ /* 0x000fe20003f26270 */
[----:B0-----:R-:W-:-:S06]  /*2a10*/  DSETP.NEU.AND P2, PT, R4, R20, PT ;  /* 0x000000140400722a */ /* 0x001fcc0003f4d000 */
[----:B------:R-:W-:Y:S02]  /*2a20*/  FSEL R5, R96, RZ, !P2 ;  /* 0x000000ff60057208 */ /* 0x000fe40005000000 */
[----:B------:R-:W-:Y:S02]  /*2a30*/  FSEL R0, R97, -QNAN , !P2 ;  /* 0xfff8000061007808 */ /* 0x000fe40005000000 */
[----:B------:R-:W-:Y:S02]  /*2a40*/  FSEL R4, R5, R96, !P1 ;  /* 0x0000006005047208 */ /* 0x000fe40004800000 */
[----:B------:R-:W-:-:S07]  /*2a50*/  FSEL R5, R0, R97, !P1 ;  /* 0x0000006100057208 */ /* 0x000fce0004800000 */
.L_x_44:
        /* <DEDUP_REMOVED lines=16> */
.L_x_46:
[----:B------:R-:W-:-:S14]  /*2b60*/  DSETP.NEU.AND P1, PT, |R14|, +INF , PT ;  /* 0x7ff000000e00742a */ /* 0x000fdc0003f2d200 */
[----:B------:R-:W-:Y:S05]  /*2b70*/  @P1 BRA `(.L_x_45) ;  /* 0x0000000000281947 */ /* 0x000fea0003800000 */
[----:B------:R-:W0:Y:S01]  /*2b80*/  LDC R0, c[0x3][0x164] ;  /* 0x00c05900ff007b82 */ /* 0x000e220000000800 */
[----:B------:R-:W-:Y:S01]  /*2b90*/  ISETP.GE.AND P1, PT, R23, RZ, PT ;  /* 0x000000ff1700720c */ /* 0x000fe20003f26270 */
[----:B------:R-:W-:Y:S01]  /*2ba0*/  IMAD.MOV.U32 R4, RZ, RZ, RZ ;  /* 0x000000ffff047224 */ /* 0x000fe200078e00ff */
[C---:B0-----:R-:W-:Y:S02]  /*2bb0*/  ISETP.GE.AND P2, PT, R0.reuse, RZ, PT ;  /* 0x000000ff0000720c */ /* 0x041fe40003f46270 */
[----:B------:R-:W-:Y:S02]  /*2bc0*/  LOP3.LUT R0, R0, 0x7fffffff, RZ, 0xc0, !PT ;  /* 0x7fffffff00007812 */ /* 0x000fe400078ec0ff */
[----:B------:R-:W-:Y:S02]  /*2bd0*/  SEL R5, RZ, 0x7ff00000, !P2 ;  /* 0x7ff00000ff057807 */ /* 0x000fe40005000000 */
[----:B------:R-:W-:-:S03]  /*2be0*/  ISETP.NE.AND P2, PT, R0, 0x3fe00000, PT ;  /* 0x3fe000000000780c */ /* 0x000fc60003f45270 */
[----:B------:R-:W-:-:S05]  /*2bf0*/  VIADD R0, R5, 0x80000000 ;  /* 0x8000000005007836 */ /* 0x000fca0000000000 */
[----:B------:R-:W-:-:S04]  /*2c00*/  SEL R0, R0, R5, P2 ;  /* 0x0000000500007207 */ /* 0x000fc80001000000 */
[----:B------:R-:W-:-:S07]  /*2c10*/  @!P1 SEL R5, R0, R5, P3 ;  /* 0x0000000500059207 */ /* 0x000fce0001800000 */
.L_x_45:
[----:B------:R-:W-:Y:S01]  /*2c20*/  FSEL R4, R4, RZ, !P0 ;  /* 0x000000ff04047208 */ /* 0x000fe20004000000 */
[----:B------:R-:W-:Y:S01]  /*2c30*/  BSSY.RECONVERGENT B0, `(.L_x_47) ;  /* 0x0000009000007945 */ /* 0x000fe20003800200 */
[----:B------:R-:W-:Y:S01]  /*2c40*/  FSEL R5, R5, 1.875, !P0 ;  /* 0x3ff0000005057808 */ /* 0x000fe20004000000 */
[----:B------:R-:W-:Y:S02]  /*2c50*/  IMAD.MOV.U32 R26, RZ, RZ, RZ ;  /* 0x000000ffff1a7224 */ /* 0x000fe400078e00ff */
[----:B------:R-:W-:-:S03]  /*2c60*/  IMAD.MOV.U32 R27, RZ, RZ, 0x40000000 ;  /* 0x40000000ff1b7424 */ /* 0x000fc600078e00ff */
[----:B------:R-:W-:-:S08]  /*2c70*/  DADD R4, R10, R4 ;  /* 0x000000000a047229 */ /* 0x000fd00000000004 */
[----:B------:R-:W-:-:S10]  /*2c80*/  DADD R28, -RZ, |R4| ;  /* 0x00000000ff1c7229 */ /* 0x000fd40000000504 */
[----:B------:R-:W-:Y:S01]  /*2c90*/  IMAD.MOV.U32 R30, RZ, RZ, R28 ;  /* 0x000000ffff1e7224 */ /* 0x000fe200078e001c */
[----:B------:R-:W-:-:S07]  /*2ca0*/  MOV R28, 0x2cc0 ;  /* 0x00002cc0001c7802 */ /* 0x000fce0000000f00 */
[----:B------:R-:W-:Y:S05]  /*2cb0*/  CALL.REL.NOINC `($_Z5Itot1idPdPsS_S_Pi$__internal_accurate_pow) ;  /* 0x000001d800c47944 */ /* 0x000fea0003c00000 */
[----:B------:R-:W-:Y:S05]  /*2cc0*/  BSYNC.RECONVERGENT B0 ;  /* 0x0000000000007941 */ /* 0x000fea0003800200 */
.L_x_47:
[C---:B------:R-:W-:Y:S01]  /*2cd0*/  DADD R10, R4.reuse, 2 ;  /* 0x40000000040a7429 */ /* 0x040fe20000000000 */
[----:B------:R-:W-:Y:S01]  /*2ce0*/  BSSY.RECONVERGENT B0, `(.L_x_48) ;  /* 0x000000d000007945 */ /* 0x000fe20003800200 */
[C---:B------:R-:W-:Y:S02]  /*2cf0*/  DSETP.NEU.AND P1, PT, R4.reuse, RZ, PT ;  /* 0x000000ff0400722a */ /* 0x040fe40003f2d000 */
[----:B------:R-:W-:-:S06]  /*2d00*/  DSETP.NEU.AND P3, PT, R4, 1, PT ;  /* 0x3ff000000400742a */ /* 0x000fcc0003f6d000 */
[----:B------:R-:W-:-:S04]  /*2d10*/  LOP3.LUT R10, R11, 0x7ff00000, RZ, 0xc0, !PT ;  /* 0x7ff000000b0a7812 */ /* 0x000fc800078ec0ff */
[----:B------:R-:W-:Y:S02]  /*2d20*/  ISETP.NE.AND P2, PT, R10, 0x7ff00000, PT ;  /* 0x7ff000000a00780c */ /* 0x000fe40003f45270 */
[----:B------:R-:W-:-:S11]  /*2d30*/  @!P1 CS2R R26, SRZ ;  /* 0x00000000001a9805 */ /* 0x000fd6000001ff00 */
[----:B------:R-:W-:Y:S05]  /*2d40*/  @P2 BRA `(.L_x_49) ;  /* 0x0000000000182947 */ /* 0x000fea0003800000 */
[----:B------:R-:W-:-:S14]  /*2d50*/  DSETP.NAN.AND P1, PT, R4, R4, PT ;  /* 0x000000040400722a */ /* 0x000fdc0003f28000 */
[----:B------:R-:W-:Y:S01]  /*2d60*/  @P1 DADD R26, R4, 2 ;  /* 0x40000000041a1429 */ /* 0x000fe20000000000 */
[----:B------:R-:W-:Y:S10]  /*2d70*/  @P1 BRA `(.L_x_49) ;  /* 0x00000000000c1947 */ /* 0x000ff40003800000 */
[----:B------:R-:W-:-:S14]  /*2d80*/  DSETP.NEU.AND P1, PT, |R4|, +INF , PT ;  /* 0x7ff000000400742a */ /* 0x000fdc0003f2d200 */
[----:B------:R-:W-:Y:S01]  /*2d90*/  @!P1 IMAD.MOV.U32 R26, RZ, RZ, 0x0 ;  /* 0x00000000ff1a9424 */ /* 0x000fe200078e00ff */
[----:B------:R-:W-:-:S07]  /*2da0*/  @!P1 MOV R27, 0x7ff00000 ;  /* 0x7ff00000001b9802 */ /* 0x000fce0000000f00 */
.L_x_49:
[----:B------:R-:W-:Y:S05]  /*2db0*/  BSYNC.RECONVERGENT B0 ;  /* 0x0000000000007941 */ /* 0x000fea0003800200 */
.L_x_48:
[----:B------:R-:W-:Y:S01]  /*2dc0*/  FSEL R125, R27, 1.875, P3 ;  /* 0x3ff000001b7d7808 */ /* 0x000fe20001800000 */
[----:B------:R-:W-:Y:S01]  /*2dd0*/  IMAD.MOV.U32 R4, RZ, RZ, 0x1 ;  /* 0x00000001ff047424 */ /* 0x000fe200078e00ff */
[----:B------:R-:W-:Y:S01]  /*2de0*/  FSEL R124, R26, RZ, P3 ;  /* 0x000000ff1a7c7208 */ /* 0x000fe20001800000 */
[----:B------:R-:W-:Y:S01]  /*2df0*/  BSSY.RECONVERGENT B1, `(.L_x_50) ;  /* 0x0000015000017945 */ /* 0x000fe20003800200 */
[----:B------:R-:W0:Y:S01]  /*2e00*/  MUFU.RCP64H R5, R125 ;  /* 0x0000007d00057308 */ /* 0x000e220000001800 */
[----:B------:R-:W-:-:S03]  /*2e10*/  FSETP.GEU.AND P2, PT, |R9|, 6.5827683646048100446e-37, PT ;  /* 0x036000000900780b */ /* 0x000fc60003f4e200 */
        /* <DEDUP_REMOVED lines=13> */
[----:B------:R-:W-:Y:S02]  /*2ef0*/  IMAD.MOV.U32 R27, RZ, RZ, R9 ;  /* 0x000000ffff1b7224 */ /* 0x000fe400078e0009 */
[----:B------:R-:W-:-:S07]  /*2f00*/  IMAD.MOV.U32 R29, RZ, RZ, R125 ;  /* 0x000000ffff1d7224 */ /* 0x000fce00078e007d */
[----:B------:R-:W-:Y:S05]  /*2f10*/  CALL.REL.NOINC `($__internal_1_$__cuda_sm20_div_rn_f64_full) ;  /* 0x000001d000987944 */ /* 0x000fea0003c00000 */
[----:B------:R-:W-:Y:S02]  /*2f20*/  IMAD.MOV.U32 R14, RZ, RZ, R28 ;  /* 0x000000ffff0e7224 */ /* 0x000fe400078e001c */
[----:B------:R-:W-:-:S07]  /*2f30*/  IMAD.MOV.U32 R15, RZ, RZ, R27 ;  /* 0x000000ffff0f7224 */ /* 0x000fce00078e001b */
.L_x_51:
[----:B------:R-:W-:Y:S05]  /*2f40*/  BSYNC.RECONVERGENT B1 ;  /* 0x0000000000017941 */ /* 0x000fea0003800200 */
.L_x_50:
[----:B------:R-:W0:Y:S01]  /*2f50*/  LDCU UR4, c[0x3][0x1f4] ;  /* 0x00c03e80ff0477ac */ /* 0x000e220008000800 */
[----:B------:R-:W1:Y:S01]  /*2f60*/  LDC.64 R20, c[0x3][0x1f0] ;  /* 0x00c07c00ff147b82 */ /* 0x000e620000000a00 */
[----:B------:R-:W-:Y:S01]  /*2f70*/  IMAD.MOV.U32 R4, RZ, RZ, 0x1 ;  /* 0x00000001ff047424 */ /* 0x000fe200078e00ff */
[----:B------:R-:W2:Y:S01]  /*2f80*/  LDCU.64 UR6, c[0x3][0x1e8] ;  /* 0x00c03d00ff0677ac */ /* 0x000ea20008000a00 */
[----:B------:R-:W-:-:S05]  /*2f90*/  UMOV UR5, 0x3ff2b851 ;  /* 0x3ff2b85100057882 */ /* 0x000fca0000000000 */
[----:B------:R-:W3:Y:S01]  /*2fa0*/  LDC R12, c[0x3][0x1ec] ;  /* 0x00c07b00ff0c7b82 */ /* 0x000ee20000000800 */
[----:B0-----:R-:W1:Y:S01]  /*2fb0*/  MUFU.RCP64H R5, UR4 ;  /* 0x0000000400057d08 */ /* 0x001e620008001800 */
[----:B---3--:R-:W-:Y:S01]  /*2fc0*/  FSETP.GEU.AND P2, PT, |R12|, 6.5827683646048100446e-37, PT ;  /* 0x036000000c00780b */ /* 0x008fe20003f4e200 */
[----:B-1----:R-:W-:-:S08]  /*2fd0*/  DFMA R8, R4, -R20, 1 ;  /* 0x3ff000000408742b */ /* 0x002fd00000000814 */
[----:B------:R-:W-:-:S08]  /*2fe0*/  DFMA R8, R8, R8, R8 ;  /* 0x000000080808722b */ /* 0x000fd00000000008 */
[----:B------:R-:W-:-:S08]  /*2ff0*/  DFMA R8, R4, R8, R4 ;  /* 0x000000080408722b */ /* 0x000fd00000000004 */
[----:B------:R-:W-:-:S08]  /*3000*/  DFMA R4, R8, -R20, 1 ;  /* 0x3ff000000804742b */ /* 0x000fd00000000814 */
[----:B------:R-:W-:-:S08]  /*3010*/  DFMA R4, R8, R4, R8 ;  /* 0x000000040804722b */ /* 0x000fd00000000008 */
[----:B--2---:R-:W-:-:S08]  /*3020*/  DMUL R10, R4, UR6 ;  /* 0x00000006040a7c28 */ /* 0x004fd00008000000 */
[----:B------:R-:W-:-:S08]  /*3030*/  DFMA R8, R10, -R20, UR6 ;  /* 0x000000060a087e2b */ /* 0x000fd00008000814 */
[----:B------:R-:W-:-:S10]  /*3040*/  DFMA R10, R4, R8, R10 ;  /* 0x00000008040a722b */ /* 0x000fd4000000000a */
[----:B------:R-:W-:Y:S01]  /*3050*/  FFMA R0, RZ, UR4, R11 ;  /* 0x00000004ff007c23 */ /* 0x000fe2000800000b */
[----:B------:R-:W-:Y:S02]  /*3060*/  UMOV UR4, 0xeb851eb8 ;  /* 0xeb851eb800047882 */ /* 0x000fe40000000000 */
[----:B------:R-:W-:Y:S02]  /*3070*/  DMUL R20, R20, UR4 ;  /* 0x0000000414147c28 */ /* 0x000fe40008000000 */
[----:B------:R-:W-:-:S13]  /*3080*/  FSETP.GT.AND P1, PT, |R0|, 1.469367938527859385e-39, PT ;  /* 0x001000000000780b */ /* 0x000fda0003f24200 */
[----:B------:R-:W-:Y:S05]  /*3090*/  @P1 BRA P2, `(.L_x_52) ;  /* 0x0000000000281947 */ /* 0x000fea0001000000 */
[----:B------:R-:W0:Y:S01]  /*30a0*/  LDCU.64 UR4, c[0x3][0x1e8] ;  /* 0x00c03d00ff0477ac */ /* 0x000e220008000a00 */
[----:B------:R-:W-:Y:S01]  /*30b0*/  MOV R26, 0x3120 ;  /* 0x00003120001a7802 */ /* 0x000fe20000000f00 */
[----:B------:R-:W1:Y:S01]  /*30c0*/  LDCU.64 UR6, c[0x3][0x1f0] ;  /* 0x00c03e00ff0677ac */ /* 0x000e620008000a00 */
[----:B0-----:R-:W-:Y:S01]  /*30d0*/  IMAD.U32 R28, RZ, RZ, UR4 ;  /* 0x00000004ff1c7e24 */ /* 0x001fe2000f8e00ff */
[----:B------:R-:W-:Y:S01]  /*30e0*/  MOV R27, UR5 ;  /* 0x00000005001b7c02 */ /* 0x000fe20008000f00 */
[----:B-1----:R-:W-:Y:S02]  /*30f0*/  IMAD.U32 R124, RZ, RZ, UR6 ;  /* 0x00000006ff7c7e24 */ /* 0x002fe4000f8e00ff */
[----:B------:R-:W-:-:S07]  /*3100*/  IMAD.U32 R29, RZ, RZ, UR7 ;  /* 0x00000007ff1d7e24 */ /* 0x000fce000f8e00ff */
[----:B------:R-:W-:Y:S05]  /*3110*/  CALL.REL.NOINC `($__internal_1_$__cuda_sm20_div_rn_f64_full) ;  /* 0x000001d000187944 */ /* 0x000fea0003c00000 */
[----:B------:R-:W-:Y:S02]  /*3120*/  IMAD.MOV.U32 R10, RZ, RZ, R28 ;  /* 0x000000ffff0a7224 */ /* 0x000fe400078e001c */
[----:B------:R-:W-:-:S07]  /*3130*/  IMAD.MOV.U32 R11, RZ, RZ, R27 ;  /* 0x000000ffff0b7224 */ /* 0x000fce00078e001b */
.L_x_52:
[----:B------:R-:W0:Y:S01]  /*3140*/  MUFU.RCP64H R5, R21 ;  /* 0x0000001500057308 */ /* 0x000e220000001800 */
[----:B------:R-:W-:Y:S01]  /*3150*/  IMAD.MOV.U32 R4, RZ, RZ, 0x1 ;  /* 0x00000001ff047424 */ /* 0x000fe200078e00ff */
[----:B------:R-:W1:Y:S01]  /*3160*/  LDCU.64 UR4, c[0x3][0x208] ;  /* 0x00c04100ff0477ac */ /* 0x000e620008000a00 */
[----:B------:R-:W2:Y:S01]  /*3170*/  LDC R0, c[0x3][0x20c] ;  /* 0x00c08300ff007b82 */ /* 0x000ea20000000800 */
[----:B------:R-:W3:Y:S03]  /*3180*/  LDCU.64 UR8, c[0x0][0x358] ;  /* 0x00006b00ff0877ac */ /* 0x000ee60008000a00 */
        /* <DEDUP_REMOVED lines=9> */
[----:B------:R-:W-:-:S05]  /*3220*/  FFMA R4, RZ, R21, R9 ;  /* 0x00000015ff047223 */ /* 0x000fca0000000009 */
[----:B------:R-:W-:-:S13]  /*3230*/  FSETP.GT.AND P1, PT, |R4|, 1.469367938527859385e-39, PT ;  /* 0x001000000400780b */ /* 0x000fda0003f24200 */
[----:B---3--:R-:W-:Y:S05]  /*3240*/  @P1 BRA P2, `(.L_x_53) ;  /* 0x0000000000241947 */ /* 0x008fea0001000000 */
[----:B------:R-:W0:Y:S01]  /*3250*/  LDCU.64 UR4, c[0x3][0x208] ;  /* 0x00c04100ff0477ac */ /* 0x000e220008000a00 */
[----:B------:R-:W-:Y:S01]  /*3260*/  IMAD.MOV.U32 R124, RZ, RZ, R20 ;  /* 0x000000ffff7c7224 */ /* 0x000fe200078e0014 */
[----:B------:R-:W-:Y:S01]  /*3270*/  MOV R26, 0x32c0 ;  /* 0x000032c0001a7802 */ /* 0x000fe20000000f00 */
[----:B------:R-:W-:Y:S02]  /*3280*/  IMAD.MOV.U32 R29, RZ, RZ, R21 ;  /* 0x000000ffff1d7224 */ /* 0x000fe400078e0015 */
[----:B0-----:R-:W-:Y:S01]  /*3290*/  IMAD.U32 R28, RZ, RZ, UR4 ;  /* 0x00000004ff1c7e24 */ /* 0x001fe2000f8e00ff */
[----:B------:R-:W-:-:S07]  /*32a0*/  MOV R27, UR5 ;  /* 0x00000005001b7c02 */ /* 0x000fce0008000f00 */
[----:B------:R-:W-:Y:S05]  /*32b0*/  CALL.REL.NOINC `($__internal_1_$__cuda_sm20_div_rn_f64_full) ;  /* 0x000001cc00b07944 */ /* 0x000fea0003c00000 */
[----:B------:R-:W-:Y:S02]  /*32c0*/  IMAD.MOV.U32 R8, RZ, RZ, R28 ;  /* 0x000000ffff087224 */ /* 0x000fe400078e001c */
[----:B------:R-:W-:-:S07]  /*32d0*/  IMAD.MOV.U32 R9, RZ, RZ, R27 ;  /* 0x000000ffff097224 */ /* 0x000fce00078e001b */
.L_x_53:
[----:B------:R-:W0:Y:S01]  /*32e0*/  LDC.64 R94, c[0x0][0x3a8] ;  /* 0x0000ea00ff5e7b82 */ /* 0x000e220000000a00 */
[----:B------:R-:W1:Y:S07]  /*32f0*/  LDCU UR4, c[0x3][0x14] ;  /* 0x00c00280ff0477ac */ /* 0x000e6e0008000800 */
[----:B------:R-:W2:Y:S01]  /*3300*/  LDC.64 R28, c[0x3][0x10] ;  /* 0x00c00400ff1c7b82 */ /* 0x000ea20000000a00 */
[----:B------:R-:W-:-:S07]  /*3310*/  IMAD.MOV.U32 R12, RZ, RZ, 0x1 ;  /* 0x00000001ff0c7424 */ /* 0x000fce00078e00ff */
[----:B------:R-:W3:Y:S01]  /*3320*/  LDC.64 R4, c[0x0][0x398] ;  /* 0x0000e600ff047b82 */ /* 0x000ee20000000a00 */
[----:B0-----:R-:W-:-:S07]  /*3330*/  IMAD.WIDE R94, R16, 0x8, R94 ;  /* 0x00000008105e7825 */ /* 0x001fce00078e025e */
[----:B------:R-:W0:Y:S01]  /*3340*/  LDC.64 R22, c[0x3][RZ] ;  /* 0x00c00000ff167b82 */ /* 0x000e220000000a00 */
[----:B------:R-:W5:Y:S01]  /*3350*/  LDG.E.64 R94, desc[UR8][R94.64] ;  /* 0x000000085e5e7981 */ /* 0x000f62000c1e1b00 */
[----:B-1----:R-:W2:Y:S06]  /*3360*/  MUFU.RCP64H R13, UR4 ;  /* 0x00000004000d7d08 */ /* 0x002eac0008001800 */
[----:B------:R-:W0:Y:S01]  /*3370*/  LDC.64 R26, c[0x3][0x8] ;  /* 0x00c00200ff1a7b82 */ /* 0x000e220000000a00 */
[----:B---3--:R-:W-:-:S05]  /*3380*/  IMAD.WIDE R4, R16, 0x2, R4 ;  /* 0x0000000210047825 */ /* 0x008fca00078e0204 */
[----:B------:R0:W5:Y:S01]  /*3390*/  LDG.E.U16 R0, desc[UR8][R4.64] ;  /* 0x0000000804007981 */ /* 0x000162000c1e1500 */
[----:B--2---:R-:W-:-:S08]  /*33a0*/  DFMA R20, R12, -R28, 1 ;  /* 0x3ff000000c14742b */ /* 0x004fd0000000081c */
[----:B------:R-:W-:-:S08]  /*33b0*/  DFMA R20, R20, R20, R20 ;  /* 0x000000141414722b */ /* 0x000fd00000000014 */
[----:B------:R-:W-:-:S08]  /*33c0*/  DFMA R20, R12, R20, R12 ;  /* 0x000000140c14722b */ /* 0x000fd0000000000c */
[----:B------:R-:W-:Y:S02]  /*33d0*/  DFMA R12, R20, -R28, 1 ;  /* 0x3ff00000140c742b */ /* 0x000fe4000000081c */
[----:B0-----:R-:W-:-:S06]  /*33e0*/  DMUL R4, R22, R26 ;  /* 0x0000001a16047228 */ /* 0x001fcc0000000000 */
[----:B------:R-:W-:-:S08]  /*33f0*/  DFMA R12, R20, R12, R20 ;  /* 0x0000000c140c722b */ /* 0x000fd00000000014 */
[----:B------:R-:W-:-:S08]  /*3400*/  DMUL R20, R4, R12 ;  /* 0x0000000c04147228 */ /* 0x000fd00000000000 */
[----:B------:R-:W-:-:S08]  /*3410*/  DFMA R22, R20, -R28, R4 ;  /* 0x8000001c1416722b */ /* 0x000fd00000000004 */
[----:B------:R-:W-:Y:S01]  /*3420*/  DFMA R12, R12, R22, R20 ;  /* 0x000000160c0c722b */ /* 0x000fe20000000014 */
[----:B------:R-:W-:-:S09]  /*3430*/  FSETP.GEU.AND P2, PT, |R5|, 6.5827683646048100446e-37, PT ;  /* 0x036000000500780b */ /* 0x000fd20003f4e200 */
[----:B------:R-:W-:-:S05]  /*3440*/  FFMA R17, RZ, UR4, R13 ;  /* 0x00000004ff117c23 */ /* 0x000fca000800000d */
[----:B------:R-:W-:-:S13]  /*3450*/  FSETP.GT.AND P1, PT, |R17|, 1.469367938527859385e-39, PT ;  /* 0x001000001100780b */ /* 0x000fda0003f24200 */
[----:B------:R-:W-:Y:S05]  /*3460*/  @P1 BRA P2, `(.L_x_54) ;  /* 0x0000000000241947 */ /* 0x000fea0001000000 */
[----:B------:R-:W0:Y:S01]  /*3470*/  LDCU.64 UR4, c[0x3][0x10] ;  /* 0x00c00200ff0477ac */ /* 0x000e220008000a00 */
[----:B------:R-:W-:Y:S01]  /*3480*/  IMAD.MOV.U32 R28, RZ, RZ, R4 ;  /* 0x000000ffff1c7224 */ /* 0x000fe200078e0004 */
[----:B------:R-:W-:Y:S01]  /*3490*/  MOV R26, 0x34e0 ;  /* 0x000034e0001a7802 */ /* 0x000fe20000000f00 */
[----:B------:R-:W-:Y:S02]  /*34a0*/  IMAD.MOV.U32 R27, RZ, RZ, R5 ;  /* 0x000000ffff1b7224 */ /* 0x000fe400078e0005 */
[----:B0-----:R-:W-:Y:S02]  /*34b0*/  IMAD.U32 R124, RZ, RZ, UR4 ;  /* 0x00000004ff7c7e24 */ /* 0x001fe4000f8e00ff */
[----:B------:R-:W-:-:S07]  /*34c0*/  IMAD.U32 R29, RZ, RZ, UR5 ;  /* 0x00000005ff1d7e24 */ /* 0x000fce000f8e00ff */
[----:B-----5:R-:W-:Y:S05]  /*34d0*/  CALL.REL.NOINC `($__internal_1_$__cuda_sm20_div_rn_f64_full) ;  /* 0x000001cc00287944 */ /* 0x020fea0003c00000 */
[----:B------:R-:W-:Y:S01]  /*34e0*/  IMAD.MOV.U32 R12, RZ, RZ, R28 ;  /* 0x000000ffff0c7224 */ /* 0x000fe200078e001c */
[----:B------:R-:W-:-:S07]  /*34f0*/  MOV R13, R27 ;  /* 0x0000001b000d7202 */ /* 0x000fce0000000f00 */
.L_x_54:
[----:B------:R-:W0:Y:S01]  /*3500*/  LDC.64 R92, c[0x0][0x390] ;  /* 0x0000e400ff5c7b82 */ /* 0x000e220000000a00 */
[----:B------:R-:W-:Y:S01]  /*3510*/  IMAD R17, R16, 0x16, RZ ;  /* 0x0000001610117824 */ /* 0x000fe200078e02ff */
[----:B------:R-:W1:Y:S06]  /*3520*/  LDCU.64 UR4, c[0x3][0x58] ;  /* 0x00c00b00ff0477ac */ /* 0x000e6c0008000a00 */
[----:B------:R-:W2:Y:S01]  /*3530*/  LDC R22, c[0x3][0x5c] ;  /* 0x00c01700ff167b82 */ /* 0x000ea20000000800 */
[----:B0-----:R-:W-:-:S05]  /*3540*/  IMAD.WIDE R92, R17, 0x8, R92 ;  /* 0x00000008115c7825 */ /* 0x001fca00078e025c */
[----:B------:R-:W3:Y:S01]  /*3550*/  LDG.E.64 R28, desc[UR8][R92.64+0x20] ;  /* 0x000020085c1c7981 */ /* 0x000ee2000c1e1b00 */
[----:B------:R-:W-:Y:S01]  /*3560*/  IMAD.MOV.U32 R16, RZ, RZ, 0x1 ;  /* 0x00000001ff107424 */ /* 0x000fe200078e00ff */
[----:B------:R-:W-:Y:S01]  /*3570*/  BSSY.RECONVERGENT B1, `(.L_x_55) ;  /* 0x0000015000017945 */ /* 0x000fe20003800200 */
[----:B--2---:R-:W-:Y:S01]  /*3580*/  FSETP.GEU.AND P2, PT, |R22|, 6.5827683646048100446e-37, PT ;  /* 0x036000001600780b */ /* 0x004fe20003f4e200 */
[----:B---3--:R-:W0:Y:S03]  /*3590*/  MUFU.RCP64H R17, R29 ;  /* 0x0000001d00117308 */ /* 0x008e260000001800 */
[----:B0-----:R-:W-:-:S08]  /*35a0*/  DFMA R20, -R28, R16, 1 ;  /* 0x3ff000001c14742b */ /* 0x001fd00000000110 */
[----:B------:R-:W-:-:S08]  /*35b0*/  DFMA R20, R20, R20, R20 ;  /* 0x000000141414722b */ /* 0x000fd00000000014 */
[----:B------:R-:W-:-:S08]  /*35c0*/  DFMA R20, R16, R20, R16 ;  /* 0x000000141014722b */ /* 0x000fd00000000010 */
[----:B------:R-:W-:-:S08]  /*35d0*/  DFMA R16, -R28, R20, 1 ;  /* 0x3ff000001c10742b */ /* 0x000fd00000000114 */
[----:B------:R-:W-:-:S08]  /*35e0*/  DFMA R16, R20, R16, R20 ;  /* 0x000000101410722b */ /* 0x000fd00000000014 */
[----:B-1----:R-:W-:-:S08]  /*35f0*/  DMUL R26, R16, UR4 ;  /* 0x00000004101a7c28 */ /* 0x002fd00008000000 */
[----:B------:R-:W-:-:S08]  /*3600*/  DFMA R20, -R28, R26, UR4 ;  /* 0x000000041c147e2b */ /* 0x000fd0000800011a */
[----:B------:R-:W-:-:S10]  /*3610*/  DFMA R26, R16, R20, R26 ;  /* 0x00000014101a722b */ /* 0x000fd4000000001a */
[----:B------:R-:W-:-:S05]  /*3620*/  FFMA R16, RZ, R29, R27 ;  /* 0x0000001dff107223 */ /* 0x000fca000000001b */
[----:B------:R-:W-:-:S13]  /*3630*/  FSETP.GT.AND P1, PT, |R16|, 1.469367938527859385e-39, PT ;  /* 0x001000001000780b */ /* 0x000fda0003f24200 */
[----:B------:R-:W-:Y:S05]  /*3640*/  @P1 BRA P2, `(.L_x_56) ;  /* 0x00000000001c1947 */ /* 0x000fea0001000000 */
[----:B------:R-:W0:Y:S01]  /*3650*/  LDCU.64 UR4, c[0x3][0x58] ;  /* 0x00c00b00ff0477ac */ /* 0x000e220008000a00 */
[----:B------:R-:W-:Y:S01]  /*3660*/  IMAD.MOV.U32 R124, RZ, RZ, R28 ;  /* 0x000000ffff7c7224 */ /* 0x000fe200078e001c */
[----:B------:R-:W-:Y:S01]  /*3670*/  MOV R26, 0x36b0 ;  /* 0x000036b0001a7802 */ /* 0x000fe20000000f00 */
[----:B0-----:R-:W-:Y:S02]  /*3680*/  IMAD.U32 R28, RZ, RZ, UR4 ;  /* 0x00000004ff1c7e24 */ /* 0x001fe4000f8e00ff */
[----:B------:R-:W-:-:S07]  /*3690*/  IMAD.U32 R27, RZ, RZ, UR5 ;  /* 0x00000005ff1b7e24 */ /* 0x000fce000f8e00ff */
[----:B-----5:R-:W-:Y:S05]  /*36a0*/  CALL.REL.NOINC `($__internal_1_$__cuda_sm20_div_rn_f64_full) ;  /* 0x000001c800b47944 */ /* 0x020fea0003c00000 */
[----:B------:R-:W-:-:S07]  /*36b0*/  IMAD.MOV.U32 R26, RZ, RZ, R28 ;  /* 0x000000ffff1a7224 */ /* 0x000fce00078e001c */
.L_x_56:
[----:B------:R-:W-:Y:S05]  /*36c0*/  BSYNC.RECONVERGENT B1 ;  /* 0x0000000000017941 */ /* 0x000fea0003800200 */
.L_x_55:
[----:B------:R-:W-:Y:S01]  /*36d0*/  ISETP.GT.AND P1, PT, R27, 0xfffff, PT ;  /* 0x000fffff1b00780c */ /* 0x000fe20003f24270 */
[----:B------:R-:W-:Y:S01]  /*36e0*/  IMAD.MOV.U32 R16, RZ, RZ, R26 ;  /* 0x000000ffff107224 */ /* 0x000fe200078e001a */
[----:B-----5:R-:W-:Y:S01]  /*36f0*/  PRMT R20, R0, 0x9910, RZ ;  /* 0x0000991000147816 */ /* 0x020fe200000000ff */
[--C-:B------:R-:W-:Y:S01]  /*3700*/  IMAD.MOV.U32 R17, RZ, RZ, R27.reuse ;  /* 0x000000ffff117224 */ /* 0x100fe200078e001b */
[----:B------:R-:W-:Y:S01]  /*3710*/  BSSY.RECONVERGENT B0, `(.L_x_57) ;  /* 0x0000056000007945 */ /* 0x000fe20003800200 */
[----:B------:R-:W-:Y:S01]  /*3720*/  IMAD.MOV.U32 R32, RZ, RZ, R27 ;  /* 0x000000ffff207224 */ /* 0x000fe200078e001b */
[----:B------:R-:W-:Y:S01]  /*3730*/  ISETP.NE.AND P3, PT, R20, 0x2, PT ;  /* 0x000000021400780c */ /* 0x000fe20003f65270 */
[----:B------:R-:W-:Y:S02]  /*3740*/  IMAD.MOV.U32 R38, RZ, RZ, 0x66666667 ;  /* 0x66666667ff267424 */ /* 0x000fe400078e00ff */
[----:B------:R-:W-:Y:S02]  /*3750*/  IMAD.MOV.U32 R20, RZ, RZ, 0x3fa66666 ;  /* 0x3fa66666ff147424 */ /* 0x000fe400078e00ff */
[----:B------:R-:W-:Y:S01]  /*3760*/  IMAD.MOV.U32 R33, RZ, RZ, -0x3ff ;  /* 0xfffffc01ff217424 */ /* 0x000fe200078e00ff */
[----:B------:R-:W-:Y:S01]  /*3770*/  FSEL R38, R38, 1.9515639880220904081e-20, !P3 ;  /* 0x1eb851ec26267808 */ /* 0x000fe20005800000 */
[----:B------:R-:W-:Y:S01]  /*3780*/  @!P1 DMUL R16, R16, 1.80143985094819840000e+16 ;  /* 0x4350000010109828 */ /* 0x000fe20000000000 */
[----:B------:R-:W-:Y:S01]  /*3790*/  @!P1 IMAD.MOV.U32 R33, RZ, RZ, -0x435 ;  /* 0xfffffbcbff219424 */ /* 0x000fe200078e00ff */
[----:B------:R-:W-:-:S08]  /*37a0*/  FSEL R39, R20, 1.2649999856948852539, !P3 ;  /* 0x3fa1eb8514277808 */ /* 0x000fd00005800000 */
[----:B------:R-:W-:Y:S01]  /*37b0*/  @!P1 MOV R32, R17 ;  /* 0x0000001100209202 */ /* 0x000fe20000000f00 */
[----:B------:R-:W-:-:S04]  /*37c0*/  @!P1 IMAD.MOV.U32 R26, RZ, RZ, R16 ;  /* 0x000000ffff1a9224 */ /* 0x000fc800078e0010 */
[----:B------:R-:W-:-:S05]  /*37d0*/  VIADD R21, R32, 0xffffffff ;  /* 0xffffffff20157836 */ /* 0x000fca0000000000 */
[----:B------:R-:W-:-:S13]  /*37e0*/  ISETP.GT.U32.AND P2, PT, R21, 0x7feffffe, PT ;  /* 0x7feffffe1500780c */ /* 0x000fda0003f44070 */
[----:B------:R-:W-:Y:S05]  /*37f0*/  @P2 BRA `(.L_x_58) ;  /* 0x0000000400042947 */ /* 0x000fea0003800000 */
[----:B------:R-:W-:Y:S01]  /*3800*/  LOP3.LUT R16, R32, 0xfffff, RZ, 0xc0, !PT ;  /* 0x000fffff20107812 */ /* 0x000fe200078ec0ff */
[----:B------:R-:W-:Y:S01]  /*3810*/  IMAD.MOV.U32 R22, RZ, RZ, RZ ;  /* 0x000000ffff167224 */ /* 0x000fe200078e00ff */
[----:B------:R-:W-:Y:S01]  /*3820*/  UMOV UR4, 0x3ae80f1e ;  /* 0x3ae80f1e00047882 */ /* 0x000fe20000000000 */
[----:B------:R-:W-:Y:S01]  /*3830*/  IMAD.MOV.U32 R30, RZ, RZ, -0x748574fc ;  /* 0x8b7a8b04ff1e7424 */ /* 0x000fe200078e00ff */
[----:B------:R-:W-:Y:S01]  /*3840*/  LOP3.LUT R17, R16, 0x3ff00000, RZ, 0xfc, !PT ;  /* 0x3ff0000010117812 */ /* 0x000fe200078efcff */
[----:B------:R-:W-:Y:S01]  /*3850*/  IMAD.MOV.U32 R16, RZ, RZ, R26 ;  /* 0x000000ffff107224 */ /* 0x000fe200078e001a */
[----:B------:R-:W-:Y:S01]  /*3860*/  UMOV UR5, 0x3eb1380b ;  /* 0x3eb1380b00057882 */ /* 0x000fe20000000000 */
[----:B------:R-:W-:Y:S01]  /*3870*/  IMAD.MOV.U32 R31, RZ, RZ, 0x3ed0ee25 ;  /* 0x3ed0ee25ff1f7424 */ /* 0x000fe200078e00ff */
[----:B------:R-:W-:Y:S01]  /*3880*/  ISETP.GE.U32.AND P1, PT, R17, 0x3ff6a09f, PT ;  /* 0x3ff6a09f1100780c */ /* 0x000fe20003f26070 */
[----:B------:R-:W-:Y:S01]  /*3890*/  UMOV UR6, 0x80000000 ;  /* 0x8000000000067882 */ /* 0x000fe20000000000 */
[----:B------:R-:W-:Y:S01]  /*38a0*/  LEA.HI R32, R32, R33, RZ, 0xc ;  /* 0x0000002120207211 */ /* 0x000fe200078f60ff */
[----:B------:R-:W-:Y:S01]  /*38b0*/  IMAD.MOV.U32 R33, RZ, RZ, 0x43300000 ;  /* 0x43300000ff217424 */ /* 0x000fe200078e00ff */
[----:B------:R-:W-:-:S09]  /*38c0*/  UMOV UR7, 0x43300000 ;  /* 0x4330000000077882 */ /* 0x000fd20000000000 */
[----:B------:R-:W-:Y:S02]  /*38d0*/  @P1 VIADD R21, R17, 0xfff00000 ;  /* 0xfff0000011151836 */ /* 0x000fe40000000000 */
[----:B------:R-:W-:-:S03]  /*38e0*/  @P1 VIADD R32, R32, 0x1 ;  /* 0x0000000120201836 */ /* 0x000fc60000000000 */
[----:B------:R-:W-:Y:S02]  /*38f0*/  @P1 MOV R17, R21 ;  /* 0x0000001500111202 */ /* 0x000fe40000000f00 */
[----:B------:R-:W-:-:S04]  /*3900*/  LOP3.LUT R32, R32, 0x80000000, RZ, 0x3c, !PT ;  /* 0x8000000020207812 */ /* 0x000fc800078e3cff */
[C---:B------:R-:W-:Y:S02]  /*3910*/  DADD R20, R16.reuse, 1 ;  /* 0x3ff0000010147429 */ /* 0x040fe40000000000 */
[----:B------:R-:W-:Y:S02]  /*3920*/  DADD R16, R16, -1 ;  /* 0xbff0000010107429 */ /* 0x000fe40000000000 */
[----:B------:R-:W-:Y:S01]  /*3930*/  DADD R32, R32, -UR6 ;  /* 0x8000000620207e29 */ /* 0x000fe20008000000 */
[----:B------:R-:W-:Y:S01]  /*3940*/  UMOV UR6, 0xfefa39ef ;  /* 0xfefa39ef00067882 */ /* 0x000fe20000000000 */
[----:B------:R-:W0:Y:S01]  /*3950*/  MUFU.RCP64H R23, R21 ;  /* 0x0000001500177308 */ /* 0x000e220000001800 */
[----:B------:R-:W-:Y:S01]  /*3960*/  UMOV UR7, 0x3fe62e42 ;  /* 0x3fe62e4200077882 */ /* 0x000fe20000000000 */
[----:B0-----:R-:W-:-:S08]  /*3970*/  DFMA R26, -R20, R22, 1 ;  /* 0x3ff00000141a742b */ /* 0x001fd00000000116 */
[----:B------:R-:W-:-:S08]  /*3980*/  DFMA R26, R26, R26, R26 ;  /* 0x0000001a1a1a722b */ /* 0x000fd0000000001a */
[----:B------:R-:W-:-:S08]  /*3990*/  DFMA R26, R22, R26, R22 ;  /* 0x0000001a161a722b */ /* 0x000fd00000000016 */
[----:B------:R-:W-:-:S08]  /*39a0*/  DMUL R22, R16, R26 ;  /* 0x0000001a10167228 */ /* 0x000fd00000000000 */
[----:B------:R-:W-:-:S08]  /*39b0*/  DFMA R22, R16, R26, R22 ;  /* 0x0000001a1016722b */ /* 0x000fd00000000016 */
[----:B------:R-:W-:-:S08]  /*39c0*/  DMUL R28, R22, R22 ;  /* 0x00000016161c7228 */ /* 0x000fd00000000000 */
[----:B------:R-:W-:Y:S01]  /*39d0*/  DFMA R20, R28, UR4, R30 ;  /* 0x000000041c147c2b */ /* 0x000fe2000800001e */
[----:B------:R-:W-:Y:S01]  /*39e0*/  UMOV UR4, 0x9f02676f ;  /* 0x9f02676f00047882 */ /* 0x000fe20000000000 */
[----:B------:R-:W-:Y:S01]  /*39f0*/  UMOV UR5, 0x3ef3b266 ;  /* 0x3ef3b26600057882 */ /* 0x000fe20000000000 */
[----:B------:R-:W-:-:S05]  /*3a00*/  DADD R30, R16, -R22 ;  /* 0x00000000101e7229 */ /* 0x000fca0000000816 */
[----:B------:R-:W-:Y:S01]  /*3a10*/  DFMA R20, R28, R20, UR4 ;  /* 0x000000041c147e2b */ /* 0x000fe20008000014 */
[----:B------:R-:W-:Y:S01]  /*3a20*/  UMOV UR4, 0xa9ab0956 ;  /* 0xa9ab095600047882 */ /* 0x000fe20000000000 */
[----:B------:R-:W-:Y:S01]  /*3a30*/  UMOV UR5, 0x3f1745cb ;  /* 0x3f1745cb00057882 */ /* 0x000fe20000000000 */
[----:B------:R-:W-:-:S05]  /*3a40*/  DADD R30, R30, R30 ;  /* 0x000000001e1e7229 */ /* 0x000fca000000001e */
[----:B------:R-:W-:Y:S01]  /*3a50*/  DFMA R20, R28, R20, UR4 ;  /* 0x000000041c147e2b */ /* 0x000fe20008000014 */
[----:B------:R-:W-:Y:S01]  /*3a60*/  UMOV UR4, 0x2d1b5154 ;  /* 0x2d1b515400047882 */ /* 0x000fe20000000000 */
[----:B------:R-:W-:Y:S01]  /*3a70*/  UMOV UR5, 0x3f3c71c7 ;  /* 0x3f3c71c700057882 */ /* 0x000fe20000000000 */
[----:B------:R-:W-:Y:S02]  /*3a80*/  DFMA R30, R16, -R22, R30 ;  /* 0x80000016101e722b */ /* 0x000fe4000000001e */
[----:B------:R-:W-:-:S03]  /*3a90*/  DFMA R16, R32, UR6, R22 ;  /* 0x0000000620107c2b */ /* 0x000fc60008000016 */
[----:B------:R-:W-:Y:S01]  /*3aa0*/  DFMA R20, R28, R20, UR4 ;  /* 0x000000041c147e2b */ /* 0x000fe20008000014 */
[----:B------:R-:W-:Y:S01]  /*3ab0*/  UMOV UR4, 0x923be72d ;  /* 0x923be72d00047882 */ /* 0x000fe20000000000 */
[----:B------:R-:W-:Y:S01]  /*3ac0*/  UMOV UR5, 0x3f624924 ;  /* 0x3f62492400057882 */ /* 0x000fe20000000000 */
[----:B------:R-:W-:-:S05]  /*3ad0*/  DMUL R30, R26, R30 ;  /* 0x0000001e1a1e7228 */ /* 0x000fca0000000000 */
        /* <DEDUP_REMOVED lines=8> */
[----:B------:R-:W-:Y:S02]  /*3b60*/  UMOV UR5, 0x3fe62e42 ;  /* 0x3fe62e4200057882 */ /* 0x000fe40000000000 */
[----:B------:R-:W-:Y:S01]  /*3b70*/  DFMA R34, R32, -UR4, R16 ;  /* 0x8000000420227c2b */ /* 0x000fe20008000010 */
[----:B------:R-:W-:Y:S01]  /*3b80*/  UMOV UR4, 0x3b39803f ;  /* 0x3b39803f00047882 */ /* 0x000fe20000000000 */
[----:B------:R-:W-:Y:S02]  /*3b90*/  UMOV UR5, 0x3c7abc9e ;  /* 0x3c7abc9e00057882 */ /* 0x000fe40000000000 */
[----:B------:R-:W-:-:S04]  /*3ba0*/  DMUL R20, R28, R20 ;  /* 0x000000141c147228 */ /* 0x000fc80000000000 */
[----:B------:R-:W-:-:S04]  /*3bb0*/  DADD R34, -R22, R34 ;  /* 0x0000000016227229 */ /* 0x000fc80000000122 */
[----:B------:R-:W-:-:S08]  /*3bc0*/  DFMA R20, R22, R20, R30 ;  /* 0x000000141614722b */ /* 0x000fd0000000001e */
[----:B------:R-:W-:-:S08]  /*3bd0*/  DADD R20, R20, -R34 ;  /* 0x0000000014147229 */ /* 0x000fd00000000822 */
[----:B------:R-:W-:-:S08]  /*3be0*/  DFMA R20, R32, UR4, R20 ;  /* 0x0000000420147c2b */ /* 0x000fd00008000014 */
[----:B------:R-:W-:Y:S01]  /*3bf0*/  DADD R16, R16, R20 ;  /* 0x0000000010107229 */ /* 0x000fe20000000014 */
[----:B------:R-:W-:Y:S10]  /*3c00*/  BRA `(.L_x_59) ;  /* 0x0000000000187947 */ /* 0x000ff40003800000 */
.L_x_58:
[----:B------:R-:W-:Y:S01]  /*3c10*/  IMAD.MOV.U32 R20, RZ, RZ, 0x0 ;  /* 0x00000000ff147424 */ /* 0x000fe200078e00ff */
[----:B------:R-:W-:Y:S01]  /*3c20*/  LOP3.LUT P1, RZ, R17, 0x7fffffff, RZ, 0xc0, !PT ;  /* 0x7fffffff11ff7812 */ /* 0x000fe2000782c0ff */
[----:B------:R-:W-:-:S06]  /*3c30*/  IMAD.MOV.U32 R21, RZ, RZ, 0x7ff00000 ;  /* 0x7ff00000ff157424 */ /* 0x000fcc00078e00ff */
[----:B------:R-:W-:-:S10]  /*3c40*/  DFMA R20, R16, R20, +INF ;  /* 0x7ff000001014742b */ /* 0x000fd40000000014 */
[----:B------:R-:W-:Y:S02]  /*3c50*/  FSEL R16, R20, RZ, P1 ;  /* 0x000000ff14107208 */ /* 0x000fe40000800000 */
[----:B------:R-:W-:-:S07]  /*3c60*/  FSEL R17, R21, -QNAN , P1 ;  /* 0xfff0000015117808 */ /* 0x000fce0000800000 */
.L_x_59:
[----:B------:R-:W-:Y:S05]  /*3c70*/  BSYNC.RECONVERGENT B0 ;  /* 0x0000000000007941 */ /* 0x000fea0003800200 */
.L_x_57:
[----:B------:R-:W2:Y:S04]  /*3c80*/  LDG.E.64 R26, desc[UR8][R92.64+0x58] ;  /* 0x000058085c1a7981 */ /* 0x000ea8000c1e1b00 */
[----:B------:R-:W3:Y:S04]  /*3c90*/  LDG.E.64 R22, desc[UR8][R92.64+0x50] ;  /* 0x000050085c167981 */ /* 0x000ee8000c1e1b00 */
[----:B------:R-:W4:Y:S01]  /*3ca0*/  LDG.E.64 R20, desc[UR8][R92.64+0x48] ;  /* 0x000048085c147981 */ /* 0x000f22000c1e1b00 */
[----:B------:R-:W0:Y:S01]  /*3cb0*/  MUFU.RCP64H R29, -11.4199981689453125 ;  /* 0xc026d70a001d7908 */ /* 0x000e220000001800 */
[----:B------:R-:W-:Y:S01]  /*3cc0*/  IMAD.MOV.U32 R36, RZ, RZ, 0x3d70a3d7 ;  /* 0x3d70a3d7ff247424 */ /* 0x000fe200078e00ff */
[----:B------:R-:W-:Y:S01]  /*3cd0*/  MOV R37, 0x4026d70a ;  /* 0x4026d70a00257802 */ /* 0x000fe20000000f00 */
[----:B------:R-:W-:-:S06]  /*3ce0*/  IMAD.MOV.U32 R28, RZ, RZ, 0x1 ;  /* 0x00000001ff1c7424 */ /* 0x000fcc00078e00ff */
[----:B0-----:R-:W-:-:S08]  /*3cf0*/  DFMA R30, R28, R36, 1 ;  /* 0x3ff000001c1e742b */ /* 0x001fd00000000024 */
[----:B------:R-:W-:-:S08]  /*3d00*/  DFMA R30, R30, R30, R30 ;  /* 0x0000001e1e1e722b */ /* 0x000fd0000000001e */
[----:B------:R-:W-:Y:S01]  /*3d10*/  DFMA R30, R28, R30, R28 ;  /* 0x0000001e1c1e722b */ /* 0x000fe2000000001c */
[----:B------:R-:W-:-:S07]  /*3d20*/  UMOV UR4, 0x33333333 ;  /* 0x3333333300047882 */ /* 0x000fce0000000000 */
[----:B------:R-:W-:Y:S01]  /*3d30*/  DFMA R28, R30, R36, 1 ;  /* 0x3ff000001e1c742b */ /* 0x000fe20000000024 */
[----:B------:R-:W-:-:S07]  /*3d40*/  UMOV UR5, 0x40253333 ;  /* 0x4025333300057882 */ /* 0x000fce0000000000 */
[----:B------:R-:W-:Y:S02]  /*3d50*/  DFMA R32, R30, R28, R30 ;  /* 0x0000001c1e20722b */ /* 0x000fe4000000001e */
[----:B------:R-:W-:-:S08]  /*3d60*/  DADD R30, R94, UR4 ;  /* 0x000000045e1e7e29 */ /* 0x000fd00008000000 */
[----:B------:R-:W-:Y:S01]  /*3d70*/  DMUL R34, R30, R32 ;  /* 0x000000201e227228 */ /* 0x000fe20000000000 */
[----:B------:R-:W-:Y:S01]  /*3d80*/  UMOV UR4, 0x9fbe76c9 ;  /* 0x9fbe76c900047882 */ /* 0x000fe20000000000 */
[----:B------:R-:W-:-:S06]  /*3d90*/  UMOV UR5, 0x3fbd2f1a ;  /* 0x3fbd2f1a00057882 */ /* 0x000fcc0000000000 */
[----:B------:R-:W-:Y:S01]  /*3da0*/  DFMA R36, R34, R36, R30 ;  /* 0x000000242224722b */ /* 0x000fe2000000001e */
[----:B------:R-:W-:Y:S01]  /*3db0*/  FSETP.GEU.AND P2, PT, |R31|, 6.5827683646048100446e-37, PT ;  /* 0x036000001f00780b */ /* 0x000fe20003f4e200 */
[----:B------:R-:W-:Y:S01]  /*3dc0*/  DMUL R16, R16, R12 ;  /* 0x0000000c10107228 */ /* 0x000fe20000000000 */
[----:B------:R-:W-:Y:S07]  /*3dd0*/  BSSY.RECONVERGENT B1, `(.L_x_60) ;  /* 0x0000013000017945 */ /* 0x000fee0003800200 */
[----:B------:R-:W-:-:S02]  /*3de0*/  DADD R88, R94, -R16 ;  /* 0x000000005e587229 */ /* 0x000fc40000000810 */
[----:B--2---:R-:W-:Y:S02]  /*3df0*/  DMUL R28, R26, UR4 ;  /* 0x000000041a1c7c28 */ /* 0x004fe40008000000 */
[----:B------:R-:W-:Y:S01]  /*3e00*/  DFMA R26, R32, R36, R34 ;  /* 0x00000024201a722b */ /* 0x000fe20000000022 */
[----:B------:R-:W-:Y:S01]  /*3e10*/  UMOV UR4, 0xac083127 ;  /* 0xac08312700047882 */ /* 0x000fe20000000000 */
[----:B------:R-:W-:-:S04]  /*3e20*/  UMOV UR5, 0x3fec5a1c ;  /* 0x3fec5a1c00057882 */ /* 0x000fc80000000000 */
[----:B---3--:R-:W-:-:S04]  /*3e30*/  DFMA R22, R22, UR4, R28 ;  /* 0x0000000416167c2b */ /* 0x008fc8000800001c */
[----:B------:R-:W-:-:S05]  /*3e40*/  FFMA R28, RZ, -2.6068749427795410156, R27 ;  /* 0xc026d70aff1c7823 */ /* 0x000fca000000001b */
[----:B------:R-:W-:Y:S01]  /*3e50*/  FSETP.GT.AND P1, PT, |R28|, 1.469367938527859385e-39, PT ;  /* 0x001000001c00780b */ /* 0x000fe20003f24200 */
[----:B----4-:R-:W-:-:S08]  /*3e60*/  DMUL R20, R20, R38 ;  /* 0x0000002614147228 */ /* 0x010fd00000000000 */
[----:B------:R-:W-:-:S04]  /*3e70*/  DMUL R90, R20, R22 ;  /* 0x00000016145a7228 */ /* 0x000fc80000000000 */
[----:B------:R-:W-:Y:S07]  /*3e80*/  @P1 BRA P2, `(.L_x_61) ;  /* 0x00000000001c1947 */ /* 0x000fee0001000000 */
[----:B------:R-:W-:Y:S01]  /*3e90*/  IMAD.MOV.U32 R28, RZ, RZ, R30 ;  /* 0x000000ffff1c7224 */ /* 0x000fe200078e001e */
[----:B------:R-:W-:Y:S01]  /*3ea0*/  MOV R26, 0x3ef0 ;  /* 0x00003ef0001a7802 */ /* 0x000fe20000000f00 */
[----:B------:R-:W-:Y:S02]  /*3eb0*/  IMAD.MOV.U32 R27, RZ, RZ, R31 ;  /* 0x000000ffff1b7224 */ /* 0x000fe400078e001f */
[----:B------:R-:W-:Y:S02]  /*3ec0*/  IMAD.MOV.U32 R124, RZ, RZ, 0x3d70a3d7 ;  /* 0x3d70a3d7ff7c7424 */ /* 0x000fe400078e00ff */
[----:B------:R-:W-:-:S07]  /*3ed0*/  IMAD.MOV.U32 R29, RZ, RZ, -0x3fd928f6 ;  /* 0xc026d70aff1d7424 */ /* 0x000fce00078e00ff */
[----:B------:R-:W-:Y:S05]  /*3ee0*/  CALL.REL.NOINC `($__internal_1_$__cuda_sm20_div_rn_f64_full) ;  /* 0x000001c000a47944 */ /* 0x000fea0003c00000 */
[----:B------:R-:W-:-:S07]  /*3ef0*/  IMAD.MOV.U32 R26, RZ, RZ, R28 ;  /* 0x000000ffff1a7224 */ /* 0x000fce00078e001c */
.L_x_61:
[----:B------:R-:W-:Y:S05]  /*3f00*/  BSYNC.RECONVERGENT B1 ;  /* 0x0000000000017941 */ /* 0x000fea0003800200 */
.L_x_60:
[----:B------:R-:W-:Y:S01]  /*3f10*/  IMAD.MOV.U32 R34, RZ, RZ, 0x652b82fe ;  /* 0x652b82feff227424 */ /* 0x000fe200078e00ff */
[----:B------:R-:W-:Y:S01]  /*3f20*/  UMOV UR4, 0xfefa39ef ;  /* 0xfefa39ef00047882 */ /* 0x000fe20000000000 */
[----:B------:R-:W-:Y:S01]  /*3f30*/  IMAD.MOV.U32 R35, RZ, RZ, 0x3ff71547 ;  /* 0x3ff71547ff237424 */ /* 0x000fe200078e00ff */
[----:B------:R-:W-:Y:S01]  /*3f40*/  UMOV UR5, 0x3fe62e42 ;  /* 0x3fe62e4200057882 */ /* 0x000fe20000000000 */
[----:B------:R-:W0:Y:S01]  /*3f50*/  MUFU.RCP64H R29, 6.884098052978515625 ;  /* 0x401b8951001d7908 */ /* 0x000e220000001800 */
[----:B------:R-:W-:Y:S01]  /*3f60*/  IMAD.MOV.U32 R32, RZ, RZ, -0x7d566cf4 ;  /* 0x82a9930cff207424 */ /* 0x000fe200078e00ff */
[----:B------:R-:W-:Y:S01]  /*3f70*/  FSETP.GEU.AND P1, PT, |R27|, 4.1917929649353027344, PT ;  /* 0x4086232b1b00780b */ /* 0x000fe20003f2e200 */
[----:B------:R-:W-:Y:S01]  /*3f80*/  IMAD.MOV.U32 R33, RZ, RZ, 0x401b8951 ;  /* 0x401b8951ff217424 */ /* 0x000fe200078e00ff */
[----:B------:R-:W-:Y:S01]  /*3f90*/  DFMA R34, R26, R34, 6.75539944105574400000e+15 ;  /* 0x433800001a22742b */ /* 0x000fe20000000022 */
[----:B------:R-:W-:Y:S01]  /*3fa0*/  IMAD.MOV.U32 R28, RZ, RZ, 0x1 ;  /* 0x00000001ff1c7424 */ /* 0x000fe200078e00ff */
[----:B------:R-:W-:Y:S06]  /*3fb0*/  BSSY.RECONVERGENT B0, `(.L_x_62) ;  /* 0x000003a000007945 */ /* 0x000fec0003800200 */
[----:B------:R-:W-:-:S02]  /*3fc0*/  DADD R20, R34, -6.75539944105574400000e+15 ;  /* 0xc338000022147429 */ /* 0x000fc40000000000 */
[----:B0-----:R-:W-:-:S06]  /*3fd0*/  DFMA R30, R28, -R32, 1 ;  /* 0x3ff000001c1e742b */ /* 0x001fcc0000000820 */
[----:B------:R-:W-:Y:S01]  /*3fe0*/  DFMA R22, R20, -UR4, R26 ;  /* 0x8000000414167c2b */ /* 0x000fe2000800001a */
[----:B------:R-:W-:Y:S01]  /*3ff0*/  UMOV UR4, 0x3b39803f ;  /* 0x3b39803f00047882 */ /* 0x000fe20000000000 */
[----:B------:R-:W-:Y:S01]  /*4000*/  UMOV UR5, 0x3c7abc9e ;  /* 0x3c7abc9e00057882 */ /* 0x000fe20000000000 */
[----:B------:R-:W-:-:S05]  /*4010*/  DFMA R30, R30, R30, R30 ;  /* 0x0000001e1e1e722b */ /* 0x000fca000000001e */
[----:B------:R-:W-:Y:S01]  /*4020*/  DFMA R22, R20, -UR4, R22 ;  /* 0x8000000414167c2b */ /* 0x000fe20008000016 */
[----:B------:R-:W-:Y:S01]  /*4030*/  UMOV UR4, 0x69ce2bdf ;  /* 0x69ce2bdf00047882 */ /* 0x000fe20000000000 */
[----:B------:R-:W-:Y:S01]  /*4040*/  MOV R20, 0xfca213ea ;  /* 0xfca213ea00147802 */ /* 0x000fe20000000f00 */
[----:B------:R-:W-:Y:S01]  /*4050*/  IMAD.MOV.U32 R21, RZ, RZ, 0x3e928af3 ;  /* 0x3e928af3ff157424 */ /* 0x000fe200078e00ff */
[----:B------:R-:W-:Y:S01]  /*4060*/  UMOV UR5, 0x3e5ade15 ;  /* 0x3e5ade1500057882 */ /* 0x000fe20000000000 */
[----:B------:R-:W-:-:S04]  /*4070*/  DFMA R30, R28, R30, R28 ;  /* 0x0000001e1c1e722b */ /* 0x000fc8000000001c */
        /* <DEDUP_REMOVED lines=26> */
[----:B------:R-:W-:Y:S02]  /*4220*/  DFMA R22, R22, R20, 1 ;  /* 0x3ff000001616742b */ /* 0x000fe40000000014 */
[----:B------:R-:W-:-:S08]  /*4230*/  DFMA R20, R30, -R32, 1 ;  /* 0x3ff000001e14742b */ /* 0x000fd00000000820 */
[----:B------:R-:W-:Y:S01]  /*4240*/  DFMA R30, R30, R20, R30 ;  /* 0x000000141e1e722b */ /* 0x000fe2000000001e */
[----:B------:R-:W-:Y:S02]  /*4250*/  IMAD R87, R34, 0x100000, R23 ;  /* 0x0010000022577824 */ /* 0x000fe400078e0217 */
[----:B------:R-:W-:Y:S01]  /*4260*/  IMAD.MOV.U32 R86, RZ, RZ, R22 ;  /* 0x000000ffff567224 */ /* 0x000fe200078e0016 */
[----:B------:R-:W-:Y:S07]  /*4270*/  @!P1 BRA `(.L_x_63) ;  /* 0x0000000000349947 */ /* 0x000fee0003800000 */
[----:B------:R-:W-:Y:S01]  /*4280*/  FSETP.GEU.AND P2, PT, |R27|, 4.2275390625, PT ;  /* 0x408748001b00780b */ /* 0x000fe20003f4e200 */
[C---:B------:R-:W-:Y:S02]  /*4290*/  DADD R28, R26.reuse, +INF ;  /* 0x7ff000001a1c7429 */ /* 0x040fe40000000000 */
[----:B------:R-:W-:-:S08]  /*42a0*/  DSETP.GEU.AND P1, PT, R26, RZ, PT ;  /* 0x000000ff1a00722a */ /* 0x000fd00003f2e000 */
[----:B------:R-:W-:Y:S02]  /*42b0*/  FSEL R86, R28, RZ, P1 ;  /* 0x000000ff1c567208 */ /* 0x000fe40000800000 */
[C---:B------:R-:W-:Y:S02]  /*42c0*/  @!P2 LEA.HI R20, R34.reuse, R34, RZ, 0x1 ;  /* 0x000000222214a211 */ /* 0x040fe400078f08ff */
[----:B------:R-:W-:Y:S02]  /*42d0*/  FSEL R87, R29, RZ, P1 ;  /* 0x000000ff1d577208 */ /* 0x000fe40000800000 */
[----:B------:R-:W-:Y:S02]  /*42e0*/  @!P2 SHF.R.S32.HI R21, RZ, 0x1, R20 ;  /* 0x00000001ff15a819 */ /* 0x000fe40000011414 */
[----:B------:R-:W-:Y:S01]  /*42f0*/  @!P2 MOV R20, R22 ;  /* 0x000000160014a202 */ /* 0x000fe20000000f00 */
[----:B------:R-:W-:Y:S02]  /*4300*/  @!P2 IMAD.MOV.U32 R22, RZ, RZ, RZ ;  /* 0x000000ffff16a224 */ /* 0x000fe400078e00ff */
[----:B------:R-:W-:-:S02]  /*4310*/  @!P2 IMAD.IADD R34, R34, 0x1, -R21 ;  /* 0x000000012222a824 */ /* 0x000fc400078e0a15 */
[----:B------:R-:W-:-:S03]  /*4320*/  @!P2 IMAD R21, R21, 0x100000, R23 ;  /* 0x001000001515a824 */ /* 0x000fc600078e0217 */
[----:B------:R-:W-:-:S06]  /*4330*/  @!P2 LEA R23, R34, 0x3ff00000, 0x14 ;  /* 0x3ff000002217a811 */ /* 0x000fcc00078ea0ff */
[----:B------:R-:W-:-:S11]  /*4340*/  @!P2 DMUL R86, R20, R22 ;  /* 0x000000161456a228 */ /* 0x000fd60000000000 */
.L_x_63:
[----:B------:R-:W-:Y:S05]  /*4350*/  BSYNC.RECONVERGENT B0 ;  /* 0x0000000000007941 */ /* 0x000fea0003800200 */
.L_x_62:
[----:B------:R-:W-:Y:S01]  /*4360*/  UMOV UR4, 0x66666666 ;  /* 0x6666666600047882 */ /* 0x000fe20000000000 */
[----:B------:R-:W-:Y:S01]  /*4370*/  UMOV UR5, 0x4046a666 ;  /* 0x4046a66600057882 */ /* 0x000fe20000000000 */
[----:B------:R-:W-:Y:S01]  /*4380*/  BSSY.RECONVERGENT B1, `(.L_x_64) ;  /* 0x0000010000017945 */ /* 0x000fe20003800200 */
[----:B------:R-:W-:Y:S02]  /*4390*/  DADD R28, R94, UR4 ;  /* 0x000000045e1c7e29 */ /* 0x000fe40008000000 */
[----:B------:R-:W-:-:S06]  /*43a0*/  DADD R86, R86, 1 ;  /* 0x3ff0000056567429 */ /* 0x000fcc0000000000 */
[----:B------:R-:W-:Y:S02]  /*43b0*/  DMUL R26, R28, R30 ;  /* 0x0000001e1c1a7228 */ /* 0x000fe40000000000 */
[----:B------:R-:W-:-:S06]  /*43c0*/  FSETP.GEU.AND P2, PT, |R29|, 6.5827683646048100446e-37, PT ;  /* 0x036000001d00780b */ /* 0x000fcc0003f4e200 */
[----:B------:R-:W-:-:S08]  /*43d0*/  DFMA R20, R26, -R32, R28 ;  /* 0x800000201a14722b */ /* 0x000fd0000000001c */
[----:B------:R-:W-:-:S10]  /*43e0*/  DFMA R26, R30, R20, R26 ;  /* 0x000000141e1a722b */ /* 0x000fd4000000001a */
[----:B------:R-:W-:-:S05]  /*43f0*/  FFMA R20, RZ, 2.4302561283111572266, R27 ;  /* 0x401b8951ff147823 */ /* 0x000fca000000001b */
[----:B------:R-:W-:-:S13]  /*4400*/  FSETP.GT.AND P1, PT, |R20|, 1.469367938527859385e-39, PT ;  /* 0x001000001400780b */ /* 0x000fda0003f24200 */
[----:B------:R-:W-:Y:S05]  /*4410*/  @P1 BRA P2, `(.L_x_65) ;  /* 0x0000000000181947 */ /* 0x000fea0001000000 */
[----:B------:R-:W-:Y:S01]  /*4420*/  IMAD.MOV.U32 R27, RZ, RZ, R29 ;  /* 0x000000ffff1b7224 */ /* 0x000fe200078e001d */
[----:B------:R-:W-:Y:S01]  /*4430*/  MOV R26, 0x4470 ;  /* 0x00004470001a7802 */ /* 0x000fe20000000f00 */
[----:B------:R-:W-:Y:S02]  /*4440*/  IMAD.MOV.U32 R124, RZ, RZ, -0x7d566cf4 ;  /* 0x82a9930cff7c7424 */ /* 0x000fe400078e00ff */
[----:B------:R-:W-:-:S07]  /*4450*/  IMAD.MOV.U32 R29, RZ, RZ, 0x401b8951 ;  /* 0x401b8951ff1d7424 */ /* 0x000fce00078e00ff */
[----:B------:R-:W-:Y:S05]  /*4460*/  CALL.REL.NOINC `($__internal_1_$__cuda_sm20_div_rn_f64_full) ;  /* 0x000001bc00447944 */ /* 0x000fea0003c00000 */
[----:B------:R-:W-:-:S07]  /*4470*/  IMAD.MOV.U32 R26, RZ, RZ, R28 ;  /* 0x000000ffff1a7224 */ /* 0x000fce00078e001c */
.L_x_65:
[----:B------:R-:W-:Y:S05]  /*4480*/  BSYNC.RECONVERGENT B1 ;  /* 0x0000000000017941 */ /* 0x000fea0003800200 */
.L_x_64:
[----:B------:R-:W-:Y:S01]  /*4490*/  IMAD.MOV.U32 R32, RZ, RZ, 0x652b82fe ;  /* 0x652b82feff207424 */ /* 0x000fe200078e00ff */
[----:B------:R-:W-:Y:S01]  /*44a0*/  UMOV UR6, 0xfefa39ef ;  /* 0xfefa39ef00067882 */ /* 0x000fe20000000000 */
[----:B------:R-:W-:Y:S01]  /*44b0*/  IMAD.MOV.U32 R33, RZ, RZ, 0x3ff71547 ;  /* 0x3ff71547ff217424 */ /* 0x000fe200078e00ff */
[----:B------:R-:W-:Y:S01]  /*44c0*/  UMOV UR7, 0x3fe62e42 ;  /* 0x3fe62e4200077882 */ /* 0x000fe20000000000 */
[----:B------:R-:W-:Y:S01]  /*44d0*/  UMOV UR10, 0x3b39803f ;  /* 0x3b39803f000a7882 */ /* 0x000fe20000000000 */
[----:B------:R-:W-:Y:S01]  /*44e0*/  UMOV UR11, 0x3c7abc9e ;  /* 0x3c7abc9e000b7882 */ /* 0x000fe20000000000 */
[----:B------:R-:W-:Y:S01]  /*44f0*/  IMAD.MOV.U32 R34, RZ, RZ, -0x35dec16 ;  /* 0xfca213eaff227424 */ /* 0x000fe200078e00ff */
[----:B------:R-:W-:Y:S01]  /*4500*/  MOV R35, 0x3e928af3 ;  /* 0x3e928af300237802 */ /* 0x000fe20000000f00 */
[----:B------:R-:W-:Y:S01]  /*4510*/  DFMA R30, R26, R32, 6.75539944105574400000e+15 ;  /* 0x433800001a1e742b */ /* 0x000fe20000000020 */
[----:B------:R-:W-:Y:S01]  /*4520*/  UMOV UR12, 0x69ce2bdf ;  /* 0x69ce2bdf000c7882 */ /* 0x000fe20000000000 */
[----:B------:R-:W-:Y:S01]  /*4530*/  UMOV UR13, 0x3e5ade15 ;  /* 0x3e5ade15000d7882 */ /* 0x000fe20000000000 */
[----:B------:R-:W-:Y:S01]  /*4540*/  UMOV UR14, 0x62401315 ;  /* 0x62401315000e7882 */ /* 0x000fe20000000000 */
[----:B------:R-:W-:Y:S01]  /*4550*/  UMOV UR15, 0x3ec71dee ;  /* 0x3ec71dee000f7882 */ /* 0x000fe20000000000 */
[----:B------:R-:W-:Y:S01]  /*4560*/  UMOV UR16, 0x7c89eb71 ;  /* 0x7c89eb7100107882 */ /* 0x000fe20000000000 */
[----:B------:R-:W-:Y:S01]  /*4570*/  UMOV UR17, 0x3efa0199 ;  /* 0x3efa019900117882 */ /* 0x000fe20000000000 */
[----:B------:R-:W-:Y:S01]  /*4580*/  UMOV UR18, 0x14761f65 ;  /* 0x14761f6500127882 */ /* 0x000fe20000000000 */
[----:B------:R-:W-:Y:S01]  /*4590*/  DADD R20, R30, -6.75539944105574400000e+15 ;  /* 0xc33800001e147429 */ /* 0x000fe20000000000 */
[----:B------:R-:W-:Y:S01]  /*45a0*/  UMOV UR19, 0x3f2a01a0 ;  /* 0x3f2a01a000137882 */ /* 0x000fe20000000000 */
[----:B------:R-:W-:Y:S01]  /*45b0*/  UMOV UR20, 0x1852b7af ;  /* 0x1852b7af00147882 */ /* 0x000fe20000000000 */
[----:B------:R-:W-:Y:S01]  /*45c0*/  UMOV UR21, 0x3f56c16c ;  /* 0x3f56c16c00157882 */ /* 0x000fe20000000000 */
[----:B------:R-:W-:Y:S01]  /*45d0*/  UMOV UR22, 0x11122322 ;  /* 0x1112232200167882 */ /* 0x000fe20000000000 */
[----:B------:R-:W-:Y:S01]  /*45e0*/  UMOV UR23, 0x3f811111 ;  /* 0x3f81111100177882 */ /* 0x000fe20000000000 */
[----:B------:R-:W-:Y:S01]  /*45f0*/  UMOV UR24, 0x555502a1 ;  /* 0x555502a100187882 */ /* 0x000fe20000000000 */
[----:B------:R-:W-:Y:S01]  /*4600*/  UMOV UR25, 0x3fa55555 ;  /* 0x3fa5555500197882 */ /* 0x000fe20000000000 */
[----:B------:R-:W-:Y:S01]  /*4610*/  DFMA R22, R20, -UR6, R26 ;  /* 0x8000000614167c2b */ /* 0x000fe2000800001a */
[----:B------:R-:W-:Y:S01]  /*4620*/  UMOV UR26, 0x55555511 ;  /* 0x55555511001a7882 */ /* 0x000fe20000000000 */
[----:B------:R-:W-:Y:S01]  /*4630*/  UMOV UR27, 0x3fc55555 ;  /* 0x3fc55555001b7882 */ /* 0x000fe20000000000 */
[----:B------:R-:W-:Y:S01]  /*4640*/  UMOV UR28, 0xb ;  /* 0x0000000b001c7882 */ /* 0x000fe20000000000 */
[----:B------:R-:W-:Y:S01]  /*4650*/  UMOV UR29, 0x3fe00000 ;  /* 0x3fe00000001d7882 */ /* 0x000fe20000000000 */
[----:B------:R-:W-:Y:S01]  /*4660*/  FSETP.GEU.AND P1, PT, |R27|, 4.1917929649353027344, PT ;  /* 0x4086232b1b00780b */ /* 0x000fe20003f2e200 */
[----:B------:R-:W-:Y:S01]  /*4670*/  BSSY.RECONVERGENT B0, `(.L_x_66) ;  /* 0x000001d000007945 */ /* 0x000fe20003800200 */
[----:B------:R-:W-:-:S02]  /*4680*/  DADD R28, R94, 50 ;  /* 0x404900005e1c7429 */ /* 0x000fc40000000000 */
[----:B------:R-:W-:-:S08]  /*4690*/  DFMA R22, R20, -UR10, R22 ;  /* 0x8000000a14167c2b */ /* 0x000fd00008000016 */
[----:B------:R-:W-:-:S08]  /*46a0*/  DFMA R20, R22, UR12, R34 ;  /* 0x0000000c16147c2b */ /* 0x000fd00008000022 */
[----:B------:R-:W-:-:S08]  /*46b0*/  DFMA R20, R22, R20, UR14 ;  /* 0x0000000e16147e2b */ /* 0x000fd00008000014 */
[----:B------:R-:W-:-:S08]  /*46c0*/  DFMA R20, R22, R20, UR16 ;  /* 0x0000001016147e2b */ /* 0x000fd00008000014 */
[----:B------:R-:W-:-:S08]  /*46d0*/  DFMA R20, R22, R20, UR18 ;  /* 0x0000001216147e2b */ /* 0x000fd00008000014 */
[----:B------:R-:W-:-:S08]  /*46e0*/  DFMA R20, R22, R20, UR20 ;  /* 0x0000001416147e2b */ /* 0x000fd00008000014 */
[----:B------:R-:W-:-:S08]  /*46f0*/  DFMA R20, R22, R20, UR22 ;  /* 0x0000001616147e2b */ /* 0x000fd00008000014 */
[----:B------:R-:W-:-:S08]  /*4700*/  DFMA R20, R22, R20, UR24 ;  /* 0x0000001816147e2b */ /* 0x000fd00008000014 */
[----:B------:R-:W-:-:S08]  /*4710*/  DFMA R20, R22, R20, UR26 ;  /* 0x0000001a16147e2b */ /* 0x000fd00008000014 */
[----:B------:R-:W-:-:S08]  /*4720*/  DFMA R20, R22, R20, UR28 ;  /* 0x0000001c16147e2b */ /* 0x000fd00008000014 */
[----:B------:R-:W-:-:S08]  /*4730*/  DFMA R20, R22, R20, 1 ;  /* 0x3ff000001614742b */ /* 0x000fd00000000014 */
[----:B------:R-:W-:-:S10]  /*4740*/  DFMA R20, R22, R20, 1 ;  /* 0x3ff000001614742b */ /* 0x000fd40000000014 */
[----:B------:R-:W-:Y:S02]  /*4750*/  IMAD R83, R30, 0x100000, R21 ;  /* 0x001000001e537824 */ /* 0x000fe400078e0215 */
[----:B------:R-:W-:Y:S01]  /*4760*/  IMAD.MOV.U32 R82, RZ, RZ, R20 ;  /* 0x000000ffff527224 */ /* 0x000fe200078e0014 */
[----:B------:R-:W-:Y:S06]  /*4770*/  @!P1 BRA `(.L_x_67) ;  /* 0x0000000000309947 */ /* 0x000fec0003800000 */
        /* <DEDUP_REMOVED lines=12> */
.L_x_67:
[----:B------:R-:W-:Y:S05]  /*4840*/  BSYNC.RECONVERGENT B0 ;  /* 0x0000000000007941 */ /* 0x000fea0003800200 */
.L_x_66:
[----:B------:R-:W-:Y:S01]  /*4850*/  UMOV UR4, 0x85b1855 ;  /* 0x085b185500047882 */ /* 0x000fe20000000000 */
[----:B------:R-:W-:Y:S01]  /*4860*/  UMOV UR5, 0x3fa25072 ;  /* 0x3fa2507200057882 */ /* 0x000fe20000000000 */
[----:B------:R-:W-:Y:S01]  /*4870*/  BSSY.RECONVERGENT B0, `(.L_x_68) ;  /* 0x0000022000007945 */ /* 0x000fe20003800200 */
[----:B------:R-:W-:-:S08]  /*4880*/  DMUL R28, R28, UR4 ;  /* 0x000000041c1c7c28 */ /* 0x000fd00008000000 */
[----:B------:R-:W-:Y:S02]  /*4890*/  DFMA R20, R28, R32, 6.75539944105574400000e+15 ;  /* 0x433800001c14742b */ /* 0x000fe40000000020 */
[----:B------:R-:W-:-:S06]  /*48a0*/  FSETP.GEU.AND P1, PT, |R29|, 4.1917929649353027344, PT ;  /* 0x4086232b1d00780b */ /* 0x000fcc0003f2e200 */
[----:B------:R-:W-:-:S08]  /*48b0*/  DADD R22, R20, -6.75539944105574400000e+15 ;  /* 0xc338000014167429 */ /* 0x000fd00000000000 */
[----:B------:R-:W-:-:S08]  /*48c0*/  DFMA R26, R22, -UR6, R28 ;  /* 0x80000006161a7c2b */ /* 0x000fd0000800001c */
        /* <DEDUP_REMOVED lines=11> */
[----:B------:R-:W-:Y:S02]  /*4980*/  DFMA R22, R26, R22, 1 ;  /* 0x3ff000001a16742b */ /* 0x000fe40000000016 */
[----:B------:R-:W-:-:S08]  /*4990*/  DADD R26, R94, 38 ;  /* 0x404300005e1a7429 */ /* 0x000fd00000000000 */
        /* <DEDUP_REMOVED lines=9> */
[----:B------:R-:W-:-:S04]  /*4a30*/  @!P2 SHF.R.S32.HI R21, RZ, 0x1, R21 ;  /* 0x00000001ff15a819 */ /* 0x000fc80000011415 */
[----:B------:R-:W-:Y:S01]  /*4a40*/  @!P2 LEA R23, R21, R23, 0x14 ;  /* 0x000000171517a211 */ /* 0x000fe200078ea0ff */
[----:B------:R-:W-:-:S05]  /*4a50*/  @!P2 IMAD.IADD R20, R20, 0x1, -R21 ;  /* 0x000000011414a824 */ /* 0x000fca00078e0a15 */
[----:B------:R-:W-:Y:S01]  /*4a60*/  @!P2 LEA R21, R20, 0x3ff00000, 0x14 ;  /* 0x3ff000001415a811 */ /* 0x000fe200078ea0ff */
[----:B------:R-:W-:-:S06]  /*4a70*/  @!P2 IMAD.MOV.U32 R20, RZ, RZ, RZ ;  /* 0x000000ffff14a224 */ /* 0x000fcc00078e00ff */
[----:B------:R-:W-:-:S11]  /*4a80*/  @!P2 DMUL R84, R22, R20 ;  /* 0x000000141654a228 */ /* 0x000fd60000000000 */
.L_x_69:
[----:B------:R-:W-:Y:S05]  /*4a90*/  BSYNC.RECONVERGENT B0 ;  /* 0x0000000000007941 */ /* 0x000fea0003800200 */
.L_x_68:
[----:B------:R-:W-:Y:S01]  /*4aa0*/  UMOV UR4, 0x9999999a ;  /* 0x9999999a00047882 */ /* 0x000fe20000000000 */
[----:B------:R-:W-:Y:S01]  /*4ab0*/  UMOV UR5, 0x3fb99999 ;  /* 0x3fb9999900057882 */ /* 0x000fe20000000000 */
[----:B------:R-:W0:Y:S01]  /*4ac0*/  MUFU.RCP64H R31, 15 ;  /* 0x402e0000001f7908 */ /* 0x000e220000001800 */
[----:B------:R-:W-:Y:S01]  /*4ad0*/  DMUL R26, R26, -UR4 ;  /* 0x800000041a1a7c28 */ /* 0x000fe20008000000 */
[----:B------:R-:W-:Y:S01]  /*4ae0*/  IMAD.MOV.U32 R30, RZ, RZ, 0x1 ;  /* 0x00000001ff1e7424 */ /* 0x000fe200078e00ff */
[----:B------:R-:W-:Y:S06]  /*4af0*/  BSSY.RECONVERGENT B0, `(.L_x_70) ;  /* 0x000002b000007945 */ /* 0x000fec0003800200 */
[----:B------:R-:W-:-:S02]  /*4b00*/  DFMA R28, R26, R32, 6.75539944105574400000e+15 ;  /* 0x433800001a1c742b */ /* 0x000fc40000000020 */
[----:B------:R-:W-:-:S06]  /*4b10*/  FSETP.GEU.AND P1, PT, |R27|, 4.1917929649353027344, PT ;  /* 0x4086232b1b00780b */ /* 0x000fcc0003f2e200 */
[----:B------:R-:W-:-:S08]  /*4b20*/  DADD R20, R28, -6.75539944105574400000e+15 ;  /* 0xc33800001c147429 */ /* 0x000fd00000000000 */
[----:B------:R-:W-:-:S08]  /*4b30*/  DFMA R22, R20, -UR6, R26 ;  /* 0x8000000614167c2b */ /* 0x000fd0000800001a */
[----:B------:R-:W-:-:S08]  /*4b40*/  DFMA R22, R20, -UR10, R22 ;  /* 0x8000000a14167c2b */ /* 0x000fd00008000016 */
[----:B------:R-:W-:Y:S01]  /*4b50*/  DFMA R20, R22, UR12, R34 ;  /* 0x0000000c16147c2b */ /* 0x000fe20008000022 */
[----:B------:R-:W-:Y:S02]  /*4b60*/  IMAD.MOV.U32 R34, RZ, RZ, 0x0 ;  /* 0x00000000ff227424 */ /* 0x000fe400078e00ff */
[----:B------:R-:W-:-:S05]  /*4b70*/  IMAD.MOV.U32 R35, RZ, RZ, 0x402e0000 ;  /* 0x402e0000ff237424 */ /* 0x000fca00078e00ff */
[----:B------:R-:W-:Y:S02]  /*4b80*/  DFMA R20, R22, R20, UR14 ;  /* 0x0000000e16147e2b */ /* 0x000fe40008000014 */
[----:B0-----:R-:W-:-:S06]  /*4b90*/  DFMA R32, R30, -R34, 1 ;  /* 0x3ff000001e20742b */ /* 0x001fcc0000000822 */
[----:B------:R-:W-:Y:S02]  /*4ba0*/  DFMA R20, R22, R20, UR16 ;  /* 0x0000001016147e2b */ /* 0x000fe40008000014 */
[----:B------:R-:W-:-:S06]  /*4bb0*/  DFMA R32, R32, R32, R32 ;  /* 0x000000202020722b */ /* 0x000fcc0000000020 */
[----:B------:R-:W-:Y:S02]  /*4bc0*/  DFMA R20, R22, R20, UR18 ;  /* 0x0000001216147e2b */ /* 0x000fe40008000014 */
[----:B------:R-:W-:-:S06]  /*4bd0*/  DFMA R32, R30, R32, R30 ;  /* 0x000000201e20722b */ /* 0x000fcc000000001e */
[----:B------:R-:W-:Y:S02]  /*4be0*/  DFMA R20, R22, R20, UR20 ;  /* 0x0000001416147e2b */ /* 0x000fe40008000014 */
[----:B------:R-:W-:-:S06]  /*4bf0*/  DFMA R34, R32, -R34, 1 ;  /* 0x3ff000002022742b */ /* 0x000fcc0000000822 */
[----:B------:R-:W-:Y:S02]  /*4c00*/  DFMA R20, R22, R20, UR22 ;  /* 0x0000001616147e2b */ /* 0x000fe40008000014 */
[----:B------:R-:W-:-:S06]  /*4c10*/  DFMA R34, R32, R34, R32 ;  /* 0x000000222022722b */ /* 0x000fcc0000000020 */
[----:B------:R-:W-:-:S08]  /*4c20*/  DFMA R20, R22, R20, UR24 ;  /* 0x0000001816147e2b */ /* 0x000fd00008000014 */
[----:B------:R-:W-:Y:S02]  /*4c30*/  DFMA R30, R22, R20, UR26 ;  /* 0x0000001a161e7e2b */ /* 0x000fe40008000014 */
[----:B------:R-:W-:-:S06]  /*4c40*/  DADD R20, R94, 70 ;  /* 0x405180005e147429 */ /* 0x000fcc0000000000 */
[----:B------:R-:W-:Y:S02]  /*4c50*/  DFMA R30, R22, R30, UR28 ;  /* 0x0000001c161e7e2b */ /* 0x000fe4000800001e */
[----:B------:R-:W-:-:S06]  /*4c60*/  DMUL R32, R20, R34 ;  /* 0x0000002214207228 */ /* 0x000fcc0000000000 */
[----:B------:R-:W-:-:S08]  /*4c70*/  DFMA R30, R22, R30, 1 ;  /* 0x3ff00000161e742b */ /* 0x000fd0000000001e */
[----:B------:R-:W-:Y:S02]  /*4c80*/  DFMA R30, R22, R30, 1 ;  /* 0x3ff00000161e742b */ /* 0x000fe4000000001e */
[----:B------:R-:W-:-:S08]  /*4c90*/  DFMA R22, R32, -15, R20 ;  /* 0xc02e00002016782b */ /* 0x000fd00000000014 */
        /* <DEDUP_REMOVED lines=13> */
[----:B------:R-:W-:Y:S02]  /*4d70*/  @!P2 LEA R27, R26, 0x3ff00000, 0x14 ;  /* 0x3ff000001a1ba811 */ /* 0x000fe400078ea0ff */
[----:B------:R-:W-:-:S06]  /*4d80*/  @!P2 MOV R26, RZ ;  /* 0x000000ff001aa202 */ /* 0x000fcc0000000f00 */
[----:B------:R-:W-:-:S11]  /*4d90*/  @!P2 DMUL R32, R30, R26 ;  /* 0x0000001a1e20a228 */ /* 0x000fd60000000000 */
.L_x_71:
[----:B------:R-:W-:Y:S05]  /*4da0*/  BSYNC.RECONVERGENT B0 ;  /* 0x0000000000007941 */ /* 0x000fea0003800200 */
.L_x_70:
[----:B------:R-:W-:Y:S01]  /*4db0*/  FFMA R26, RZ, 2.71875, R23 ;  /* 0x402e0000ff1a7823 */ /* 0x000fe20000000017 */
[----:B------:R-:W-:Y:S01]  /*4dc0*/  FSETP.GEU.AND P2, PT, |R21|, 6.5827683646048100446e-37, PT ;  /* 0x036000001500780b */ /* 0x000fe20003f4e200 */
[----:B------:R-:W-:Y:S01]  /*4dd0*/  UMOV UR4, 0x9999999a ;  /* 0x9999999a00047882 */ /* 0x000fe20000000000 */
[----:B------:R-:W-:Y:S01]  /*4de0*/  UMOV UR5, 0x4058b999 ;  /* 0x4058b99900057882 */ /* 0x000fe20000000000 */
[----:B------:R-:W-:Y:S01]  /*4df0*/  BSSY.RECONVERGENT B1, `(.L_x_72) ;  /* 0x0000010000017945 */ /* 0x000fe20003800200 */
[----:B------:R-:W-:Y:S01]  /*4e00*/  FSETP.GT.AND P1, PT, |R26|, 1.469367938527859385e-39, PT ;  /* 0x001000001a00780b */ /* 0x000fe20003f24200 */
[----:B------:R-:W-:Y:S01]  /*4e10*/  DMUL R32, R32, UR4 ;  /* 0x0000000420207c28 */ /* 0x000fe20008000000 */
[----:B------:R-:W-:Y:S01]  /*4e20*/  UMOV UR4, 0xe147ae14 ;  /* 0xe147ae1400047882 */ /* 0x000fe20000000000 */
[----:B------:R-:W-:Y:S01]  /*4e30*/  UMOV UR5, 0x4046947a ;  /* 0x4046947a00057882 */ /* 0x000fe20000000000 */
[----:B------:R-:W-:-:S05]  /*4e40*/  DADD R82, R82, 1 ;  /* 0x3ff0000052527429 */ /* 0x000fca0000000000 */
[----:B------:R-:W-:-:S04]  /*4e50*/  DFMA R84, R84, UR4, R32 ;  /* 0x0000000454547c2b */ /* 0x000fc80008000020 */
[----:B------:R-:W-:Y:S07]  /*4e60*/  @P1 BRA P2, `(.L_x_73) ;  /* 0x0000000000201947 */ /* 0x000fee0001000000 */
[----:B------:R-:W-:Y:S01]  /*4e70*/  IMAD.MOV.U32 R28, RZ, RZ, R20 ;  /* 0x000000ffff1c7224 */ /* 0x000fe200078e0014 */
[----:B------:R-:W-:Y:S01]  /*4e80*/  MOV R26, 0x4ed0 ;  /* 0x00004ed0001a7802 */ /* 0x000fe20000000f00 */
[----:B------:R-:W-:Y:S02]  /*4e90*/  IMAD.MOV.U32 R27, RZ, RZ, R21 ;  /* 0x000000ffff1b7224 */ /* 0x000fe400078e0015 */
[----:B------:R-:W-:Y:S02]  /*4ea0*/  IMAD.MOV.U32 R124, RZ, RZ, RZ ;  /* 0x000000ffff7c7224 */ /* 0x000fe400078e00ff */
[----:B------:R-:W-:-:S07]  /*4eb0*/  IMAD.MOV.U32 R29, RZ, RZ, 0x402e0000 ;  /* 0x402e0000ff1d7424 */ /* 0x000fce00078e00ff */
[----:B------:R-:W-:Y:S05]  /*4ec0*/  CALL.REL.NOINC `($__internal_1_$__cuda_sm20_div_rn_f64_full) ;  /* 0x000001b000ac7944 */ /* 0x000fea0003c00000 */
[----:B------:R-:W-:Y:S02]  /*4ed0*/  IMAD.MOV.U32 R22, RZ, RZ, R28 ;  /* 0x000000ffff167224 */ /* 0x000fe400078e001c */
[----:B------:R-:W-:-:S07]  /*4ee0*/  IMAD.MOV.U32 R23, RZ, RZ, R27 ;  /* 0x000000ffff177224 */ /* 0x000fce00078e001b */
.L_x_73:
[----:B------:R-:W-:Y:S05]  /*4ef0*/  BSYNC.RECONVERGENT B1 ;  /* 0x0000000000017941 */ /* 0x000fea0003800200 */
.L_x_72:
[----:B------:R-:W-:Y:S01]  /*4f00*/  DADD R28, -RZ, |R22| ;  /* 0x00000000ff1c7229 */ /* 0x000fe20000000516 */
[----:B------:R-:W-:Y:S01]  /*4f10*/  BSSY.RECONVERGENT B0, `(.L_x_74) ;  /* 0x0000006000007945 */ /* 0x000fe20003800200 */
[----:B------:R-:W-:Y:S01]  /*4f20*/  IMAD.MOV.U32 R26, RZ, RZ, RZ ;  /* 0x000000ffff1a7224 */ /* 0x000fe200078e00ff */
[----:B------:R-:W-:-:S07]  /*4f30*/  MOV R27, 0x40000000 ;  /* 0x40000000001b7802 */ /* 0x000fce0000000f00 */
[----:B------:R-:W-:Y:S01]  /*4f40*/  IMAD.MOV.U32 R30, RZ, RZ, R28 ;  /* 0x000000ffff1e7224 */ /* 0x000fe200078e001c */
[----:B------:R-:W-:-:S07]  /*4f50*/  MOV R28, 0x4f70 ;  /* 0x00004f70001c7802 */ /* 0x000fce0000000f00 */
[----:B------:R-:W-:Y:S05]  /*4f60*/  CALL.REL.NOINC `($_Z5Itot1idPdPsS_S_Pi$__internal_accurate_pow) ;  /* 0x000001b800187944 */ /* 0x000fea0003c00000 */
[----:B------:R-:W-:Y:S05]  /*4f70*/  BSYNC.RECONVERGENT B0 ;  /* 0x0000000000007941 */ /* 0x000fea0003800200 */
.L_x_74:
[C---:B------:R-:W-:Y:S01]  /*4f80*/  DADD R28, R22.reuse, 2 ;  /* 0x40000000161c7429 */ /* 0x040fe20000000000 */
[----:B------:R-:W-:Y:S01]  /*4f90*/  BSSY.RECONVERGENT B0, `(.L_x_75) ;  /* 0x000000c000007945 */ /* 0x000fe20003800200 */
[----:B------:R-:W-:-:S08]  /*4fa0*/  DSETP.NEU.AND P1, PT, R22, RZ, PT ;  /* 0x000000ff1600722a */ /* 0x000fd00003f2d000 */
        /* <DEDUP_REMOVED lines=8> */
[----:B------:R-:W-:Y:S02]  /*5030*/  @!P1 IMAD.MOV.U32 R26, RZ, RZ, 0x0 ;  /* 0x00000000ff1a9424 */ /* 0x000fe400078e00ff */
[----:B------:R-:W-:-:S07]  /*5040*/  @!P1 IMAD.MOV.U32 R27, RZ, RZ, 0x7ff00000 ;  /* 0x7ff00000ff1b9424 */ /* 0x000fce00078e00ff */
.L_x_76:
[----:B------:R-:W-:Y:S05]  /*5050*/  BSYNC.RECONVERGENT B0 ;  /* 0x0000000000007941 */ /* 0x000fea0003800200 */
.L_x_75:
[----:B------:R-:W-:Y:S01]  /*5060*/  DADD R26, -RZ, -R26 ;  /* 0x00000000ff1a7229 */ /* 0x000fe2000000091a */
[----:B------:R-:W-:Y:S01]  /*5070*/  IMAD.MOV.U32 R38, RZ, RZ, 0x652b82fe ;  /* 0x652b82feff267424 */ /* 0x000fe200078e00ff */
[----:B------:R-:W-:Y:S01]  /*5080*/  DSETP.NEU.AND P1, PT, R22, 1, PT ;  /* 0x3ff000001600742a */ /* 0x000fe20003f2d000 */
[----:B------:R-:W-:Y:S01]  /*5090*/  IMAD.MOV.U32 R39, RZ, RZ, 0x3ff71547 ;  /* 0x3ff71547ff277424 */ /* 0x000fe200078e00ff */
[----:B------:R-:W-:Y:S01]  /*50a0*/  UMOV UR4, 0xfefa39ef ;  /* 0xfefa39ef00047882 */ /* 0x000fe20000000000 */
[----:B------:R-:W-:Y:S01]  /*50b0*/  UMOV UR5, 0x3fe62e42 ;  /* 0x3fe62e4200057882 */ /* 0x000fe20000000000 */
[----:B------:R-:W0:Y:S01]  /*50c0*/  MUFU.RCP64H R29, 30 ;  /* 0x403e0000001d7908 */ /* 0x000e220000001800 */
[----:B------:R-:W-:Y:S01]  /*50d0*/  IMAD.MOV.U32 R32, RZ, RZ, 0x0 ;  /* 0x00000000ff207424 */ /* 0x000fe200078e00ff */
[----:B------:R-:W-:Y:S01]  /*50e0*/  MOV R28, 0x1 ;  /* 0x00000001001c7802 */ /* 0x000fe20000000f00 */
[----:B------:R-:W-:Y:S01]  /*50f0*/  IMAD.MOV.U32 R33, RZ, RZ, 0x403e0000 ;  /* 0x403e0000ff217424 */ /* 0x000fe200078e00ff */
[----:B------:R-:W-:Y:S01]  /*5100*/  FSEL R36, R26, RZ, P1 ;  /* 0x000000ff1a247208 */ /* 0x000fe20000800000 */
[----:B------:R-:W-:Y:S01]  /*5110*/  BSSY.RECONVERGENT B0, `(.L_x_77) ;  /* 0x0000043000007945 */ /* 0x000fe20003800200 */
[----:B------:R-:W-:-:S04]  /*5120*/  FSEL R37, R27, -1.875, P1 ;  /* 0xbff000001b257808 */ /* 0x000fc80000800000 */
[----:B------:R-:W-:Y:S02]  /*5130*/  FSETP.GEU.AND P1, PT, |R37|, 4.1917929649353027344, PT ;  /* 0x4086232b2500780b */ /* 0x000fe40003f2e200 */
[----:B------:R-:W-:Y:S02]  /*5140*/  DFMA R38, R36, R38, 6.75539944105574400000e+15 ;  /* 0x433800002426742b */ /* 0x000fe40000000026 */
[----:B0-----:R-:W-:-:S06]  /*5150*/  DFMA R30, R28, -R32, 1 ;  /* 0x3ff000001c1e742b */ /* 0x001fcc0000000820 */
[----:B------:R-:W-:Y:S02]  /*5160*/  DADD R22, R38, -6.75539944105574400000e+15 ;  /* 0xc338000026167429 */ /* 0x000fe40000000000 */
[----:B------:R-:W-:-:S06]  /*5170*/  DFMA R30, R30, R30, R30 ;  /* 0x0000001e1e1e722b */ /* 0x000fcc000000001e */
[----:B------:R-:W-:Y:S01]  /*5180*/  DFMA R26, R22, -UR4, R36 ;  /* 0x80000004161a7c2b */ /* 0x000fe20008000024 */
[----:B------:R-:W-:Y:S01]  /*5190*/  UMOV UR4, 0x3b39803f ;  /* 0x3b39803f00047882 */ /* 0x000fe20000000000 */
[----:B------:R-:W-:Y:S01]  /*51a0*/  UMOV UR5, 0x3c7abc9e ;  /* 0x3c7abc9e00057882 */ /* 0x000fe20000000000 */
[----:B------:R-:W-:-:S05]  /*51b0*/  DFMA R30, R28, R30, R28 ;  /* 0x0000001e1c1e722b */ /* 0x000fca000000001c */
[----:B------:R-:W-:Y:S01]  /*51c0*/  DFMA R26, R22, -UR4, R26 ;  /* 0x80000004161a7c2b */ /* 0x000fe2000800001a */
[----:B------:R-:W-:Y:S01]  /*51d0*/  UMOV UR4, 0x69ce2bdf ;  /* 0x69ce2bdf00047882 */ /* 0x000fe20000000000 */
[----:B------:R-:W-:Y:S01]  /*51e0*/  IMAD.MOV.U32 R22, RZ, RZ, -0x35dec16 ;  /* 0xfca213eaff167424 */ /* 0x000fe200078e00ff */
[----:B------:R-:W-:Y:S01]  /*51f0*/  UMOV UR5, 0x3e5ade15 ;  /* 0x3e5ade1500057882 */ /* 0x000fe20000000000 */
[----:B------:R-:W-:Y:S01]  /*5200*/  IMAD.MOV.U32 R23, RZ, RZ, 0x3e928af3 ;  /* 0x3e928af3ff177424 */ /* 0x000fe200078e00ff */
[----:B------:R-:W-:-:S05]  /*5210*/  DFMA R28, R30, -R32, 1 ;  /* 0x3ff000001e1c742b */ /* 0x000fca0000000820 */
[----:B------:R-:W-:Y:S01]  /*5220*/  DFMA R22, R26, UR4, R22 ;  /* 0x000000041a167c2b */ /* 0x000fe20008000016 */
[----:B------:R-:W-:Y:S01]  /*5230*/  UMOV UR4, 0x62401315 ;  /* 0x6240131500047882 */ /* 0x000fe20000000000 */
[----:B------:R-:W-:Y:S01]  /*5240*/  UMOV UR5, 0x3ec71dee ;  /* 0x3ec71dee00057882 */ /* 0x000fe20000000000 */
[----:B------:R-:W-:-:S05]  /*5250*/  DFMA R30, R30, R28, R30 ;  /* 0x0000001c1e1e722b */ /* 0x000fca000000001e */
[----:B------:R-:W-:Y:S01]  /*5260*/  DFMA R22, R26, R22, UR4 ;  /* 0x000000041a167e2b */ /* 0x000fe20008000016 */
[----:B------:R-:W-:Y:S01]  /*5270*/  UMOV UR4, 0x7c89eb71 ;  /* 0x7c89eb7100047882 */ /* 0x000fe20000000000 */
[----:B------:R-:W-:Y:S01]  /*5280*/  UMOV UR5, 0x3efa0199 ;  /* 0x3efa019900057882 */ /* 0x000fe20000000000 */
[----:B------:R-:W-:-:S05]  /*5290*/  DMUL R32, R20, R30 ;  /* 0x0000001e14207228 */ /* 0x000fca0000000000 */
[----:B------:R-:W-:Y:S01]  /*52a0*/  DFMA R22, R26, R22, UR4 ;  /* 0x000000041a167e2b */ /* 0x000fe20008000016 */
[----:B------:R-:W-:Y:S01]  /*52b0*/  UMOV UR4, 0x14761f65 ;  /* 0x14761f6500047882 */ /* 0x000fe20000000000 */
[----:B------:R-:W-:Y:S01]  /*52c0*/  UMOV UR5, 0x3f2a01a0 ;  /* 0x3f2a01a000057882 */ /* 0x000fe20000000000 */
[----:B------:R-:W-:-:S05]  /*52d0*/  DFMA R34, R32, -30, R20 ;  /* 0xc03e00002022782b */ /* 0x000fca0000000014 */
        /* <DEDUP_REMOVED lines=16> */
[----:B------:R-:W-:Y:S02]  /*53e0*/  DFMA R28, R26, R22, 1 ;  /* 0x3ff000001a1c742b */ /* 0x000fe40000000016 */
[----:B------:R-:W-:Y:S01]  /*53f0*/  DFMA R22, R30, R34, R32 ;  /* 0x000000221e16722b */ /* 0x000fe20000000020 */
[----:B------:R-:W-:Y:S02]  /*5400*/  IMAD.MOV.U32 R30, RZ, RZ, 0x1eb851ec ;  /* 0x1eb851ecff1e7424 */ /* 0x000fe400078e00ff */
[----:B------:R-:W-:-:S03]  /*5410*/  IMAD.MOV.U32 R31, RZ, RZ, 0x3fa1eb85 ;  /* 0x3fa1eb85ff1f7424 */ /* 0x000fc600078e00ff */
[----:B------:R-:W-:-:S04]  /*5420*/  DFMA R26, R26, R28, 1 ;  /* 0x3ff000001a1a742b */ /* 0x000fc8000000001c */
[----:B------:R-:W-:-:S05]  /*5430*/  FFMA R28, RZ, 2.96875, R23 ;  /* 0x403e0000ff1c7823 */ /* 0x000fca0000000017 */
[----:B------:R-:W-:Y:S01]  /*5440*/  FSETP.GT.AND P4, PT, |R28|, 1.469367938527859385e-39, PT ;  /* 0x001000001c00780b */ /* 0x000fe20003f84200 */
[----:B------:R-:W-:Y:S02]  /*5450*/  IMAD R81, R38, 0x100000, R27 ;  /* 0x0010000026517824 */ /* 0x000fe400078e021b */
[----:B------:R-:W-:Y:S01]  /*5460*/  IMAD.MOV.U32 R80, RZ, RZ, R26 ;  /* 0x000000ffff507224 */ /* 0x000fe200078e001a */
[----:B------:R-:W-:Y:S09]  /*5470*/  @!P1 BRA `(.L_x_78) ;  /* 0x0000000000309947 */ /* 0x000ff20003800000 */
        /* <DEDUP_REMOVED lines=12> */
.L_x_78:
[----:B------:R-:W-:Y:S05]  /*5540*/  BSYNC.RECONVERGENT B0 ;  /* 0x0000000000007941 */ /* 0x000fea0003800200 */
.L_x_77:
[----:B------:R-:W-:Y:S01]  /*5550*/  FSETP.GEU.AND P1, PT, |R21|, 6.5827683646048100446e-37, PT ;  /* 0x036000001500780b */ /* 0x000fe20003f2e200 */
[----:B------:R-:W-:Y:S01]  /*5560*/  UMOV UR4, 0x66666666 ;  /* 0x6666666600047882 */ /* 0x000fe20000000000 */
[----:B------:R-:W-:Y:S01]  /*5570*/  UMOV UR5, 0x3fd66666 ;  /* 0x3fd6666600057882 */ /* 0x000fe20000000000 */
[----:B------:R-:W-:Y:S01]  /*5580*/  BSSY.RECONVERGENT B1, `(.L_x_79) ;  /* 0x000000b000017945 */ /* 0x000fe20003800200 */
[----:B------:R-:W-:-:S09]  /*5590*/  DFMA R80, R80, UR4, R30 ;  /* 0x0000000450507c2b */ /* 0x000fd2000800001e */
[----:B------:R-:W-:Y:S05]  /*55a0*/  @P4 BRA P1, `(.L_x_80) ;  /* 0x0000000000204947 */ /* 0x000fea0000800000 */
[----:B------:R-:W-:Y:S01]  /*55b0*/  IMAD.MOV.U32 R28, RZ, RZ, R20 ;  /* 0x000000ffff1c7224 */ /* 0x000fe200078e0014 */
[----:B------:R-:W-:Y:S01]  /*55c0*/  MOV R27, R21 ;  /* 0x00000015001b7202 */ /* 0x000fe20000000f00 */
[----:B------:R-:W-:Y:S01]  /*55d0*/  IMAD.MOV.U32 R124, RZ, RZ, RZ ;  /* 0x000000ffff7c7224 */ /* 0x000fe200078e00ff */
[----:B------:R-:W-:Y:S01]  /*55e0*/  MOV R26, 0x5610 ;  /* 0x00005610001a7802 */ /* 0x000fe20000000f00 */
[----:B------:R-:W-:-:S07]  /*55f0*/  IMAD.MOV.U32 R29, RZ, RZ, 0x403e0000 ;  /* 0x403e0000ff1d7424 */ /* 0x000fce00078e00ff */
[----:B------:R-:W-:Y:S05]  /*5600*/  CALL.REL.NOINC `($__internal_1_$__cuda_sm20_div_rn_f64_full) ;  /* 0x000001a800dc7944 */ /* 0x000fea0003c00000 */
[----:B------:R-:W-:Y:S02]  /*5610*/  IMAD.MOV.U32 R22, RZ, RZ, R28 ;  /* 0x000000ffff167224 */ /* 0x000fe400078e001c */
[----:B------:R-:W-:-:S07]  /*5620*/  IMAD.MOV.U32 R23, RZ, RZ, R27 ;  /* 0x000000ffff177224 */ /* 0x000fce00078e001b */
.L_x_80:
[----:B------:R-:W-:Y:S05]  /*5630*/  BSYNC.RECONVERGENT B1 ;  /* 0x0000000000017941 */ /* 0x000fea0003800200 */
.L_x_79:
[----:B------:R-:W-:Y:S01]  /*5640*/  DADD R28, -RZ, |R22| ;  /* 0x00000000ff1c7229 */ /* 0x000fe20000000516 */
[----:B------:R-:W-:Y:S01]  /*5650*/  BSSY.RECONVERGENT B0, `(.L_x_81) ;  /* 0x0000006000007945 */ /* 0x000fe20003800200 */
[----:B------:R-:W-:Y:S02]  /*5660*/  IMAD.MOV.U32 R26, RZ, RZ, RZ ;  /* 0x000000ffff1a7224 */ /* 0x000fe400078e00ff */
[----:B------:R-:W-:-:S06]  /*5670*/  IMAD.MOV.U32 R27, RZ, RZ, 0x40000000 ;  /* 0x40000000ff1b7424 */ /* 0x000fcc00078e00ff */
[----:B------:R-:W-:Y:S01]  /*5680*/  IMAD.MOV.U32 R30, RZ, RZ, R28 ;  /* 0x000000ffff1e7224 */ /* 0x000fe200078e001c */
[----:B------:R-:W-:-:S07]  /*5690*/  MOV R28, 0x56b0 ;  /* 0x000056b0001c7802 */ /* 0x000fce0000000f00 */
[----:B------:R-:W-:Y:S05]  /*56a0*/  CALL.REL.NOINC `($_Z5Itot1idPdPsS_S_Pi$__internal_accurate_pow) ;  /* 0x000001b000487944 */ /* 0x000fea0003c00000 */
[----:B------:R-:W-:Y:S05]  /*56b0*/  BSYNC.RECONVERGENT B0 ;  /* 0x0000000000007941 */ /* 0x000fea0003800200 */
.L_x_81:
[----:B------:R0:W5:Y:S04]  /*56c0*/  LDG.E.64 R78, desc[UR8][R92.64+0x60] ;  /* 0x000060085c4e7981 */ /* 0x000168000c1e1b00 */
[----:B------:R0:W5:Y:S01]  /*56d0*/  LDG.E.64 R76, desc[UR8][R92.64+0x68] ;  /* 0x000068085c4c7981 */ /* 0x000162000c1e1b00 */
[C---:B------:R-:W-:Y:S01]  /*56e0*/  DADD R20, R22.reuse, 2 ;  /* 0x4000000016147429 */ /* 0x040fe20000000000 */
[----:B------:R-:W-:Y:S01]  /*56f0*/  BSSY.RECONVERGENT B0, `(.L_x_82) ;  /* 0x000000c000007945 */ /* 0x000fe20003800200 */
[----:B------:R-:W-:-:S08]  /*5700*/  DSETP.NEU.AND P1, PT, R22, RZ, PT ;  /* 0x000000ff1600722a */ /* 0x000fd00003f2d000 */
[----:B------:R-:W-:-:S04]  /*5710*/  LOP3.LUT R20, R21, 0x7ff00000, RZ, 0xc0, !PT ;  /* 0x7ff0000015147812 */ /* 0x000fc800078ec0ff */
[----:B------:R-:W-:Y:S02]  /*5720*/  ISETP.NE.AND P2, PT, R20, 0x7ff00000, PT ;  /* 0x7ff000001400780c */ /* 0x000fe40003f45270 */
[----:B------:R-:W-:-:S11]  /*5730*/  @!P1 CS2R R26, SRZ ;  /* 0x00000000001a9805 */ /* 0x000fd6000001ff00 */
[----:B0-----:R-:W-:Y:S05]  /*5740*/  @P2 BRA `(.L_x_83) ;  /* 0x0000000000182947 */ /* 0x001fea0003800000 */
[----:B------:R-:W-:-:S14]  /*5750*/  DSETP.NAN.AND P1, PT, R22, R22, PT ;  /* 0x000000161600722a */ /* 0x000fdc0003f28000 */
[----:B------:R-:W-:Y:S01]  /*5760*/  @P1 DADD R26, R22, 2 ;  /* 0x40000000161a1429 */ /* 0x000fe20000000000 */
[----:B------:R-:W-:Y:S10]  /*5770*/  @P1 BRA `(.L_x_83) ;  /* 0x00000000000c1947 */ /* 0x000ff40003800000 */
[----:B------:R-:W-:-:S14]  /*5780*/  DSETP.NEU.AND P1, PT, |R22|, +INF , PT ;  /* 0x7ff000001600742a */ /* 0x000fdc0003f2d200 */
[----:B------:R-:W-:Y:S01]  /*5790*/  @!P1 IMAD.MOV.U32 R26, RZ, RZ, 0x0 ;  /* 0x00000000ff1a9424 */ /* 0x000fe200078e00ff */
[----:B------:R-:W-:-:S07]  /*57a0*/  @!P1 MOV R27, 0x7ff00000 ;  /* 0x7ff00000001b9802 */ /* 0x000fce0000000f00 */
.L_x_83:
[----:B------:R-:W-:Y:S05]  /*57b0*/  BSYNC.RECONVERGENT B0 ;  /* 0x0000000000007941 */ /* 0x000fea0003800200 */
.L_x_82:
[----:B------:R-:W-:Y:S01]  /*57c0*/  DADD R26, -RZ, -R26 ;  /* 0x00000000ff1a7229 */ /* 0x000fe2000000091a */
[----:B------:R-:W-:Y:S01]  /*57d0*/  IMAD.MOV.U32 R36, RZ, RZ, 0x652b82fe ;  /* 0x652b82feff247424 */ /* 0x000fe200078e00ff */
[----:B------:R-:W-:Y:S01]  /*57e0*/  DSETP.NEU.AND P1, PT, R22, 1, PT ;  /* 0x3ff000001600742a */ /* 0x000fe20003f2d000 */
[----:B------:R-:W-:Y:S01]  /*57f0*/  IMAD.MOV.U32 R37, RZ, RZ, 0x3ff71547 ;  /* 0x3ff71547ff257424 */ /* 0x000fe200078e00ff */
[----:B------:R-:W-:Y:S01]  /*5800*/  UMOV UR4, 0xfefa39ef ;  /* 0xfefa39ef00047882 */ /* 0x000fe20000000000 */
[----:B------:R-:W-:Y:S01]  /*5810*/  UMOV UR5, 0x3fe62e42 ;  /* 0x3fe62e4200057882 */ /* 0x000fe20000000000 */
[----:B------:R-:W-:Y:S01]  /*5820*/  IMAD.MOV.U32 R32, RZ, RZ, 0xa3d70a4 ;  /* 0x0a3d70a4ff207424 */ /* 0x000fe200078e00ff */
[----:B------:R-:W-:Y:S01]  /*5830*/  BSSY.RECONVERGENT B0, `(.L_x_84) ;  /* 0x0000048000007945 */ /* 0x000fe20003800200 */
[----:B------:R-:W-:Y:S02]  /*5840*/  IMAD.MOV.U32 R33, RZ, RZ, 0x4027a3d7 ;  /* 0x4027a3d7ff217424 */ /* 0x000fe400078e00ff */
[----:B------:R-:W-:Y:S01]  /*5850*/  FSEL R34, R26, RZ, P1 ;  /* 0x000000ff1a227208 */ /* 0x000fe20000800000 */
[----:B------:R-:W-:Y:S01]  /*5860*/  IMAD.MOV.U32 R26, RZ, RZ, 0x1 ;  /* 0x00000001ff1a7424 */ /* 0x000fe200078e00ff */
[----:B------:R-:W-:-:S02]  /*5870*/  FSEL R35, R27, -1.875, P1 ;  /* 0xbff000001b237808 */ /* 0x000fc40000800000 */
[----:B------:R-:W0:Y:S02]  /*5880*/  MUFU.RCP64H R27, -11.81999969482421875 ;  /* 0xc027a3d7001b7908 */ /* 0x000e240000001800 */
[----:B------:R-:W-:Y:S02]  /*5890*/  FSETP.GEU.AND P1, PT, |R35|, 4.1917929649353027344, PT ;  /* 0x4086232b2300780b */ /* 0x000fe40003f2e200 */
[----:B------:R-:W-:-:S08]  /*58a0*/  DFMA R36, R34, R36, 6.75539944105574400000e+15 ;  /* 0x433800002224742b */ /* 0x000fd00000000024 */
[----:B------:R-:W-:Y:S02]  /*58b0*/  DADD R20, R36, -6.75539944105574400000e+15 ;  /* 0xc338000024147429 */ /* 0x000fe40000000000 */
[----:B0-----:R-:W-:-:S06]  /*58c0*/  DFMA R28, R26, R32, 1 ;  /* 0x3ff000001a1c742b */ /* 0x001fcc0000000020 */
        /* <DEDUP_REMOVED lines=9> */
[----:B------:R-:W-:-:S05]  /*5960*/  DFMA R28, R26, R28, R26 ;  /* 0x0000001c1a1c722b */ /* 0x000fca000000001a */
[----:B------:R-:W-:Y:S01]  /*5970*/  DFMA R20, R22, UR4, R20 ;  /* 0x0000000416147c2b */ /* 0x000fe20008000014 */
[----:B------:R-:W-:Y:S01]  /*5980*/  UMOV UR4, 0x62401315 ;  /* 0x6240131500047882 */ /* 0x000fe20000000000 */
[----:B------:R-:W-:Y:S01]  /*5990*/  UMOV UR5, 0x3ec71dee ;  /* 0x3ec71dee00057882 */ /* 0x000fe20000000000 */
[----:B------:R-:W-:-:S05]  /*59a0*/  DFMA R26, R28, R32, 1 ;  /* 0x3ff000001c1a742b */ /* 0x000fca0000000020 */
[----:B------:R-:W-:Y:S01]  /*59b0*/  DFMA R20, R22, R20, UR4 ;  /* 0x0000000416147e2b */ /* 0x000fe20008000014 */
[----:B------:R-:W-:Y:S01]  /*59c0*/  UMOV UR4, 0x7c89eb71 ;  /* 0x7c89eb7100047882 */ /* 0x000fe20000000000 */
[----:B------:R-:W-:Y:S01]  /*59d0*/  UMOV UR5, 0x3efa0199 ;  /* 0x3efa019900057882 */ /* 0x000fe20000000000 */
[----:B------:R-:W-:Y:S02]  /*59e0*/  DFMA R26, R28, R26, R28 ;  /* 0x0000001a1c1a722b */ /* 0x000fe4000000001c */
[----:B------:R-:W-:-:S03]  /*59f0*/  DADD R28, R94, 11.5 ;  /* 0x402700005e1c7429 */ /* 0x000fc60000000000 */
[----:B------:R-:W-:Y:S01]  /*5a00*/  DFMA R20, R22, R20, UR4 ;  /* 0x0000000416147e2b */ /* 0x000fe20008000014 */
[----:B------:R-:W-:Y:S01]  /*5a10*/  UMOV UR4, 0x14761f65 ;  /* 0x14761f6500047882 */ /* 0x000fe20000000000 */
[----:B------:R-:W-:-:S03]  /*5a20*/  UMOV UR5, 0x3f2a01a0 ;  /* 0x3f2a01a000057882 */ /* 0x000fc60000000000 */
[----:B------:R-:W-:-:S03]  /*5a30*/  DMUL R30, R28, R26 ;  /* 0x0000001a1c1e7228 */ /* 0x000fc60000000000 */
[----:B------:R-:W-:Y:S01]  /*5a40*/  DFMA R20, R22, R20, UR4 ;  /* 0x0000000416147e2b */ /* 0x000fe20008000014 */
[----:B------:R-:W-:Y:S01]  /*5a50*/  UMOV UR4, 0x1852b7af ;  /* 0x1852b7af00047882 */ /* 0x000fe20000000000 */
[----:B------:R-:W-:-:S03]  /*5a60*/  UMOV UR5, 0x3f56c16c ;  /* 0x3f56c16c00057882 */ /* 0x000fc60000000000 */
[----:B------:R-:W-:-:S03]  /*5a70*/  DFMA R32, R30, R32, R28 ;  /* 0x000000201e20722b */ /* 0x000fc6000000001c */
[----:B------:R-:W-:Y:S01]  /*5a80*/  DFMA R20, R22, R20, UR4 ;  /* 0x0000000416147e2b */ /* 0x000fe20008000014 */
[----:B------:R-:W-:Y:S01]  /*5a90*/  UMOV UR4, 0x11122322 ;  /* 0x1112232200047882 */ /* 0x000fe20000000000 */
[----:B------:R-:W-:-:S03]  /*5aa0*/  UMOV UR5, 0x3f811111 ;  /* 0x3f81111100057882 */ /* 0x000fc60000000000 */
[----:B------:R-:W-:Y:S01]  /*5ab0*/  DFMA R26, R26, R32, R30 ;  /* 0x000000201a1a722b */ /* 0x000fe2000000001e */
[----:B------:R-:W-:Y:S02]  /*5ac0*/  MOV R30, 0x1eb851ec ;  /* 0x1eb851ec001e7802 */ /* 0x000fe40000000f00 */
[----:B------:R-:W-:Y:S01]  /*5ad0*/  DFMA R20, R22, R20, UR4 ;  /* 0x0000000416147e2b */ /* 0x000fe20008000014 */
[----:B------:R-:W-:Y:S01]  /*5ae0*/  UMOV UR4, 0x555502a1 ;  /* 0x555502a100047882 */ /* 0x000fe20000000000 */
[----:B------:R-:W-:Y:S01]  /*5af0*/  UMOV UR5, 0x3fa55555 ;  /* 0x3fa5555500057882 */ /* 0x000fe20000000000 */
[----:B------:R-:W-:-:S05]  /*5b00*/  IMAD.MOV.U32 R31, RZ, RZ, 0x3fa1eb85 ;  /* 0x3fa1eb85ff1f7424 */ /* 0x000fca00078e00ff */
        /* <DEDUP_REMOVED lines=8> */
[----:B------:R-:W-:Y:S01]  /*5b90*/  DFMA R20, R22, R20, 1 ;  /* 0x3ff000001614742b */ /* 0x000fe20000000014 */
[----:B------:R-:W-:-:S05]  /*5ba0*/  FFMA R22, RZ, -2.6193749904632568359, R27 ;  /* 0xc027a3d7ff167823 */ /* 0x000fca000000001b */
[----:B------:R-:W-:-:S04]  /*5bb0*/  FSETP.GT.AND P4, PT, |R22|, 1.469367938527859385e-39, PT ;  /* 0x001000001600780b */ /* 0x000fc80003f84200 */
        /* <DEDUP_REMOVED lines=15> */
.L_x_85:
[----:B------:R-:W-:Y:S05]  /*5cb0*/  BSYNC.RECONVERGENT B0 ;  /* 0x0000000000007941 */ /* 0x000fea0003800200 */
.L_x_84:
[----:B------:R-:W-:Y:S01]  /*5cc0*/  FSETP.GEU.AND P1, PT, |R29|, 6.5827683646048100446e-37, PT ;  /* 0x036000001d00780b */ /* 0x000fe20003f2e200 */
[----:B------:R-:W-:Y:S01]  /*5cd0*/  UMOV UR4, 0x9999999a ;  /* 0x9999999a00047882 */ /* 0x000fe20000000000 */
[----:B------:R-:W-:Y:S01]  /*5ce0*/  UMOV UR5, 0x400d9999 ;  /* 0x400d999900057882 */ /* 0x000fe20000000000 */
[----:B------:R-:W-:Y:S01]  /*5cf0*/  BSSY.RECONVERGENT B1, `(.L_x_86) ;  /* 0x0000009000017945 */ /* 0x000fe20003800200 */
[----:B------:R-:W-:-:S09]  /*5d00*/  DFMA R74, R74, UR4, R30 ;  /* 0x000000044a4a7c2b */ /* 0x000fd2000800001e */
[----:B------:R-:W-:Y:S05]  /*5d10*/  @P4 BRA P1, `(.L_x_87) ;  /* 0x0000000000184947 */ /* 0x000fea0000800000 */
[----:B------:R-:W-:Y:S01]  /*5d20*/  IMAD.MOV.U32 R27, RZ, RZ, R29 ;  /* 0x000000ffff1b7224 */ /* 0x000fe200078e001d */
[----:B------:R-:W-:Y:S01]  /*5d30*/  MOV R26, 0x5d70 ;  /* 0x00005d70001a7802 */ /* 0x000fe20000000f00 */
[----:B------:R-:W-:Y:S02]  /*5d40*/  IMAD.MOV.U32 R124, RZ, RZ, 0xa3d70a4 ;  /* 0x0a3d70a4ff7c7424 */ /* 0x000fe400078e00ff */
[----:B------:R-:W-:-:S07]  /*5d50*/  IMAD.MOV.U32 R29, RZ, RZ, -0x3fd85c29 ;  /* 0xc027a3d7ff1d7424 */ /* 0x000fce00078e00ff */
[----:B-----5:R-:W-:Y:S05]  /*5d60*/  CALL.REL.NOINC `($__internal_1_$__cuda_sm20_div_rn_f64_full) ;  /* 0x000001a400047944 */ /* 0x020fea0003c00000 */
[----:B------:R-:W-:-:S07]  /*5d70*/  MOV R26, R28 ;  /* 0x0000001c001a7202 */ /* 0x000fce0000000f00 */
.L_x_87:
[----:B------:R-:W-:Y:S05]  /*5d80*/  BSYNC.RECONVERGENT B1 ;  /* 0x0000000000017941 */ /* 0x000fea0003800200 */
.L_x_86:
[----:B------:R-:W-:Y:S01]  /*5d90*/  IMAD.MOV.U32 R36, RZ, RZ, 0x652b82fe ;  /* 0x652b82feff247424 */ /* 0x000fe200078e00ff */
[----:B------:R-:W-:Y:S01]  /*5da0*/  UMOV UR4, 0xfefa39ef ;  /* 0xfefa39ef00047882 */ /* 0x000fe20000000000 */
[----:B------:R-:W-:Y:S01]  /*5db0*/  IMAD.MOV.U32 R37, RZ, RZ, 0x3ff71547 ;  /* 0x3ff71547ff257424 */ /* 0x000fe200078e00ff */
[----:B------:R-:W-:Y:S01]  /*5dc0*/  UMOV UR5, 0x3fe62e42 ;  /* 0x3fe62e4200057882 */ /* 0x000fe20000000000 */
[----:B------:R-:W0:Y:S01]  /*5dd0*/  MUFU.RCP64H R29, 10.29999542236328125 ;  /* 0x40249999001d7908 */ /* 0x000e220000001800 */
        /* <DEDUP_REMOVED lines=21> */
[----:B------:R-:W-:-:S05]  /*5f30*/  DFMA R28, R30, -R34, 1 ;  /* 0x3ff000001e1c742b */ /* 0x000fca0000000822 */
        /* <DEDUP_REMOVED lines=8> */
[----:B------:R-:W-:Y:S02]  /*5fc0*/  DMUL R32, R30, R28 ;  /* 0x0000001c1e207228 */ /* 0x000fe40000000000 */
[----:B------:R-:W-:Y:S01]  /*5fd0*/  FSETP.GEU.AND P5, PT, |R31|, 6.5827683646048100446e-37, PT ;  /* 0x036000001f00780b */ /* 0x000fe20003fae200 */
[----:B------:R-:W-:Y:S01]  /*5fe0*/  DFMA R20, R22, R20, UR4 ;  /* 0x0000000416147e2b */ /* 0x000fe20008000014 */
[----:B------:R-:W-:Y:S01]  /*5ff0*/  UMOV UR4, 0x1852b7af ;  /* 0x1852b7af00047882 */ /* 0x000fe20000000000 */
[----:B------:R-:W-:-:S03]  /*6000*/  UMOV UR5, 0x3f56c16c ;  /* 0x3f56c16c00057882 */ /* 0x000fc60000000000 */
[----:B------:R-:W-:-:S03]  /*6010*/  DFMA R34, R32, -R34, R30 ;  /* 0x800000222022722b */ /* 0x000fc6000000001e */
[----:B------:R-:W-:Y:S01]  /*6020*/  DFMA R20, R22, R20, UR4 ;  /* 0x0000000416147e2b */ /* 0x000fe20008000014 */
[----:B------:R-:W-:Y:S01]  /*6030*/  UMOV UR4, 0x11122322 ;  /* 0x1112232200047882 */ /* 0x000fe20000000000 */
[----:B------:R-:W-:-:S03]  /*6040*/  UMOV UR5, 0x3f811111 ;  /* 0x3f81111100057882 */ /* 0x000fc60000000000 */
[----:B------:R-:W-:-:S03]  /*6050*/  DFMA R28, R28, R34, R32 ;  /* 0x000000221c1c722b */ /* 0x000fc60000000020 */
        /* <DEDUP_REMOVED lines=12> */
[----:B------:R-:W-:-:S05]  /*6120*/  FFMA R22, RZ, 2.5718748569488525391, R29 ;  /* 0x40249999ff167823 */ /* 0x000fca000000001d */
[----:B------:R-:W-:-:S04]  /*6130*/  FSETP.GT.AND P4, PT, |R22|, 1.469367938527859385e-39, PT ;  /* 0x001000001600780b */ /* 0x000fc80003f84200 */
[----:B------:R-:W-:Y:S01]  /*6140*/  IMAD R73, R36, 0x100000, R21 ;  /* 0x0010000024497824 */ /* 0x000fe200078e0215 */
[----:B------:R-:W-:Y:S01]  /*6150*/  MOV R72, R20 ;  /* 0x0000001400487202 */ /* 0x000fe20000000f00 */
        /* <DEDUP_REMOVED lines=13> */
.L_x_89:
[----:B------:R-:W-:Y:S05]  /*6230*/  BSYNC.RECONVERGENT B0 ;  /* 0x0000000000007941 */ /* 0x000fea0003800200 */
.L_x_88:
[----:B------:R-:W-:Y:S01]  /*6240*/  BSSY.RECONVERGENT B1, `(.L_x_90) ;  /* 0x000000a000017945 */ /* 0x000fe20003800200 */
[----:B------:R-:W-:-:S03]  /*6250*/  DADD R72, R72, 1 ;  /* 0x3ff0000048487429 */ /* 0x000fc60000000000 */
[----:B------:R-:W-:Y:S08]  /*6260*/  @P4 BRA P5, `(.L_x_91) ;  /* 0x00000000001c4947 */ /* 0x000ff00002800000 */
[----:B------:R-:W-:Y:S01]  /*6270*/  IMAD.MOV.U32 R28, RZ, RZ, R30 ;  /* 0x000000ffff1c7224 */ /* 0x000fe200078e001e */
[----:B------:R-:W-:Y:S01]  /*6280*/  MOV R26, 0x62d0 ;  /* 0x000062d0001a7802 */ /* 0x000fe20000000f00 */
[----:B------:R-:W-:Y:S02]  /*6290*/  IMAD.MOV.U32 R27, RZ, RZ, R31 ;  /* 0x000000ffff1b7224 */ /* 0x000fe400078e001f */
[----:B------:R-:W-:Y:S02]  /*62a0*/  IMAD.MOV.U32 R124, RZ, RZ, -0x66666666 ;  /* 0x9999999aff7c7424 */ /* 0x000fe400078e00ff */
[----:B------:R-:W-:-:S07]  /*62b0*/  IMAD.MOV.U32 R29, RZ, RZ, 0x40249999 ;  /* 0x40249999ff1d7424 */ /* 0x000fce00078e00ff */
[----:B-----5:R-:W-:Y:S05]  /*62c0*/  CALL.REL.NOINC `($__internal_1_$__cuda_sm20_div_rn_f64_full) ;  /* 0x0000019c00ac7944 */ /* 0x020fea0003c00000 */
[----:B------:R-:W-:-:S07]  /*62d0*/  IMAD.MOV.U32 R29, RZ, RZ, R27 ;  /* 0x000000ffff1d7224 */ /* 0x000fce00078e001b */
.L_x_91:
[----:B------:R-:W-:Y:S05]  /*62e0*/  BSYNC.RECONVERGENT B1 ;  /* 0x0000000000017941 */ /* 0x000fea0003800200 */
.L_x_90:
[----:B------:R-:W-:Y:S01]  /*62f0*/  MOV R38, 0x652b82fe ;  /* 0x652b82fe00267802 */ /* 0x000fe20000000f00 */
[----:B------:R-:W-:Y:S01]  /*6300*/  IMAD.MOV.U32 R39, RZ, RZ, 0x3ff71547 ;  /* 0x3ff71547ff277424 */ /* 0x000fe200078e00ff */
[----:B------:R-:W-:Y:S01]  /*6310*/  UMOV UR4, 0xfefa39ef ;  /* 0xfefa39ef00047882 */ /* 0x000fe20000000000 */
[----:B------:R-:W-:Y:S01]  /*6320*/  UMOV UR5, 0x3fe62e42 ;  /* 0x3fe62e4200057882 */ /* 0x000fe20000000000 */
[----:B------:R-:W0:Y:S01]  /*6330*/  MUFU.RCP64H R27, 25 ;  /* 0x40390000001b7908 */ /* 0x000e220000001800 */
[----:B------:R-:W-:Y:S01]  /*6340*/  IMAD.MOV.U32 R32, RZ, RZ, 0x0 ;  /* 0x00000000ff207424 */ /* 0x000fe200078e00ff */
[----:B------:R-:W-:Y:S01]  /*6350*/  FSETP.GEU.AND P1, PT, |R29|, 4.1917929649353027344, PT ;  /* 0x4086232b1d00780b */ /* 0x000fe20003f2e200 */
[----:B------:R-:W-:Y:S01]  /*6360*/  DFMA R38, R28, R38, 6.75539944105574400000e+15 ;  /* 0x433800001c26742b */ /* 0x000fe20000000026 */
[----:B------:R-:W-:Y:S01]  /*6370*/  IMAD.MOV.U32 R33, RZ, RZ, 0x40390000 ;  /* 0x40390000ff217424 */ /* 0x000fe200078e00ff */
[----:B------:R-:W-:Y:S01]  /*6380*/  BSSY.RECONVERGENT B0, `(.L_x_92) ;  /* 0x0000041000007945 */ /* 0x000fe20003800200 */
[----:B------:R-:W-:-:S05]  /*6390*/  IMAD.MOV.U32 R26, RZ, RZ, 0x1 ;  /* 0x00000001ff1a7424 */ /* 0x000fca00078e00ff */
[----:B------:R-:W-:Y:S02]  /*63a0*/  DADD R20, R38, -6.75539944105574400000e+15 ;  /* 0xc338000026147429 */ /* 0x000fe40000000000 */
        /* <DEDUP_REMOVED lines=18> */
[----:B------:R-:W-:-:S05]  /*64d0*/  DFMA R32, R30, R32, R30 ;  /* 0x000000201e20722b */ /* 0x000fca000000001e */
        /* <DEDUP_REMOVED lines=11> */
[----:B------:R-:W-:Y:S01]  /*6590*/  UMOV UR5, 0x3fa55555 ;  /* 0x3fa5555500057882 */ /* 0x000fe20000000000 */
[----:B------:R-:W-:-:S05]  /*65a0*/  DADD R22, R94, 37 ;  /* 0x404280005e167429 */ /* 0x000fca0000000000 */
[----:B------:R-:W-:Y:S01]  /*65b0*/  DFMA R26, R20, R26, UR4 ;  /* 0x00000004141a7e2b */ /* 0x000fe2000800001a */
[----:B------:R-:W-:Y:S01]  /*65c0*/  UMOV UR4, 0x55555511 ;  /* 0x5555551100047882 */ /* 0x000fe20000000000 */
[----:B------:R-:W-:Y:S01]  /*65d0*/  UMOV UR5, 0x3fc55555 ;  /* 0x3fc5555500057882 */ /* 0x000fe20000000000 */
[----:B------:R-:W-:Y:S02]  /*65e0*/  DMUL R34, R22, R32 ;  /* 0x0000002016227228 */ /* 0x000fe40000000000 */
[----:B------:R-:W-:-:S03]  /*65f0*/  FSETP.GEU.AND P5, PT, |R23|, 6.5827683646048100446e-37, PT ;  /* 0x036000001700780b */ /* 0x000fc60003fae200 */
[----:B------:R-:W-:Y:S01]  /*6600*/  DFMA R26, R20, R26, UR4 ;  /* 0x00000004141a7e2b */ /* 0x000fe2000800001a */
[----:B------:R-:W-:Y:S01]  /*6610*/  UMOV UR4, 0xb ;  /* 0x0000000b00047882 */ /* 0x000fe20000000000 */
[----:B------:R-:W-:Y:S01]  /*6620*/  UMOV UR5, 0x3fe00000 ;  /* 0x3fe0000000057882 */ /* 0x000fe20000000000 */
[----:B------:R-:W-:-:S05]  /*6630*/  DFMA R36, R34, -25, R22 ;  /* 0xc03900002224782b */ /* 0x000fca0000000016 */
[----:B------:R-:W-:-:S03]  /*6640*/  DFMA R30, R20, R26, UR4 ;  /* 0x00000004141e7e2b */ /* 0x000fc6000800001a */
[----:B------:R-:W-:-:S05]  /*6650*/  DFMA R26, R32, R36, R34 ;  /* 0x00000024201a722b */ /* 0x000fca0000000022 */
[----:B------:R-:W-:-:S08]  /*6660*/  DFMA R30, R20, R30, 1 ;  /* 0x3ff00000141e742b */ /* 0x000fd0000000001e */
[----:B------:R-:W-:Y:S01]  /*6670*/  DFMA R20, R20, R30, 1 ;  /* 0x3ff000001414742b */ /* 0x000fe2000000001e */
[----:B------:R-:W-:-:S05]  /*6680*/  FFMA R30, RZ, 2.890625, R27 ;  /* 0x40390000ff1e7823 */ /* 0x000fca000000001b */
        /* <DEDUP_REMOVED lines=11> */
[----:B------:R-:W-:Y:S01]  /*6740*/  @!P2 IADD3 R28, PT, PT, R38, -R29, RZ ;  /* 0x8000001d261ca210 */ /* 0x000fe20007ffe0ff */
[----:B------:R-:W-:-:S03]  /*6750*/  @!P2 IMAD R21, R29, 0x100000, R21 ;  /* 0x001000001d15a824 */ /* 0x000fc600078e0215 */
[----:B------:R-:W-:Y:S01]  /*6760*/  @!P2 LEA R29, R28, 0x3ff00000, 0x14 ;  /* 0x3ff000001c1da811 */ /* 0x000fe200078ea0ff */
[----:B------:R-:W-:-:S06]  /*6770*/  @!P2 IMAD.MOV.U32 R28, RZ, RZ, RZ ;  /* 0x000000ffff1ca224 */ /* 0x000fcc00078e00ff */
[----:B------:R-:W-:-:S11]  /*6780*/  @!P2 DMUL R70, R20, R28 ;  /* 0x0000001c1446a228 */ /* 0x000fd60000000000 */
.L_x_93:
[----:B------:R-:W-:Y:S05]  /*6790*/  BSYNC.RECONVERGENT B0 ;  /* 0x0000000000007941 */ /* 0x000fea0003800200 */
.L_x_92:
[----:B------:R-:W-:Y:S01]  /*67a0*/  BSSY.RECONVERGENT B1, `(.L_x_94) ;  /* 0x000000a000017945 */ /* 0x000fe20003800200 */
[----:B------:R-:W-:-:S03]  /*67b0*/  DADD R70, R70, 1 ;  /* 0x3ff0000046467429 */ /* 0x000fc60000000000 */
[----:B------:R-:W-:Y:S08]  /*67c0*/  @P4 BRA P5, `(.L_x_95) ;  /* 0x00000000001c4947 */ /* 0x000ff00002800000 */
[----:B------:R-:W-:Y:S01]  /*67d0*/  IMAD.MOV.U32 R28, RZ, RZ, R22 ;  /* 0x000000ffff1c7224 */ /* 0x000fe200078e0016 */
[----:B------:R-:W-:Y:S01]  /*67e0*/  MOV R26, 0x6830 ;  /* 0x00006830001a7802 */ /* 0x000fe20000000f00 */
[----:B------:R-:W-:Y:S02]  /*67f0*/  IMAD.MOV.U32 R27, RZ, RZ, R23 ;  /* 0x000000ffff1b7224 */ /* 0x000fe400078e0017 */
[----:B------:R-:W-:Y:S02]  /*6800*/  IMAD.MOV.U32 R124, RZ, RZ, RZ ;  /* 0x000000ffff7c7224 */ /* 0x000fe400078e00ff */
[----:B------:R-:W-:-:S07]  /*6810*/  IMAD.MOV.U32 R29, RZ, RZ, 0x40390000 ;  /* 0x40390000ff1d7424 */ /* 0x000fce00078e00ff */
[----:B-----5:R-:W-:Y:S05]  /*6820*/  CALL.REL.NOINC `($__internal_1_$__cuda_sm20_div_rn_f64_full) ;  /* 0x0000019800547944 */ /* 0x020fea0003c00000 */
[----:B------:R-:W-:-:S07]  /*6830*/  IMAD.MOV.U32 R26, RZ, RZ, R28 ;  /* 0x000000ffff1a7224 */ /* 0x000fce00078e001c */
.L_x_95:
[----:B------:R-:W-:Y:S05]  /*6840*/  BSYNC.RECONVERGENT B1 ;  /* 0x0000000000017941 */ /* 0x000fea0003800200 */
.L_x_94:
[----:B------:R-:W-:Y:S01]  /*6850*/  IMAD.MOV.U32 R38, RZ, RZ, 0x652b82fe ;  /* 0x652b82feff267424 */ /* 0x000fe200078e00ff */
[----:B------:R-:W-:Y:S01]  /*6860*/  MOV R39, 0x3ff71547 ;  /* 0x3ff7154700277802 */ /* 0x000fe20000000f00 */
[----:B------:R-:W-:Y:S01]  /*6870*/  UMOV UR4, 0xfefa39ef ;  /* 0xfefa39ef00047882 */ /* 0x000fe20000000000 */
[----:B------:R-:W-:Y:S01]  /*6880*/  UMOV UR5, 0x3fe62e42 ;  /* 0x3fe62e4200057882 */ /* 0x000fe20000000000 */
[----:B------:R-:W0:Y:S01]  /*6890*/  MUFU.RCP64H R31, -25 ;  /* 0xc0390000001f7908 */ /* 0x000e220000001800 */
[----:B------:R-:W-:Y:S01]  /*68a0*/  IMAD.MOV.U32 R34, RZ, RZ, 0x0 ;  /* 0x00000000ff227424 */ /* 0x000fe200078e00ff */
[----:B------:R-:W-:Y:S01]  /*68b0*/  FSETP.GEU.AND P1, PT, |R27|, 4.1917929649353027344, PT ;  /* 0x4086232b1b00780b */ /* 0x000fe20003f2e200 */
[----:B------:R-:W-:Y:S01]  /*68c0*/  DFMA R38, R26, R38, 6.75539944105574400000e+15 ;  /* 0x433800001a26742b */ /* 0x000fe20000000026 */
[----:B------:R-:W-:Y:S01]  /*68d0*/  IMAD.MOV.U32 R35, RZ, RZ, 0x40390000 ;  /* 0x40390000ff237424 */ /* 0x000fe200078e00ff */
[----:B------:R-:W-:Y:S01]  /*68e0*/  BSSY.RECONVERGENT B0, `(.L_x_96) ;  /* 0x0000041000007945 */ /* 0x000fe20003800200 */
[----:B------:R-:W-:Y:S01]  /*68f0*/  IMAD.MOV.U32 R30, RZ, RZ, 0x1 ;  /* 0x00000001ff1e7424 */ /* 0x000fe200078e00ff */
[----:B------:R-:W-:-:S04]  /*6900*/  FSETP.GEU.AND P5, PT, |R23|, 6.5827683646048100446e-37, PT ;  /* 0x036000001700780b */ /* 0x000fc80003fae200 */
        /* <DEDUP_REMOVED lines=27> */
[----:B------:R-:W-:-:S05]  /*6ac0*/  DFMA R36, R34, 25, R22 ;  /* 0x403900002224782b */ /* 0x000fca0000000016 */
        /* <DEDUP_REMOVED lines=12> */
[----:B------:R-:W-:Y:S02]  /*6b90*/  DFMA R30, R20, R28, UR4 ;  /* 0x00000004141e7e2b */ /* 0x000fe4000800001c */
[----:B------:R-:W-:-:S06]  /*6ba0*/  DFMA R28, R32, R36, R34 ;  /* 0x00000024201c722b */ /* 0x000fcc0000000022 */
[----:B------:R-:W-:-:S08]  /*6bb0*/  DFMA R30, R20, R30, 1 ;  /* 0x3ff00000141e742b */ /* 0x000fd0000000001e */
[----:B------:R-:W-:Y:S01]  /*6bc0*/  DFMA R30, R20, R30, 1 ;  /* 0x3ff00000141e742b */ /* 0x000fe2000000001e */
[----:B------:R-:W-:-:S05]  /*6bd0*/  FFMA R20, RZ, -2.890625, R29 ;  /* 0xc0390000ff147823 */ /* 0x000fca000000001d */
        /* <DEDUP_REMOVED lines=8> */
[----:B------:R-:W-:Y:S01]  /*6c60*/  @!P2 LEA.HI R20, R38, R38, RZ, 0x1 ;  /* 0x000000262614a211 */ /* 0x000fe200078f08ff */
[----:B------:R-:W-:Y:S02]  /*6c70*/  @!P2 IMAD.MOV.U32 R26, RZ, RZ, R30 ;  /* 0x000000ffff1aa224 */ /* 0x000fe400078e001e */
[----:B------:R-:W-:Y:S01]  /*6c80*/  @!P2 IMAD.MOV.U32 R30, RZ, RZ, RZ ;  /* 0x000000ffff1ea224 */ /* 0x000fe200078e00ff */
[----:B------:R-:W-:Y:S02]  /*6c90*/  @!P2 SHF.R.S32.HI R27, RZ, 0x1, R20 ;  /* 0x00000001ff1ba819 */ /* 0x000fe40000011414 */
[----:B------:R-:W-:-:S03]  /*6ca0*/  FSEL R20, R32, RZ, P1 ;  /* 0x000000ff20147208 */ /* 0x000fc60000800000 */
[----:B------:R-:W-:Y:S01]  /*6cb0*/  @!P2 IMAD.IADD R38, R38, 0x1, -R27 ;  /* 0x000000012626a824 */ /* 0x000fe200078e0a1b */
[----:B------:R-:W-:-:S04]  /*6cc0*/  @!P2 LEA R27, R27, R31, 0x14 ;  /* 0x0000001f1b1ba211 */ /* 0x000fc800078ea0ff */
[----:B------:R-:W-:-:S06]  /*6cd0*/  @!P2 LEA R31, R38, 0x3ff00000, 0x14 ;  /* 0x3ff00000261fa811 */ /* 0x000fcc00078ea0ff */
[----:B------:R-:W-:-:S11]  /*6ce0*/  @!P2 DMUL R20, R26, R30 ;  /* 0x0000001e1a14a228 */ /* 0x000fd60000000000 */
.L_x_97:
[----:B------:R-:W-:Y:S05]  /*6cf0*/  BSYNC.RECONVERGENT B0 ;  /* 0x0000000000007941 */ /* 0x000fea0003800200 */
.L_x_96:
[----:B------:R-:W-:Y:S04]  /*6d00*/  BSSY.RECONVERGENT B1, `(.L_x_98) ;  /* 0x0000009000017945 */ /* 0x000fe80003800200 */
[----:B------:R-:W-:Y:S05]  /*6d10*/  @P4 BRA P5, `(.L_x_99) ;  /* 0x00000000001c4947 */ /* 0x000fea0002800000 */
[----:B------:R-:W-:Y:S01]  /*6d20*/  IMAD.MOV.U32 R28, RZ, RZ, R22 ;  /* 0x000000ffff1c7224 */ /* 0x000fe200078e0016 */
[----:B------:R-:W-:Y:S01]  /*6d30*/  MOV R26, 0x6d80 ;  /* 0x00006d80001a7802 */ /* 0x000fe20000000f00 */
[----:B------:R-:W-:Y:S02]  /*6d40*/  IMAD.MOV.U32 R27, RZ, RZ, R23 ;  /* 0x000000ffff1b7224 */ /* 0x000fe400078e0017 */
[----:B------:R-:W-:Y:S02]  /*6d50*/  IMAD.MOV.U32 R124, RZ, RZ, RZ ;  /* 0x000000ffff7c7224 */ /* 0x000fe400078e00ff */
[----:B------:R-:W-:-:S07]  /*6d60*/  IMAD.MOV.U32 R29, RZ, RZ, -0x3fc70000 ;  /* 0xc0390000ff1d7424 */ /* 0x000fce00078e00ff */
[----:B-----5:R-:W-:Y:S05]  /*6d70*/  CALL.REL.NOINC `($__internal_1_$__cuda_sm20_div_rn_f64_full) ;  /* 0x0000019400007944 */ /* 0x020fea0003c00000 */
[----:B------:R-:W-:-:S07]  /*6d80*/  IMAD.MOV.U32 R29, RZ, RZ, R27 ;  /* 0x000000ffff1d7224 */ /* 0x000fce00078e001b */
.L_x_99:
[----:B------:R-:W-:Y:S05]  /*6d90*/  BSYNC.RECONVERGENT B1 ;  /* 0x0000000000017941 */ /* 0x000fea0003800200 */
.L_x_98:
[----:B------:R-:W-:Y:S01]  /*6da0*/  IMAD.MOV.U32 R30, RZ, RZ, 0x652b82fe ;  /* 0x652b82feff1e7424 */ /* 0x000fe200078e00ff */
[----:B------:R-:W-:Y:S01]  /*6db0*/  MOV R31, 0x3ff71547 ;  /* 0x3ff71547001f7802 */ /* 0x000fe20000000f00 */
[----:B------:R-:W-:Y:S01]  /*6dc0*/  UMOV UR4, 0xfefa39ef ;  /* 0xfefa39ef00047882 */ /* 0x000fe20000000000 */
[----:B------:R-:W-:Y:S01]  /*6dd0*/  UMOV UR5, 0x3fe62e42 ;  /* 0x3fe62e4200057882 */ /* 0x000fe20000000000 */
[----:B------:R-:W-:Y:S01]  /*6de0*/  FSETP.GEU.AND P1, PT, |R29|, 4.1917929649353027344, PT ;  /* 0x4086232b1d00780b */ /* 0x000fe20003f2e200 */
[----:B------:R-:W-:Y:S02]  /*6df0*/  BSSY.RECONVERGENT B0, `(.L_x_100) ;  /* 0x0000035000007945 */ /* 0x000fe40003800200 */
        /* <DEDUP_REMOVED lines=44> */
[----:B------:R-:W-:-:S04]  /*70c0*/  @!P2 LEA.HI R22, R30, R30, RZ, 0x1 ;  /* 0x0000001e1e16a211 */ /* 0x000fc800078f08ff */
[----:B------:R-:W-:Y:S02]  /*70d0*/  @!P2 SHF.R.S32.HI R29, RZ, 0x1, R22 ;  /* 0x00000001ff1da819 */ /* 0x000fe40000011416 */
[----:B------:R-:W-:-:S03]  /*70e0*/  FSEL R22, R32, RZ, P1 ;  /* 0x000000ff20167208 */ /* 0x000fc60000800000 */
[----:B------:R-:W-:Y:S02]  /*70f0*/  @!P2 IMAD.IADD R28, R30, 0x1, -R29 ;  /* 0x000000011e1ca824 */ /* 0x000fe400078e0a1d */
[----:B------:R-:W-:-:S03]  /*7100*/  @!P2 IMAD R27, R29, 0x100000, R27 ;  /* 0x001000001d1ba824 */ /* 0x000fc600078e021b */
[----:B------:R-:W-:Y:S01]  /*7110*/  @!P2 LEA R29, R28, 0x3ff00000, 0x14 ;  /* 0x3ff000001c1da811 */ /* 0x000fe200078ea0ff */
[----:B------:R-:W-:-:S06]  /*7120*/  @!P2 IMAD.MOV.U32 R28, RZ, RZ, RZ ;  /* 0x000000ffff1ca224 */ /* 0x000fcc00078e00ff */
[----:B------:R-:W-:-:S11]  /*7130*/  @!P2 DMUL R22, R26, R28 ;  /* 0x0000001c1a16a228 */ /* 0x000fd60000000000 */
.L_x_101:
[----:B------:R-:W-:Y:S05]  /*7140*/  BSYNC.RECONVERGENT B0 ;  /* 0x0000000000007941 */ /* 0x000fea0003800200 */
.L_x_100:
[----:B------:R-:W-:Y:S01]  /*7150*/  DADD R28, R22, R20 ;  /* 0x00000000161c7229 */ /* 0x000fe20000000014 */
[----:B------:R-:W-:Y:S01]  /*7160*/  BSSY.RECONVERGENT B1, `(.L_x_102) ;  /* 0x0000014000017945 */ /* 0x000fe20003800200 */
[----:B------:R-:W-:-:S04]  /*7170*/  IMAD.MOV.U32 R20, RZ, RZ, 0x1 ;  /* 0x00000001ff147424 */ /* 0x000fc800078e00ff */
[----:B------:R-:W0:Y:S02]  /*7180*/  MUFU.RCP64H R21, R29 ;  /* 0x0000001d00157308 */ /* 0x000e240000001800 */
[----:B0-----:R-:W-:-:S08]  /*7190*/  DFMA R22, -R28, R20, 1 ;  /* 0x3ff000001c16742b */ /* 0x001fd00000000114 */
[----:B------:R-:W-:-:S08]  /*71a0*/  DFMA R22, R22, R22, R22 ;  /* 0x000000161616722b */ /* 0x000fd00000000016 */
[----:B------:R-:W-:-:S08]  /*71b0*/  DFMA R22, R20, R22, R20 ;  /* 0x000000161416722b */ /* 0x000fd00000000014 */
[----:B------:R-:W-:-:S08]  /*71c0*/  DFMA R20, -R28, R22, 1 ;  /* 0x3ff000001c14742b */ /* 0x000fd00000000116 */
[----:B------:R-:W-:-:S08]  /*71d0*/  DFMA R20, R22, R20, R22 ;  /* 0x000000141614722b */ /* 0x000fd00000000016 */
[----:B------:R-:W-:-:S08]  /*71e0*/  DMUL R26, R20, 48 ;  /* 0x40480000141a7828 */ /* 0x000fd00000000000 */
[----:B------:R-:W-:-:S08]  /*71f0*/  DFMA R22, -R28, R26, 48 ;  /* 0x404800001c16742b */ /* 0x000fd0000000011a */
[----:B------:R-:W-:-:S10]  /*7200*/  DFMA R26, R20, R22, R26 ;  /* 0x00000016141a722b */ /* 0x000fd4000000001a */
[----:B------:R-:W-:-:S05]  /*7210*/  FFMA R20, RZ, R29, R27 ;  /* 0x0000001dff147223 */ /* 0x000fca000000001b */
[----:B------:R-:W-:-:S13]  /*7220*/  FSETP.GT.AND P1, PT, |R20|, 1.469367938527859385e-39, PT ;  /* 0x001000001400780b */ /* 0x000fda0003f24200 */
[----:B------:R-:W-:Y:S05]  /*7230*/  @P1 BRA `(.L_x_103) ;  /* 0x0000000000181947 */ /* 0x000fea0003800000 */
[----:B------:R-:W-:Y:S01]  /*7240*/  MOV R124, R28 ;  /* 0x0000001c007c7202 */ /* 0x000fe20000000f00 */
[----:B------:R-:W-:Y:S01]  /*7250*/  IMAD.MOV.U32 R28, RZ, RZ, RZ ;  /* 0x000000ffff1c7224 */ /* 0x000fe200078e00ff */
[----:B------:R-:W-:Y:S01]  /*7260*/  MOV R26, 0x7290 ;  /* 0x00007290001a7802 */ /* 0x000fe20000000f00 */
[----:B------:R-:W-:-:S07]  /*7270*/  IMAD.MOV.U32 R27, RZ, RZ, 0x40480000 ;  /* 0x40480000ff1b7424 */ /* 0x000fce00078e00ff */
[----:B-----5:R-:W-:Y:S05]  /*7280*/  CALL.REL.NOINC `($__internal_1_$__cuda_sm20_div_rn_f64_full) ;  /* 0x0000018c00bc7944 */ /* 0x020fea0003c00000 */
[----:B------:R-:W-:-:S07]  /*7290*/  IMAD.MOV.U32 R26, RZ, RZ, R28 ;  /* 0x000000ffff1a7224 */ /* 0x000fce00078e001c */
.L_x_103:
[----:B------:R-:W-:Y:S05]  /*72a0*/  BSYNC.RECONVERGENT B1 ;  /* 0x0000000000017941 */ /* 0x000fea0003800200 */
.L_x_102:
[----:B------:R-:W0:Y:S01]  /*72b0*/  MUFU.RCP64H R21, -17 ;  /* 0xc031000000157908 */ /* 0x000e220000001800 */
[----:B------:R-:W-:Y:S01]  /*72c0*/  IMAD.MOV.U32 R28, RZ, RZ, 0x0 ;  /* 0x00000000ff1c7424 */ /* 0x000fe200078e00ff */
[----:B------:R-:W-:Y:S01]  /*72d0*/  UMOV UR4, 0xae147ae1 ;  /* 0xae147ae100047882 */ /* 0x000fe20000000000 */
[----:B------:R-:W-:Y:S01]  /*72e0*/  IMAD.MOV.U32 R29, RZ, RZ, 0x40310000 ;  /* 0x40310000ff1d7424 */ /* 0x000fe200078e00ff */
[----:B------:R-:W-:Y:S01]  /*72f0*/  UMOV UR5, 0x40533147 ;  /* 0x4053314700057882 */ /* 0x000fe20000000000 */
[----:B------:R-:W-:Y:S01]  /*7300*/  IMAD.MOV.U32 R20, RZ, RZ, 0x1 ;  /* 0x00000001ff147424 */ /* 0x000fe200078e00ff */
[----:B------:R-:W-:Y:S05]  /*7310*/  BSSY.RECONVERGENT B1, `(.L_x_104) ;  /* 0x0000017000017945 */ /* 0x000fea0003800200 */
[----:B0-----:R-:W-:-:S08]  /*7320*/  DFMA R22, R20, R28, 1 ;  /* 0x3ff000001416742b */ /* 0x001fd0000000001c */
[----:B------:R-:W-:-:S08]  /*7330*/  DFMA R22, R22, R22, R22 ;  /* 0x000000161616722b */ /* 0x000fd00000000016 */
[----:B------:R-:W-:Y:S02]  /*7340*/  DFMA R22, R20, R22, R20 ;  /* 0x000000161416722b */ /* 0x000fe40000000014 */
[----:B------:R-:W-:-:S06]  /*7350*/  DADD R20, R16, UR4 ;  /* 0x0000000410147e29 */ /* 0x000fcc0008000000 */
[----:B------:R-:W-:Y:S02]  /*7360*/  DFMA R28, R22, R28, 1 ;  /* 0x3ff00000161c742b */ /* 0x000fe4000000001c */
[----:B------:R-:W-:-:S06]  /*7370*/  DADD R30, R94, -R20 ;  /* 0x000000005e1e7229 */ /* 0x000fcc0000000814 */
[----:B------:R-:W-:-:S04]  /*7380*/  DFMA R28, R22, R28, R22 ;  /* 0x0000001c161c722b */ /* 0x000fc80000000016 */
[----:B------:R-:W-:-:S04]  /*7390*/  FSETP.GEU.AND P2, PT, |R31|, 6.5827683646048100446e-37, PT ;  /* 0x036000001f00780b */ /* 0x000fc80003f4e200 */
[----:B------:R-:W-:-:S08]  /*73a0*/  DMUL R20, R30, R28 ;  /* 0x0000001c1e147228 */ /* 0x000fd00000000000 */
[----:B------:R-:W-:-:S08]  /*73b0*/  DFMA R22, R20, 17, R30 ;  /* 0x403100001416782b */ /* 0x000fd0000000001e */
[----:B------:R-:W-:-:S10]  /*73c0*/  DFMA R28, R28, R22, R20 ;  /* 0x000000161c1c722b */ /* 0x000fd40000000014 */
[----:B------:R-:W-:-:S05]  /*73d0*/  FFMA R20, RZ, -2.765625, R29 ;  /* 0xc0310000ff147823 */ /* 0x000fca000000001d */
[----:B------:R-:W-:Y:S01]  /*73e0*/  FSETP.GT.AND P1, PT, |R20|, 1.469367938527859385e-39, PT ;  /* 0x001000001400780b */ /* 0x000fe20003f24200 */
[----:B------:R-:W-:-:S12]  /*73f0*/  DADD R20, R26, 10 ;  /* 0x402400001a147429 */ /* 0x000fd80000000000 */
[----:B------:R-:W-:Y:S05]  /*7400*/  @P1 BRA P2, `(.L_x_105) ;  /* 0x00000000001c1947 */ /* 0x000fea0001000000 */
[----:B------:R-:W-:Y:S01]  /*7410*/  IMAD.MOV.U32 R28, RZ, RZ, R30 ;  /* 0x000000ffff1c7224 */ /* 0x000fe200078e001e */
[----:B------:R-:W-:Y:S01]  /*7420*/  MOV R124, RZ ;  /* 0x000000ff007c7202 */ /* 0x000fe20000000f00 */
[----:B------:R-:W-:Y:S01]  /*7430*/  IMAD.MOV.U32 R27, RZ, RZ, R31 ;  /* 0x000000ffff1b7224 */ /* 0x000fe200078e001f */
[----:B------:R-:W-:Y:S01]  /*7440*/  MOV R26, 0x7470 ;  /* 0x00007470001a7802 */ /* 0x000fe20000000f00 */
[----:B------:R-:W-:-:S07]  /*7450*/  IMAD.MOV.U32 R29, RZ, RZ, -0x3fcf0000 ;  /* 0xc0310000ff1d7424 */ /* 0x000fce00078e00ff */
[----:B-----5:R-:W-:Y:S05]  /*7460*/  CALL.REL.NOINC `($__internal_1_$__cuda_sm20_div_rn_f64_full) ;  /* 0x0000018c00447944 */ /* 0x020fea0003c00000 */
[----:B------:R-:W-:-:S07]  /*7470*/  IMAD.MOV.U32 R29, RZ, RZ, R27 ;  /* 0x000000ffff1d7224 */ /* 0x000fce00078e001b */
.L_x_105:
[----:B------:R-:W-:Y:S05]  /*7480*/  BSYNC.RECONVERGENT B1 ;  /* 0x0000000000017941 */ /* 0x000fea0003800200 */
.L_x_104:
[----:B------:R-:W-:Y:S01]  /*7490*/  IMAD.MOV.U32 R30, RZ, RZ, 0x652b82fe ;  /* 0x652b82feff1e7424 */ /* 0x000fe200078e00ff */
[----:B------:R-:W-:Y:S01]  /*74a0*/  UMOV UR4, 0xfefa39ef ;  /* 0xfefa39ef00047882 */ /* 0x000fe20000000000 */
[----:B------:R-:W-:Y:S01]  /*74b0*/  IMAD.MOV.U32 R31, RZ, RZ, 0x3ff71547 ;  /* 0x3ff71547ff1f7424 */ /* 0x000fe200078e00ff */
[----:B------:R-:W-:Y:S01]  /*74c0*/  UMOV UR5, 0x3fe62e42 ;  /* 0x3fe62e4200057882 */ /* 0x000fe20000000000 */
[----:B------:R-:W-:Y:S01]  /*74d0*/  FSETP.GEU.AND P1, PT, |R29|, 4.1917929649353027344, PT ;  /* 0x4086232b1d00780b */ /* 0x000fe20003f2e200 */
[----:B------:R-:W-:Y:S03]  /*74e0*/  BSSY.RECONVERGENT B0, `(.L_x_106) ;  /* 0x0000035000007945 */ /* 0x000fe60003800200 */
        /* <DEDUP_REMOVED lines=46> */
[----:B------:R-:W-:Y:S02]  /*77d0*/  FSEL R22, R32, RZ, P1 ;  /* 0x000000ff20167208 */ /* 0x000fe40000800000 */
[----:B------:R-:W-:Y:S01]  /*77e0*/  @!P2 IADD3 R28, PT, PT, R30, -R29, RZ ;  /* 0x8000001d1e1ca210 */ /* 0x000fe20007ffe0ff */
[----:B------:R-:W-:-:S03]  /*77f0*/  @!P2 IMAD R27, R29, 0x100000, R27 ;  /* 0x001000001d1ba824 */ /* 0x000fc600078e021b */
[----:B------:R-:W-:Y:S01]  /*7800*/  @!P2 LEA R29, R28, 0x3ff00000, 0x14 ;  /* 0x3ff000001c1da811 */ /* 0x000fe200078ea0ff */
[----:B------:R-:W-:-:S06]  /*7810*/  @!P2 IMAD.MOV.U32 R28, RZ, RZ, RZ ;  /* 0x000000ffff1ca224 */ /* 0x000fcc00078e00ff */
[----:B------:R-:W-:-:S11]  /*7820*/  @!P2 DMUL R22, R26, R28 ;  /* 0x0000001c1a16a228 */ /* 0x000fd60000000000 */
.L_x_107:
[----:B------:R-:W-:Y:S05]  /*7830*/  BSYNC.RECONVERGENT B0 ;  /* 0x0000000000007941 */ /* 0x000fea0003800200 */
.L_x_106:
[----:B------:R-:W-:Y:S01]  /*7840*/  DADD R124, R22, 1 ;  /* 0x3ff00000167c7429 */ /* 0x000fe20000000000 */
[----:B------:R-:W-:Y:S01]  /*7850*/  UMOV UR4, 0xd2f1a9fc ;  /* 0xd2f1a9fc00047882 */ /* 0x000fe20000000000 */
[----:B------:R-:W-:Y:S01]  /*7860*/  IMAD.MOV.U32 R22, RZ, RZ, 0x1 ;  /* 0x00000001ff167424 */ /* 0x000fe200078e00ff */
[----:B------:R-:W-:Y:S01]  /*7870*/  UMOV UR5, 0x3f50624d ;  /* 0x3f50624d00057882 */ /* 0x000fe20000000000 */
[----:B------:R-:W-:Y:S01]  /*7880*/  BSSY.RECONVERGENT B1, `(.L_x_108) ;  /* 0x0000015000017945 */ /* 0x000fe20003800200 */
[----:B------:R-:W-:Y:S01]  /*7890*/  DMUL R28, R20, UR4 ;  /* 0x00000004141c7c28 */ /* 0x000fe20008000000 */
[----:B------:R-:W0:Y:S09]  /*78a0*/  MUFU.RCP64H R23, R125 ;  /* 0x0000007d00177308 */ /* 0x000e320000001800 */
        /* <DEDUP_REMOVED lines=15> */
[----:B-----5:R-:W-:Y:S05]  /*79a0*/  CALL.REL.NOINC `($__internal_1_$__cuda_sm20_div_rn_f64_full) ;  /* 0x0000018400f47944 */ /* 0x020fea0003c00000 */
[----:B------:R-:W-:Y:S02]  /*79b0*/  IMAD.MOV.U32 R68, RZ, RZ, R28 ;  /* 0x000000ffff447224 */ /* 0x000fe400078e001c */
[----:B------:R-:W-:-:S07]  /*79c0*/  IMAD.MOV.U32 R69, RZ, RZ, R27 ;  /* 0x000000ffff457224 */ /* 0x000fce00078e001b */
.L_x_109:
[----:B------:R-:W-:Y:S05]  /*79d0*/  BSYNC.RECONVERGENT B1 ;  /* 0x0000000000017941 */ /* 0x000fea0003800200 */
.L_x_108:
[----:B------:R-:W0:Y:S01]  /*79e0*/  MUFU.RCP64H R21, R5 ;  /* 0x0000000500157308 */ /* 0x000e220000001800 */
[----:B------:R-:W-:Y:S01]  /*79f0*/  IMAD.MOV.U32 R20, RZ, RZ, 0x1 ;  /* 0x00000001ff147424 */ /* 0x000fe200078e00ff */
[----:B------:R-:W1:Y:S01]  /*7a00*/  LDCU.64 UR6, c[0x3][0x10] ;  /* 0x00c00200ff0677ac */ /* 0x000e620008000a00 */
[----:B------:R-:W-:Y:S01]  /*7a10*/  BSSY.RECONVERGENT B1, `(.L_x_110) ;  /* 0x000001d000017945 */ /* 0x000fe20003800200 */
[----:B------:R-:W-:Y:S01]  /*7a20*/  UMOV UR4, 0x7ae147ae ;  /* 0x7ae147ae00047882 */ /* 0x000fe20000000000 */
[----:B------:R-:W-:Y:S02]  /*7a30*/  UMOV UR5, 0x3ffbae14 ;  /* 0x3ffbae1400057882 */ /* 0x000fe40000000000 */
[----:B------:R-:W-:Y:S02]  /*7a40*/  DADD R16, R16, UR4 ;  /* 0x0000000410107e29 */ /* 0x000fe40008000000 */
[----:B------:R-:W2:Y:S01]  /*7a50*/  LDCU.64 UR4, c[0x3][0x70] ;  /* 0x00c00e00ff0477ac */ /* 0x000ea20008000a00 */
[----:B0-----:R-:W-:-:S05]  /*7a60*/  DFMA R22, -R4, R20, 1 ;  /* 0x3ff000000416742b */ /* 0x001fca0000000114 */
[----:B------:R-:W-:-:S03]  /*7a70*/  DADD R16, R94, -R16 ;  /* 0x000000005e107229 */ /* 0x000fc60000000810 */
[----:B------:R-:W-:-:S08]  /*7a80*/  DFMA R22, R22, R22, R22 ;  /* 0x000000161616722b */ /* 0x000fd00000000016 */
[----:B------:R-:W-:Y:S01]  /*7a90*/  DFMA R22, R20, R22, R20 ;  /* 0x000000161416722b */ /* 0x000fe20000000014 */
[----:B------:R-:W-:Y:S01]  /*7aa0*/  MOV R20, 0x16872b02 ;  /* 0x16872b0200147802 */ /* 0x000fe20000000f00 */
[----:B------:R-:W-:-:S06]  /*7ab0*/  IMAD.MOV.U32 R21, RZ, RZ, 0x3ff9ced9 ;  /* 0x3ff9ced9ff157424 */ /* 0x000fcc00078e00ff */
[----:B------:R-:W-:Y:S02]  /*7ac0*/  DFMA R26, -R4, R22, 1 ;  /* 0x3ff00000041a742b */ /* 0x000fe40000000116 */
[----:B-1----:R-:W-:-:S06]  /*7ad0*/  DMUL R20, R20, UR6 ;  /* 0x0000000614147c28 */ /* 0x002fcc0008000000 */
[----:B------:R-:W-:Y:S02]  /*7ae0*/  DFMA R26, R22, R26, R22 ;  /* 0x0000001a161a722b */ /* 0x000fe40000000016 */
[C---:B------:R-:W-:Y:S02]  /*7af0*/  DMUL R28, R16.reuse, R20 ;  /* 0x00000014101c7228 */ /* 0x040fe40000000000 */
[----:B--2---:R-:W-:-:S06]  /*7b00*/  DMUL R16, R16, UR4 ;  /* 0x0000000410107c28 */ /* 0x004fcc0008000000 */
[----:B------:R-:W-:Y:S02]  /*7b10*/  DMUL R20, R28, R26 ;  /* 0x0000001a1c147228 */ /* 0x000fe40000000000 */
[----:B------:R-:W-:-:S06]  /*7b20*/  FSETP.GEU.AND P2, PT, |R29|, 6.5827683646048100446e-37, PT ;  /* 0x036000001d00780b */ /* 0x000fcc0003f4e200 */
        /* <DEDUP_REMOVED lines=9> */
[----:B-----5:R-:W-:Y:S05]  /*7bc0*/  CALL.REL.NOINC `($__internal_1_$__cuda_sm20_div_rn_f64_full) ;  /* 0x00000184006c7944 */ /* 0x020fea0003c00000 */
[----:B------:R-:W-:-:S07]  /*7bd0*/  IMAD.MOV.U32 R26, RZ, RZ, R28 ;  /* 0x000000ffff1a7224 */ /* 0x000fce00078e001c */
.L_x_111:
[----:B------:R-:W-:Y:S05]  /*7be0*/  BSYNC.RECONVERGENT B1 ;  /* 0x0000000000017941 */ /* 0x000fea0003800200 */
.L_x_110:
[----:B------:R-:W-:Y:S01]  /*7bf0*/  IMAD.MOV.U32 R34, RZ, RZ, 0x652b82fe ;  /* 0x652b82feff227424 */ /* 0x000fe200078e00ff */
[----:B------:R-:W-:Y:S01]  /*7c00*/  UMOV UR4, 0xfefa39ef ;  /* 0xfefa39ef00047882 */ /* 0x000fe20000000000 */
[----:B------:R-:W-:Y:S01]  /*7c10*/  IMAD.MOV.U32 R35, RZ, RZ, 0x3ff71547 ;  /* 0x3ff71547ff237424 */ /* 0x000fe200078e00ff */
[----:B------:R-:W-:Y:S01]  /*7c20*/  UMOV UR5, 0x3fe62e42 ;  /* 0x3fe62e4200057882 */ /* 0x000fe20000000000 */
[----:B------:R-:W0:Y:S01]  /*7c30*/  MUFU.RCP64H R29, -0.12399995326995849609 ;  /* 0xbfbfbe76001d7908 */ /* 0x000e220000001800 */
[----:B------:R-:W-:Y:S01]  /*7c40*/  IMAD.MOV.U32 R32, RZ, RZ, -0x374bc6a8 ;  /* 0xc8b43958ff207424 */ /* 0x000fe200078e00ff */
[----:B------:R-:W-:Y:S01]  /*7c50*/  FSETP.GEU.AND P1, PT, |R27|, 4.1917929649353027344, PT ;  /* 0x4086232b1b00780b */ /* 0x000fe20003f2e200 */
[----:B------:R-:W-:Y:S01]  /*7c60*/  IMAD.MOV.U32 R33, RZ, RZ, 0x3fbfbe76 ;  /* 0x3fbfbe76ff217424 */ /* 0x000fe200078e00ff */
[----:B------:R-:W-:Y:S01]  /*7c70*/  DFMA R34, R26, R34, 6.75539944105574400000e+15 ;  /* 0x433800001a22742b */ /* 0x000fe20000000022 */
[----:B------:R-:W-:Y:S01]  /*7c80*/  IMAD.MOV.U32 R28, RZ, RZ, 0x1 ;  /* 0x00000001ff1c7424 */ /* 0x000fe200078e00ff */
[----:B------:R-:W-:Y:S06]  /*7c90*/  BSSY.RECONVERGENT B0, `(.L_x_112) ;  /* 0x0000036000007945 */ /* 0x000fec0003800200 */
[----:B------:R-:W-:-:S08]  /*7ca0*/  DADD R20, R34, -6.75539944105574400000e+15 ;  /* 0xc338000022147429 */ /* 0x000fd00000000000 */
[----:B------:R-:W-:Y:S01]  /*7cb0*/  DFMA R22, R20, -UR4, R26 ;  /* 0x8000000414167c2b */ /* 0x000fe2000800001a */
[----:B------:R-:W-:Y:S01]  /*7cc0*/  UMOV UR4, 0x3b39803f ;  /* 0x3b39803f00047882 */ /* 0x000fe20000000000 */
[----:B------:R-:W-:-:S06]  /*7cd0*/  UMOV UR5, 0x3c7abc9e ;  /* 0x3c7abc9e00057882 */ /* 0x000fcc0000000000 */
[----:B------:R-:W-:Y:S01]  /*7ce0*/  DFMA R22, R20, -UR4, R22 ;  /* 0x8000000414167c2b */ /* 0x000fe20008000016 */
[----:B------:R-:W-:Y:S01]  /*7cf0*/  UMOV UR4, 0x69ce2bdf ;  /* 0x69ce2bdf00047882 */ /* 0x000fe20000000000 */
[----:B------:R-:W-:Y:S01]  /*7d00*/  IMAD.MOV.U32 R20, RZ, RZ, -0x35dec16 ;  /* 0xfca213eaff147424 */ /* 0x000fe200078e00ff */
[----:B------:R-:W-:Y:S01]  /*7d10*/  MOV R21, 0x3e928af3 ;  /* 0x3e928af300157802 */ /* 0x000fe20000000f00 */
[----:B------:R-:W-:-:S05]  /*7d20*/  UMOV UR5, 0x3e5ade15 ;  /* 0x3e5ade1500057882 */ /* 0x000fca0000000000 */
        /* <DEDUP_REMOVED lines=27> */
[----:B0-----:R-:W-:-:S08]  /*7ee0*/  DFMA R20, R28, R32, 1 ;  /* 0x3ff000001c14742b */ /* 0x001fd00000000020 */
        /* <DEDUP_REMOVED lines=16> */
.L_x_113:
[----:B------:R-:W-:Y:S05]  /*7ff0*/  BSYNC.RECONVERGENT B0 ;  /* 0x0000000000007941 */ /* 0x000fea0003800200 */
.L_x_112:
[----:B------:R-:W0:Y:S01]  /*8000*/  LDCU.64 UR4, c[0x3][0x58] ;  /* 0x00c00b00ff0477ac */ /* 0x000e220008000a00 */
[----:B------:R-:W-:Y:S01]  /*8010*/  DFMA R30, R28, R30, R28 ;  /* 0x0000001e1c1e722b */ /* 0x000fe2000000001c */
[----:B------:R-:W-:Y:S01]  /*8020*/  MOV R28, 0x6ae7d567 ;  /* 0x6ae7d567001c7802 */ /* 0x000fe20000000f00 */
[----:B------:R-:W-:-:S06]  /*8030*/  IMAD.MOV.U32 R29, RZ, RZ, 0x3feff62b ;  /* 0x3feff62bff1d7424 */ /* 0x000fcc00078e00ff */
[----:B------:R-:W-:-:S08]  /*8040*/  DFMA R22, R30, R32, 1 ;  /* 0x3ff000001e16742b */ /* 0x000fd00000000020 */
[----:B------:R-:W-:Y:S02]  /*8050*/  DFMA R22, R30, R22, R30 ;  /* 0x000000161e16722b */ /* 0x000fe4000000001e */
[----:B0-----:R-:W-:-:S08]  /*8060*/  DADD R28, -R28, UR4 ;  /* 0x000000041c1c7e29 */ /* 0x001fd00008000100 */
[----:B------:R-:W-:Y:S02]  /*8070*/  DMUL R26, R28, R22 ;  /* 0x000000161c1a7228 */ /* 0x000fe40000000000 */
[----:B------:R-:W-:-:S06]  /*8080*/  FSETP.GEU.AND P2, PT, |R29|, 6.5827683646048100446e-37, PT ;  /* 0x036000001d00780b */ /* 0x000fcc0003f4e200 */
[----:B------:R-:W-:-:S08]  /*8090*/  DFMA R30, R26, R32, R28 ;  /* 0x000000201a1e722b */ /* 0x000fd0000000001c */
[----:B------:R-:W-:-:S10]  /*80a0*/  DFMA R26, R22, R30, R26 ;  /* 0x0000001e161a722b */ /* 0x000fd4000000001a */
[----:B------:R-:W-:-:S05]  /*80b0*/  FFMA R22, RZ, -1.4979999065399169922, R27 ;  /* 0xbfbfbe76ff167823 */ /* 0x000fca000000001b */
[----:B------:R-:W-:-:S13]  /*80c0*/  FSETP.GT.AND P1, PT, |R22|, 1.469367938527859385e-39, PT ;  /* 0x001000001600780b */ /* 0x000fda0003f24200 */
[----:B------:R-:W-:Y:S05]  /*80d0*/  @P1 BRA P2, `(.L_x_114) ;  /* 0x0000000000181947 */ /* 0x000fea0001000000 */
[----:B------:R-:W-:Y:S01]  /*80e0*/  IMAD.MOV.U32 R27, RZ, RZ, R29 ;  /* 0x000000ffff1b7224 */ /* 0x000fe200078e001d */
[----:B------:R-:W-:Y:S01]  /*80f0*/  MOV R26, 0x8130 ;  /* 0x00008130001a7802 */ /* 0x000fe20000000f00 */
[----:B------:R-:W-:Y:S02]  /*8100*/  IMAD.MOV.U32 R124, RZ, RZ, -0x374bc6a8 ;  /* 0xc8b43958ff7c7424 */ /* 0x000fe400078e00ff */
[----:B------:R-:W-:-:S07]  /*8110*/  IMAD.MOV.U32 R29, RZ, RZ, -0x4040418a ;  /* 0xbfbfbe76ff1d7424 */ /* 0x000fce00078e00ff */
[----:B-----5:R-:W-:Y:S05]  /*8120*/  CALL.REL.NOINC `($__internal_1_$__cuda_sm20_div_rn_f64_full) ;  /* 0x0000018000147944 */ /* 0x020fea0003c00000 */
[----:B------:R-:W-:-:S07]  /*8130*/  IMAD.MOV.U32 R26, RZ, RZ, R28 ;  /* 0x000000ffff1a7224 */ /* 0x000fce00078e001c */
.L_x_114:
        /* <DEDUP_REMOVED lines=59> */
.L_x_116:
[----:B------:R-:W-:Y:S05]  /*84f0*/  BSYNC.RECONVERGENT B0 ;  /* 0x0000000000007941 */ /* 0x000fea0003800200 */
.L_x_115:
[----:B------:R-:W-:Y:S01]  /*8500*/  DADD R20, R20, 1 ;  /* 0x3ff0000014147429 */ /* 0x000fe20000000000 */
[----:B------:R-:W-:Y:S01]  /*8510*/  FSETP.GEU.AND P2, PT, |R17|, 6.5827683646048100446e-37, PT ;  /* 0x036000001100780b */ /* 0x000fe20003f4e200 */
[----:B------:R-:W-:Y:S06]  /*8520*/  BSSY.RECONVERGENT B1, `(.L_x_117) ;  /* 0x0000015000017945 */ /* 0x000fec0003800200 */
[----:B------:R-:W-:Y:S01]  /*8530*/  DMUL R124, R20, R28 ;  /* 0x0000001c147c7228 */ /* 0x000fe20000000000 */
        /* <DEDUP_REMOVED lines=14> */
[----:B------:R-:W-:Y:S01]  /*8620*/  MOV R29, R125 ;  /* 0x0000007d001d7202 */ /* 0x000fe20000000f00 */
[----:B------:R-:W-:Y:S01]  /*8630*/  IMAD.MOV.U32 R27, RZ, RZ, R17 ;  /* 0x000000ffff1b7224 */ /* 0x000fe200078e0011 */
[----:B------:R-:W-:-:S07]  /*8640*/  MOV R26, 0x8660 ;  /* 0x00008660001a7802 */ /* 0x000fce0000000f00 */
[----:B-----5:R-:W-:Y:S05]  /*8650*/  CALL.REL.NOINC `($__internal_1_$__cuda_sm20_div_rn_f64_full) ;  /* 0x0000017800c87944 */ /* 0x020fea0003c00000 */
[----:B------:R-:W-:-:S07]  /*8660*/  IMAD.MOV.U32 R26, RZ, RZ, R28 ;  /* 0x000000ffff1a7224 */ /* 0x000fce00078e001c */
.L_x_118:
[----:B------:R-:W-:Y:S05]  /*8670*/  BSYNC.RECONVERGENT B1 ;  /* 0x0000000000017941 */ /* 0x000fea0003800200 */
.L_x_117:
[----:B------:R-:W0:Y:S01]  /*8680*/  MUFU.RCP64H R17, R5 ;  /* 0x0000000500117308 */ /* 0x000e220000001800 */
[----:B------:R-:W-:Y:S01]  /*8690*/  IMAD.MOV.U32 R16, RZ, RZ, 0x1 ;  /* 0x00000001ff107424 */ /* 0x000fe200078e00ff */
[----:B------:R-:W1:Y:S01]  /*86a0*/  LDCU.64 UR6, c[0x3][0x10] ;  /* 0x00c00200ff0677ac */ /* 0x000e620008000a00 */
[----:B------:R-:W-:Y:S01]  /*86b0*/  BSSY.RECONVERGENT B1, `(.L_x_119) ;  /* 0x0000019000017945 */ /* 0x000fe20003800200 */
[----:B------:R-:W-:Y:S01]  /*86c0*/  DADD R68, R26, R68 ;  /* 0x000000001a447229 */ /* 0x000fe20000000044 */
[----:B------:R-:W-:Y:S01]  /*86d0*/  UMOV UR4, 0x9999999a ;  /* 0x9999999a00047882 */ /* 0x000fe20000000000 */
[----:B------:R-:W-:Y:S01]  /*86e0*/  UMOV UR5, 0x3fb99999 ;  /* 0x3fb9999900057882 */ /* 0x000fe20000000000 */
[----:B0-----:R-:W-:-:S08]  /*86f0*/  DFMA R20, -R4, R16, 1 ;  /* 0x3ff000000414742b */ /* 0x001fd00000000110 */
[----:B------:R-:W-:-:S08]  /*8700*/  DFMA R20, R20, R20, R20 ;  /* 0x000000141414722b */ /* 0x000fd00000000014 */
[----:B------:R-:W-:Y:S02]  /*8710*/  DFMA R20, R16, R20, R16 ;  /* 0x000000141014722b */ /* 0x000fe40000000010 */
[----:B------:R-:W-:-:S06]  /*8720*/  DMUL R16, R94, -UR4 ;  /* 0x800000045e107c28 */ /* 0x000fcc0008000000 */
[----:B------:R-:W-:Y:S02]  /*8730*/  DFMA R22, -R4, R20, 1 ;  /* 0x3ff000000416742b */ /* 0x000fe40000000114 */
[----:B-1----:R-:W-:-:S06]  /*8740*/  DMUL R16, R16, UR6 ;  /* 0x0000000610107c28 */ /* 0x002fcc0008000000 */
[----:B------:R-:W-:-:S04]  /*8750*/  DFMA R22, R20, R22, R20 ;  /* 0x000000161416722b */ /* 0x000fc80000000014 */
[----:B------:R-:W-:-:S04]  /*8760*/  FSETP.GEU.AND P2, PT, |R17|, 6.5827683646048100446e-37, PT ;  /* 0x036000001100780b */ /* 0x000fc80003f4e200 */
        /* <DEDUP_REMOVED lines=9> */
[----:B------:R-:W-:Y:S02]  /*8800*/  IMAD.MOV.U32 R124, RZ, RZ, R4 ;  /* 0x000000ffff7c7224 */ /* 0x000fe400078e0004 */
[----:B------:R-:W-:-:S07]  /*8810*/  IMAD.MOV.U32 R29, RZ, RZ, R5 ;  /* 0x000000ffff1d7224 */ /* 0x000fce00078e0005 */
[----:B-----5:R-:W-:Y:S05]  /*8820*/  CALL.REL.NOINC `($__internal_1_$__cuda_sm20_div_rn_f64_full) ;  /* 0x0000017800547944 */ /* 0x020fea0003c00000 */
[----:B------:R-:W-:-:S07]  /*8830*/  IMAD.MOV.U32 R29, RZ, RZ, R27 ;  /* 0x000000ffff1d7224 */ /* 0x000fce00078e001b */
.L_x_120:
[----:B------:R-:W-:Y:S05]  /*8840*/  BSYNC.RECONVERGENT B1 ;  /* 0x0000000000017941 */ /* 0x000fea0003800200 */
.L_x_119:
[----:B------:R-:W-:Y:S01]  /*8850*/  IMAD.MOV.U32 R36, RZ, RZ, 0x652b82fe ;  /* 0x652b82feff247424 */ /* 0x000fe200078e00ff */
[----:B------:R-:W-:Y:S01]  /*8860*/  MOV R37, 0x3ff71547 ;  /* 0x3ff7154700257802 */ /* 0x000fe20000000f00 */
        /* <DEDUP_REMOVED lines=11> */
[----:B0-----:R-:W-:-:S06]  /*8920*/  DFMA R26, R22, -7, R34 ;  /* 0xc01c0000161a782b */ /* 0x001fcc0000000022 */
        /* <DEDUP_REMOVED lines=13> */
[----:B------:R-:W-:-:S05]  /*8a00*/  DFMA R22, R26, -7, R34 ;  /* 0xc01c00001a16782b */ /* 0x000fca0000000022 */
        /* <DEDUP_REMOVED lines=28> */
[----:B------:R-:W-:-:S05]  /*8bd0*/  FFMA R16, RZ, 2.4375, R21 ;  /* 0x401c0000ff107823 */ /* 0x000fca0000000015 */
        /* <DEDUP_REMOVED lines=11> */
[----:B------:R-:W-:Y:S01]  /*8c90*/  @!P2 LEA R23, R27, R23, 0x14 ;  /* 0x000000171b17a211 */ /* 0x000fe200078ea0ff */
[----:B------:R-:W-:-:S05]  /*8ca0*/  @!P2 IMAD.IADD R26, R36, 0x1, -R27 ;  /* 0x00000001241aa824 */ /* 0x000fca00078e0a1b */
[----:B------:R-:W-:Y:S01]  /*8cb0*/  @!P2 LEA R27, R26, 0x3ff00000, 0x14 ;  /* 0x3ff000001a1ba811 */ /* 0x000fe200078ea0ff */
[----:B------:R-:W-:-:S06]  /*8cc0*/  @!P2 IMAD.MOV.U32 R26, RZ, RZ, RZ ;  /* 0x000000ffff1aa224 */ /* 0x000fcc00078e00ff */
[----:B------:R-:W-:-:S11]  /*8cd0*/  @!P2 DMUL R16, R22, R26 ;  /* 0x0000001a1610a228 */ /* 0x000fd60000000000 */
.L_x_122:
[----:B------:R-:W-:Y:S05]  /*8ce0*/  BSYNC.RECONVERGENT B0 ;  /* 0x0000000000007941 */ /* 0x000fea0003800200 */
.L_x_121:
[----:B------:R-:W-:Y:S01]  /*8cf0*/  UMOV UR4, 0x645a1cac ;  /* 0x645a1cac00047882 */ /* 0x000fe20000000000 */
[----:B------:R-:W-:Y:S01]  /*8d00*/  UMOV UR5, 0x3fbfdf3b ;  /* 0x3fbfdf3b00057882 */ /* 0x000fe20000000000 */
[----:B------:R-:W-:Y:S01]  /*8d10*/  BSSY.RECONVERGENT B1, `(.L_x_123) ;  /* 0x000000b000017945 */ /* 0x000fe20003800200 */
[----:B------:R-:W-:-:S03]  /*8d20*/  DFMA R16, R16, UR4, R34 ;  /* 0x0000000410107c2b */ /* 0x000fc60008000022 */
[----:B------:R-:W-:Y:S08]  /*8d30*/  @P4 BRA P5, `(.L_x_124) ;  /* 0x0000000000204947 */ /* 0x000ff00002800000 */
[----:B------:R-:W-:Y:S01]  /*8d40*/  IMAD.MOV.U32 R28, RZ, RZ, R6 ;  /* 0x000000ffff1c7224 */ /* 0x000fe200078e0006 */
[----:B------:R-:W-:Y:S01]  /*8d50*/  MOV R26, 0x8da0 ;  /* 0x00008da0001a7802 */ /* 0x000fe20000000f00 */
[----:B------:R-:W-:Y:S02]  /*8d60*/  IMAD.MOV.U32 R27, RZ, RZ, R7 ;  /* 0x000000ffff1b7224 */ /* 0x000fe400078e0007 */
[----:B------:R-:W-:Y:S02]  /*8d70*/  IMAD.MOV.U32 R124, RZ, RZ, RZ ;  /* 0x000000ffff7c7224 */ /* 0x000fe400078e00ff */
[----:B------:R-:W-:-:S07]  /*8d80*/  IMAD.MOV.U32 R29, RZ, RZ, 0x401c0000 ;  /* 0x401c0000ff1d7424 */ /* 0x000fce00078e00ff */
[----:B-----5:R-:W-:Y:S05]  /*8d90*/  CALL.REL.NOINC `($__internal_1_$__cuda_sm20_div_rn_f64_full) ;  /* 0x0000017000f87944 */ /* 0x020fea0003c00000 */
[----:B------:R-:W-:Y:S02]  /*8da0*/  IMAD.MOV.U32 R20, RZ, RZ, R28 ;  /* 0x000000ffff147224 */ /* 0x000fe400078e001c */
[----:B------:R-:W-:-:S07]  /*8db0*/  IMAD.MOV.U32 R21, RZ, RZ, R27 ;  /* 0x000000ffff157224 */ /* 0x000fce00078e001b */
.L_x_124:
[----:B------:R-:W-:Y:S05]  /*8dc0*/  BSYNC.RECONVERGENT B1 ;  /* 0x0000000000017941 */ /* 0x000fea0003800200 */
.L_x_123:
[----:B------:R-:W0:Y:S01]  /*8dd0*/  MUFU.RCP64H R7, R5 ;  /* 0x0000000500077308 */ /* 0x000e220000001800 */
[----:B------:R-:W-:Y:S01]  /*8de0*/  IMAD.MOV.U32 R6, RZ, RZ, 0x1 ;  /* 0x00000001ff067424 */ /* 0x000fe200078e00ff */
[----:B------:R-:W1:Y:S01]  /*8df0*/  LDCU.64 UR4, c[0x3][0x10] ;  /* 0x00c00200ff0477ac */ /* 0x000e620008000a00 */
[----:B------:R-:W-:Y:S04]  /*8e00*/  BSSY.RECONVERGENT B1, `(.L_x_125) ;  /* 0x0000014000017945 */ /* 0x000fe80003800200 */
[----:B0-----:R-:W-:Y:S02]  /*8e10*/  DFMA R22, -R4, R6, 1 ;  /* 0x3ff000000416742b */ /* 0x001fe40000000106 */
[----:B-1----:R-:W-:-:S06]  /*8e20*/  DMUL R28, R94, -UR4 ;  /* 0x800000045e1c7c28 */ /* 0x002fcc0008000000 */
[----:B------:R-:W-:-:S04]  /*8e30*/  DFMA R22, R22, R22, R22 ;  /* 0x000000161616722b */ /* 0x000fc80000000016 */
[----:B------:R-:W-:-:S04]  /*8e40*/  FSETP.GEU.AND P2, PT, |R29|, 6.5827683646048100446e-37, PT ;  /* 0x036000001d00780b */ /* 0x000fc80003f4e200 */
        /* <DEDUP_REMOVED lines=9> */
[----:B------:R-:W-:Y:S01]  /*8ee0*/  MOV R27, R29 ;  /* 0x0000001d001b7202 */ /* 0x000fe20000000f00 */
[----:B------:R-:W-:Y:S01]  /*8ef0*/  IMAD.MOV.U32 R124, RZ, RZ, R4 ;  /* 0x000000ffff7c7224 */ /* 0x000fe200078e0004 */
[----:B------:R-:W-:Y:S01]  /*8f00*/  MOV R26, 0x8f30 ;  /* 0x00008f30001a7802 */ /* 0x000fe20000000f00 */
[----:B------:R-:W-:-:S07]  /*8f10*/  IMAD.MOV.U32 R29, RZ, RZ, R5 ;  /* 0x000000ffff1d7224 */ /* 0x000fce00078e0005 */
[----:B-----5:R-:W-:Y:S05]  /*8f20*/  CALL.REL.NOINC `($__internal_1_$__cuda_sm20_div_rn_f64_full) ;  /* 0x0000017000947944 */ /* 0x020fea0003c00000 */
[----:B------:R-:W-:-:S07]  /*8f30*/  IMAD.MOV.U32 R26, RZ, RZ, R28 ;  /* 0x000000ffff1a7224 */ /* 0x000fce00078e001c */
.L_x_126:
[----:B------:R-:W-:Y:S05]  /*8f40*/  BSYNC.RECONVERGENT B1 ;  /* 0x0000000000017941 */ /* 0x000fea0003800200 */
.L_x_125:
        /* <DEDUP_REMOVED lines=43> */
[----:B------:R-:W-:Y:S01]  /*9200*/  IMAD R7, R28, 0x100000, R23 ;  /* 0x001000001c077824 */ /* 0x000fe200078e0217 */
[----:B------:R-:W-:Y:S01]  /*9210*/  MOV R6, R22 ;  /* 0x0000001600067202 */ /* 0x000fe20000000f00 */
        /* <DEDUP_REMOVED lines=13> */
.L_x_128:
[----:B------:R-:W-:Y:S05]  /*92f0*/  BSYNC.RECONVERGENT B0 ;  /* 0x0000000000007941 */ /* 0x000fea0003800200 */
.L_x_127:
[----:B------:R-:W-:Y:S01]  /*9300*/  UMOV UR4, 0xc49ba5e3 ;  /* 0xc49ba5e300047882 */ /* 0x000fe20000000000 */
[----:B------:R-:W-:Y:S01]  /*9310*/  UMOV UR5, 0x3fa2b020 ;  /* 0x3fa2b02000057882 */ /* 0x000fe20000000000 */
[----:B------:R-:W-:Y:S01]  /*9320*/  BSSY.RECONVERGENT B1, `(.L_x_129) ;  /* 0x000001a000017945 */ /* 0x000fe20003800200 */
[----:B------:R-:W-:Y:S02]  /*9330*/  DMUL R20, R20, UR4 ;  /* 0x0000000414147c28 */ /* 0x000fe40008000000 */
[----:B------:R-:W0:Y:S06]  /*9340*/  LDCU.64 UR4, c[0x3][0x40] ;  /* 0x00c00800ff0477ac */ /* 0x000e2c0008000a00 */
[----:B------:R-:W-:Y:S01]  /*9350*/  DFMA R28, R20, R6, R16 ;  /* 0x00000006141c722b */ /* 0x000fe20000000010 */
[----:B------:R-:W-:Y:S01]  /*9360*/  IMAD.MOV.U32 R6, RZ, RZ, 0x1 ;  /* 0x00000001ff067424 */ /* 0x000fe200078e00ff */
[----:B------:R-:W1:Y:S04]  /*9370*/  LDC R20, c[0x3][0x44] ;  /* 0x00c01100ff147b82 */ /* 0x000e680000000800 */
[----:B------:R-:W2:Y:S02]  /*9380*/  MUFU.RCP64H R7, R29 ;  /* 0x0000001d00077308 */ /* 0x000ea40000001800 */
[----:B--2---:R-:W-:Y:S01]  /*9390*/  DFMA R16, -R28, R6, 1 ;  /* 0x3ff000001c10742b */ /* 0x004fe20000000106 */
[----:B-1----:R-:W-:-:S07]  /*93a0*/  FSETP.GEU.AND P2, PT, |R20|, 6.5827683646048100446e-37, PT ;  /* 0x036000001400780b */ /* 0x002fce0003f4e200 */
[----:B------:R-:W-:-:S08]  /*93b0*/  DFMA R16, R16, R16, R16 ;  /* 0x000000101010722b */ /* 0x000fd00000000010 */
[----:B------:R-:W-:-:S08]  /*93c0*/  DFMA R16, R6, R16, R6 ;  /* 0x000000100610722b */ /* 0x000fd00000000006 */
[----:B------:R-:W-:-:S08]  /*93d0*/  DFMA R6, -R28, R16, 1 ;  /* 0x3ff000001c06742b */ /* 0x000fd00000000110 */
[----:B------:R-:W-:-:S08]  /*93e0*/  DFMA R6, R16, R6, R16 ;  /* 0x000000061006722b */ /* 0x000fd00000000010 */
[----:B0-----:R-:W-:-:S08]  /*93f0*/  DMUL R26, R6, UR4 ;  /* 0x00000004061a7c28 */ /* 0x001fd00008000000 */
        /* <DEDUP_REMOVED lines=12> */
.L_x_130:
[----:B------:R-:W-:Y:S05]  /*94c0*/  BSYNC.RECONVERGENT B1 ;  /* 0x0000000000017941 */ /* 0x000fea0003800200 */
.L_x_129:
[----:B------:R-:W0:Y:S01]  /*94d0*/  LDC.64 R124, c[0x3][0x48] ;  /* 0x00c01200ff7c7b82 */ /* 0x000e220000000a00 */
[----:B------:R-:W1:Y:S01]  /*94e0*/  LDCU.64 UR4, c[0x3][0x58] ;  /* 0x00c00b00ff0477ac */ /* 0x000e620008000a00 */
[----:B------:R-:W-:Y:S01]  /*94f0*/  MOV R6, 0x1 ;  /* 0x0000000100067802 */ /* 0x000fe20000000f00 */
[----:B------:R-:W-:Y:S01]  /*9500*/  BSSY.RECONVERGENT B1, `(.L_x_131) ;  /* 0x0000016000017945 */ /* 0x000fe20003800200 */
[----:B-1----:R-:W-:Y:S02]  /*9510*/  DMUL R26, R26, UR4 ;  /* 0x000000041a1a7c28 */ /* 0x002fe40008000000 */
[----:B0-----:R-:W-:-:S08]  /*9520*/  DADD R124, R124, UR4 ;  /* 0x000000047c7c7e29 */ /* 0x001fd00008000000 */
[----:B------:R-:W-:Y:S01]  /*9530*/  FSETP.GEU.AND P2, PT, |R27|, 6.5827683646048100446e-37, PT ;  /* 0x036000001b00780b */ /* 0x000fe20003f4e200 */
        /* <DEDUP_REMOVED lines=18> */
.L_x_132:
[----:B------:R-:W-:Y:S05]  /*9660*/  BSYNC.RECONVERGENT B1 ;  /* 0x0000000000017941 */ /* 0x000fea0003800200 */
.L_x_131:
[----:B------:R-:W2:Y:S01]  /*9670*/  LDG.E.64 R16, desc[UR8][R92.64+0x8] ;  /* 0x000008085c107981 */ /* 0x000ea2000c1e1b00 */
[----:B------:R-:W-:Y:S01]  /*9680*/  IMAD.MOV.U32 R6, RZ, RZ, 0x1 ;  /* 0x00000001ff067424 */ /* 0x000fe200078e00ff */
[----:B------:R-:W0:Y:S01]  /*9690*/  LDCU.64 UR4, c[0x3][0x50] ;  /* 0x00c00a00ff0477ac */ /* 0x000e220008000a00 */
[----:B------:R-:W1:Y:S01]  /*96a0*/  LDC R28, c[0x3][0x54] ;  /* 0x00c01500ff1c7b82 */ /* 0x000e620000000800 */
[----:B------:R-:W-:Y:S01]  /*96b0*/  BSSY.RECONVERGENT B1, `(.L_x_133) ;  /* 0x0000017000017945 */ /* 0x000fe20003800200 */
[----:B-1----:R-:W-:Y:S01]  /*96c0*/  FSETP.GEU.AND P2, PT, |R28|, 6.5827683646048100446e-37, PT ;  /* 0x036000001c00780b */ /* 0x002fe20003f4e200 */
[----:B--2---:R-:W1:Y:S02]  /*96d0*/  MUFU.RCP64H R7, R17 ;  /* 0x0000001100077308 */ /* 0x004e640000001800 */
[----:B-1----:R-:W-:-:S08]  /*96e0*/  DFMA R22, -R16, R6, 1 ;  /* 0x3ff000001016742b */ /* 0x002fd00000000106 */
        /* <DEDUP_REMOVED lines=12> */
[----:B------:R-:W-:Y:S02]  /*97b0*/  MOV R29, R17 ;  /* 0x00000011001d7202 */ /* 0x000fe40000000f00 */
[----:B------:R-:W-:Y:S01]  /*97c0*/  MOV R26, 0x9800 ;  /* 0x00009800001a7802 */ /* 0x000fe20000000f00 */
[----:B0-----:R-:W-:Y:S02]  /*97d0*/  IMAD.U32 R28, RZ, RZ, UR4 ;  /* 0x00000004ff1c7e24 */ /* 0x001fe4000f8e00ff */
[----:B------:R-:W-:-:S07]  /*97e0*/  IMAD.U32 R27, RZ, RZ, UR5 ;  /* 0x00000005ff1b7e24 */ /* 0x000fce000f8e00ff */
[----:B-----5:R-:W-:Y:S05]  /*97f0*/  CALL.REL.NOINC `($__internal_1_$__cuda_sm20_div_rn_f64_full) ;  /* 0x0000016800607944 */ /* 0x020fea0003c00000 */
[----:B------:R-:W-:Y:S02]  /*9800*/  IMAD.MOV.U32 R6, RZ, RZ, R28 ;  /* 0x000000ffff067224 */ /* 0x000fe400078e001c */
[----:B------:R-:W-:-:S07]  /*9810*/  IMAD.MOV.U32 R7, RZ, RZ, R27 ;  /* 0x000000ffff077224 */ /* 0x000fce00078e001b */
.L_x_134:
[----:B------:R-:W-:Y:S05]  /*9820*/  BSYNC.RECONVERGENT B1 ;  /* 0x0000000000017941 */ /* 0x000fea0003800200 */
.L_x_133:
[----:B------:R-:W-:Y:S01]  /*9830*/  DADD R28, -RZ, |R6| ;  /* 0x00000000ff1c7229 */ /* 0x000fe20000000506 */
[----:B------:R-:W-:Y:S01]  /*9840*/  BSSY.RECONVERGENT B0, `(.L_x_135) ;  /* 0x0000006000007945 */ /* 0x000fe20003800200 */
[----:B------:R-:W-:Y:S02]  /*9850*/  IMAD.MOV.U32 R26, RZ, RZ, RZ ;  /* 0x000000ffff1a7224 */ /* 0x000fe400078e00ff */
[----:B------:R-:W-:-:S06]  /*9860*/  IMAD.MOV.U32 R27, RZ, RZ, 0x40100000 ;  /* 0x40100000ff1b7424 */ /* 0x000fcc00078e00ff */
[----:B------:R-:W-:Y:S01]  /*9870*/  IMAD.MOV.U32 R30, RZ, RZ, R28 ;  /* 0x000000ffff1e7224 */ /* 0x000fe200078e001c */
[----:B------:R-:W-:-:S07]  /*9880*/  MOV R28, 0x98a0 ;  /* 0x000098a0001c7802 */ /* 0x000fce0000000f00 */
[----:B-----5:R-:W-:Y:S05]  /*9890*/  CALL.REL.NOINC `($_Z5Itot1idPdPsS_S_Pi$__internal_accurate_pow) ;  /* 0x0000016c00cc7944 */ /* 0x020fea0003c00000 */
[----:B------:R-:W-:Y:S05]  /*98a0*/  BSYNC.RECONVERGENT B0 ;  /* 0x0000000000007941 */ /* 0x000fea0003800200 */
.L_x_135:
        /* <DEDUP_REMOVED lines=13> */
.L_x_137:
[----:B------:R-:W-:Y:S05]  /*9980*/  BSYNC.RECONVERGENT B0 ;  /* 0x0000000000007941 */ /* 0x000fea0003800200 */
.L_x_136:
[----:B------:R-:W-:Y:S01]  /*9990*/  DADD R26, R26, 1 ;  /* 0x3ff000001a1a7429 */ /* 0x000fe20000000000 */
[----:B------:R-:W-:Y:S01]  /*99a0*/  FSETP.GEU.AND P2, PT, |R21|, 6.5827683646048100446e-37, PT ;  /* 0x036000001500780b */ /* 0x000fe20003f4e200 */
[----:B------:R-:W-:Y:S01]  /*99b0*/  DSETP.NEU.AND P1, PT, R6, 1, PT ;  /* 0x3ff000000600742a */ /* 0x000fe20003f2d000 */
[----:B------:R-:W-:Y:S01]  /*99c0*/  BSSY.RECONVERGENT B1, `(.L_x_138) ;  /* 0x0000017000017945 */ /* 0x000fe20003800200 */
[----:B------:R-:W-:-:S06]  /*99d0*/  IMAD.MOV.U32 R6, RZ, RZ, 0x1 ;  /* 0x00000001ff067424 */ /* 0x000fcc00078e00ff */
[----:B------:R-:W-:Y:S02]  /*99e0*/  FSEL R125, R27, 2, P1 ;  /* 0x400000001b7d7808 */ /* 0x000fe40000800000 */
[----:B------:R-:W-:Y:S02]  /*99f0*/  FSEL R124, R26, RZ, P1 ;  /* 0x000000ff1a7c7208 */ /* 0x000fe40000800000 */
[----:B------:R-:W0:Y:S04]  /*9a00*/  MUFU.RCP64H R7, R125 ;  /* 0x0000007d00077308 */ /* 0x000e280000001800 */
        /* <DEDUP_REMOVED lines=15> */
[----:B------:R-:W-:Y:S05]  /*9b00*/  CALL.REL.NOINC `($__internal_1_$__cuda_sm20_div_rn_f64_full) ;  /* 0x00000164009c7944 */ /* 0x000fea0003c00000 */
[----:B------:R-:W-:Y:S02]  /*9b10*/  IMAD.MOV.U32 R6, RZ, RZ, R28 ;  /* 0x000000ffff067224 */ /* 0x000fe400078e001c */
[----:B------:R-:W-:-:S07]  /*9b20*/  IMAD.MOV.U32 R7, RZ, RZ, R27 ;  /* 0x000000ffff077224 */ /* 0x000fce00078e001b */
.L_x_139:
[----:B------:R-:W-:Y:S05]  /*9b30*/  BSYNC.RECONVERGENT B1 ;  /* 0x0000000000017941 */ /* 0x000fea0003800200 */
.L_x_138:
[----:B------:R-:W2:Y:S01]  /*9b40*/  LDG.E.64 R66, desc[UR8][R92.64+0x70] ;  /* 0x000070085c427981 */ /* 0x000ea2000c1e1b00 */
[----:B------:R-:W0:Y:S01]  /*9b50*/  MUFU.RCP64H R21, R17 ;  /* 0x0000001100157308 */ /* 0x000e220000001800 */
[----:B------:R-:W-:Y:S01]  /*9b60*/  IMAD.MOV.U32 R20, RZ, RZ, 0x1 ;  /* 0x00000001ff147424 */ /* 0x000fe200078e00ff */
[----:B------:R-:W1:Y:S01]  /*9b70*/  LDCU.64 UR6, c[0x3][0x60] ;  /* 0x00c00c00ff0677ac */ /* 0x000e620008000a00 */
[----:B------:R-:W3:Y:S01]  /*9b80*/  LDC R30, c[0x3][0x64] ;  /* 0x00c01900ff1e7b82 */ /* 0x000ee20000000800 */
[----:B------:R-:W-:Y:S01]  /*9b90*/  BSSY.RECONVERGENT B1, `(.L_x_140) ;  /* 0x000001b000017945 */ /* 0x000fe20003800200 */
[----:B------:R-:W2:Y:S02]  /*9ba0*/  LDCU.64 UR4, c[0x3][0x78] ;  /* 0x00c00f00ff0477ac */ /* 0x000ea40008000a00 */
[----:B0-----:R-:W-:-:S08]  /*9bb0*/  DFMA R22, -R16, R20, 1 ;  /* 0x3ff000001016742b */ /* 0x001fd00000000114 */
[----:B------:R-:W-:Y:S01]  /*9bc0*/  DFMA R22, R22, R22, R22 ;  /* 0x000000161616722b */ /* 0x000fe20000000016 */
[----:B---3--:R-:W-:-:S07]  /*9bd0*/  FSETP.GEU.AND P2, PT, |R30|, 6.5827683646048100446e-37, PT ;  /* 0x036000001e00780b */ /* 0x008fce0003f4e200 */
[----:B------:R-:W-:-:S08]  /*9be0*/  DFMA R22, R20, R22, R20 ;  /* 0x000000161416722b */ /* 0x000fd00000000014 */
[----:B------:R-:W-:-:S08]  /*9bf0*/  DFMA R20, -R16, R22, 1 ;  /* 0x3ff000001014742b */ /* 0x000fd00000000116 */
[----:B------:R-:W-:Y:S01]  /*9c00*/  DFMA R28, R22, R20, R22 ;  /* 0x00000014161c722b */ /* 0x000fe20000000016 */
[----:B------:R-:W0:Y:S07]  /*9c10*/  LDC.64 R22, c[0x3][0x80] ;  /* 0x00c02000ff167b82 */ /* 0x000e2e0000000a00 */
[----:B-1----:R-:W-:-:S08]  /*9c20*/  DMUL R26, R28, UR6 ;  /* 0x000000061c1a7c28 */ /* 0x002fd00008000000 */
[----:B------:R-:W-:-:S08]  /*9c30*/  DFMA R20, -R16, R26, UR6 ;  /* 0x0000000610147e2b */ /* 0x000fd0000800011a */
[----:B------:R-:W-:Y:S02]  /*9c40*/  DFMA R26, R28, R20, R26 ;  /* 0x000000141c1a722b */ /* 0x000fe4000000001a */
[----:B0-----:R-:W-:Y:S02]  /*9c50*/  DADD R22, -R22, 1 ;  /* 0x3ff0000016167429 */ /* 0x001fe40000000100 */
[----:B--2---:R-:W-:-:S08]  /*9c60*/  DMUL R20, R66, UR4 ;  /* 0x0000000442147c28 */ /* 0x004fd00008000000 */
[----:B------:R-:W-:Y:S01]  /*9c70*/  DMUL R20, R20, R22 ;  /* 0x0000001614147228 */ /* 0x000fe20000000000 */
[----:B------:R-:W-:-:S05]  /*9c80*/  FFMA R22, RZ, R17, R27 ;  /* 0x00000011ff167223 */ /* 0x000fca000000001b */
[----:B------:R-:W-:Y:S02]  /*9c90*/  FSETP.GT.AND P1, PT, |R22|, 1.469367938527859385e-39, PT ;  /* 0x001000001600780b */ /* 0x000fe40003f24200 */
[----:B------:R-:W-:-:S11]  /*9ca0*/  DMUL R64, R88, R20 ;  /* 0x0000001458407228 */ /* 0x000fd60000000000 */
[----:B------:R-:W-:Y:S05]  /*9cb0*/  @P1 BRA P2, `(.L_x_141) ;  /* 0x0000000000201947 */ /* 0x000fea0001000000 */
[----:B------:R-:W0:Y:S01]  /*9cc0*/  LDCU.64 UR4, c[0x3][0x60] ;  /* 0x00c00c00ff0477ac */ /* 0x000e220008000a00 */
[----:B------:R-:W-:Y:S01]  /*9cd0*/  IMAD.MOV.U32 R124, RZ, RZ, R16 ;  /* 0x000000ffff7c7224 */ /* 0x000fe200078e0010 */
[----:B------:R-:W-:Y:S02]  /*9ce0*/  MOV R29, R17 ;  /* 0x00000011001d7202 */ /* 0x000fe40000000f00 */
[----:B------:R-:W-:Y:S01]  /*9cf0*/  MOV R26, 0x9d30 ;  /* 0x00009d30001a7802 */ /* 0x000fe20000000f00 */
[----:B0-----:R-:W-:Y:S02]  /*9d00*/  IMAD.U32 R28, RZ, RZ, UR4 ;  /* 0x00000004ff1c7e24 */ /* 0x001fe4000f8e00ff */
[----:B------:R-:W-:-:S07]  /*9d10*/  IMAD.U32 R27, RZ, RZ, UR5 ;  /* 0x00000005ff1b7e24 */ /* 0x000fce000f8e00ff */
[----:B------:R-:W-:Y:S05]  /*9d20*/  CALL.REL.NOINC `($__internal_1_$__cuda_sm20_div_rn_f64_full) ;  /* 0x0000016400147944 */ /* 0x000fea0003c00000 */
[----:B------:R-:W-:-:S07]  /*9d30*/  IMAD.MOV.U32 R26, RZ, RZ, R28 ;  /* 0x000000ffff1a7224 */ /* 0x000fce00078e001c */
.L_x_141:
[----:B------:R-:W-:Y:S05]  /*9d40*/  BSYNC.RECONVERGENT B1 ;  /* 0x0000000000017941 */ /* 0x000fea0003800200 */
.L_x_140:
[----:B------:R-:W-:Y:S01]  /*9d50*/  ISETP.GT.AND P1, PT, R27, 0xfffff, PT ;  /* 0x000fffff1b00780c */ /* 0x000fe20003f24270 */
[----:B------:R-:W-:Y:S01]  /*9d60*/  IMAD.MOV.U32 R20, RZ, RZ, R26 ;  /* 0x000000ffff147224 */ /* 0x000fe200078e001a */
[----:B------:R-:W-:Y:S01]  /*9d70*/  BSSY.RECONVERGENT B0, `(.L_x_142) ;  /* 0x0000052000007945 */ /* 0x000fe20003800200 */
[--C-:B------:R-:W-:Y:S02]  /*9d80*/  IMAD.MOV.U32 R21, RZ, RZ, R27.reuse ;  /* 0x000000ffff157224 */ /* 0x100fe400078e001b */
[----:B------:R-:W-:Y:S02]  /*9d90*/  IMAD.MOV.U32 R34, RZ, RZ, R27 ;  /* 0x000000ffff227224 */ /* 0x000fe400078e001b */
[----:B------:R-:W-:-:S06]  /*9da0*/  IMAD.MOV.U32 R35, RZ, RZ, -0x3ff ;  /* 0xfffffc01ff237424 */ /* 0x000fcc00078e00ff */
[----:B------:R-:W-:Y:S01]  /*9db0*/  @!P1 DMUL R20, R20, 1.80143985094819840000e+16 ;  /* 0x4350000014149828 */ /* 0x000fe20000000000 */
[----:B------:R-:W-:-:S09]  /*9dc0*/  @!P1 IMAD.MOV.U32 R35, RZ, RZ, -0x435 ;  /* 0xfffffbcbff239424 */ /* 0x000fd200078e00ff */
[----:B------:R-:W-:Y:S01]  /*9dd0*/  @!P1 IMAD.MOV.U32 R34, RZ, RZ, R21 ;  /* 0x000000ffff229224 */ /* 0x000fe200078e0015 */
[----:B------:R-:W-:-:S03]  /*9de0*/  @!P1 MOV R26, R20 ;  /* 0x00000014001a9202 */ /* 0x000fc60000000f00 */
[----:B------:R-:W-:-:S05]  /*9df0*/  VIADD R22, R34, 0xffffffff ;  /* 0xffffffff22167836 */ /* 0x000fca0000000000 */
[----:B------:R-:W-:-:S13]  /*9e00*/  ISETP.GT.U32.AND P2, PT, R22, 0x7feffffe, PT ;  /* 0x7feffffe1600780c */ /* 0x000fda0003f44070 */
[----:B------:R-:W-:Y:S05]  /*9e10*/  @P2 BRA `(.L_x_143) ;  /* 0x0000000400042947 */ /* 0x000fea0003800000 */
[----:B------:R-:W-:Y:S01]  /*9e20*/  LOP3.LUT R20, R34, 0xfffff, RZ, 0xc0, !PT ;  /* 0x000fffff22147812 */ /* 0x000fe200078ec0ff */
[----:B------:R-:W-:Y:S01]  /*9e30*/  IMAD.MOV.U32 R32, RZ, RZ, -0x748574fc ;  /* 0x8b7a8b04ff207424 */ /* 0x000fe200078e00ff */
[----:B------:R-:W-:Y:S01]  /*9e40*/  UMOV UR4, 0x3ae80f1e ;  /* 0x3ae80f1e00047882 */ /* 0x000fe20000000000 */
[----:B------:R-:W-:Y:S01]  /*9e50*/  IMAD.MOV.U32 R33, RZ, RZ, 0x3ed0ee25 ;  /* 0x3ed0ee25ff217424 */ /* 0x000fe200078e00ff */
[----:B------:R-:W-:Y:S01]  /*9e60*/  LOP3.LUT R21, R20, 0x3ff00000, RZ, 0xfc, !PT ;  /* 0x3ff0000014157812 */ /* 0x000fe200078efcff */
[----:B------:R-:W-:Y:S01]  /*9e70*/  IMAD.MOV.U32 R20, RZ, RZ, R26 ;  /* 0x000000ffff147224 */ /* 0x000fe200078e001a */
[----:B------:R-:W-:Y:S01]  /*9e80*/  UMOV UR5, 0x3eb1380b ;  /* 0x3eb1380b00057882 */ /* 0x000fe20000000000 */
[----:B------:R-:W-:Y:S01]  /*9e90*/  IMAD.MOV.U32 R26, RZ, RZ, RZ ;  /* 0x000000ffff1a7224 */ /* 0x000fe200078e00ff */
[----:B------:R-:W-:Y:S01]  /*9ea0*/  ISETP.GE.U32.AND P1, PT, R21, 0x3ff6a09f, PT ;  /* 0x3ff6a09f1500780c */ /* 0x000fe20003f26070 */
[----:B------:R-:W-:Y:S01]  /*9eb0*/  UMOV UR6, 0x80000000 ;  /* 0x8000000000067882 */ /* 0x000fe20000000000 */
[----:B------:R-:W-:Y:S01]  /*9ec0*/  LEA.HI R34, R34, R35, RZ, 0xc ;  /* 0x0000002322227211 */ /* 0x000fe200078f60ff */
[----:B------:R-:W-:Y:S01]  /*9ed0*/  IMAD.MOV.U32 R35, RZ, RZ, 0x43300000 ;  /* 0x43300000ff237424 */ /* 0x000fe200078e00ff */
[----:B------:R-:W-:-:S09]  /*9ee0*/  UMOV UR7, 0x43300000 ;  /* 0x4330000000077882 */ /* 0x000fd20000000000 */
[----:B------:R-:W-:Y:S02]  /*9ef0*/  @P1 VIADD R23, R21, 0xfff00000 ;  /* 0xfff0000015171836 */ /* 0x000fe40000000000 */
[----:B------:R-:W-:Y:S02]  /*9f00*/  @P1 VIADD R34, R34, 0x1 ;  /* 0x0000000122221836 */ /* 0x000fe40000000000 */
[----:B------:R-:W-:-:S03]  /*9f10*/  @P1 IMAD.MOV.U32 R21, RZ, RZ, R23 ;  /* 0x000000ffff151224 */ /* 0x000fc600078e0017 */
[----:B------:R-:W-:-:S03]  /*9f20*/  LOP3.LUT R34, R34, 0x80000000, RZ, 0x3c, !PT ;  /* 0x8000000022227812 */ /* 0x000fc600078e3cff */
        /* <DEDUP_REMOVED lines=48> */
.L_x_143:
[----:B------:R-:W-:Y:S01]  /*a230*/  MOV R22, 0x0 ;  /* 0x0000000000167802 */ /* 0x000fe20000000f00 */
[----:B------:R-:W-:Y:S01]  /*a240*/  IMAD.MOV.U32 R23, RZ, RZ, 0x7ff00000 ;  /* 0x7ff00000ff177424 */ /* 0x000fe200078e00ff */
[----:B------:R-:W-:-:S05]  /*a250*/  LOP3.LUT P1, RZ, R21, 0x7fffffff, RZ, 0xc0, !PT ;  /* 0x7fffffff15ff7812 */ /* 0x000fca000782c0ff */
[----:B------:R-:W-:-:S10]  /*a260*/  DFMA R22, R20, R22, +INF ;  /* 0x7ff000001416742b */ /* 0x000fd40000000016 */
[----:B------:R-:W-:Y:S02]  /*a270*/  FSEL R56, R22, RZ, P1 ;  /* 0x000000ff16387208 */ /* 0x000fe40000800000 */
[----:B------:R-:W-:-:S07]  /*a280*/  FSEL R57, R23, -QNAN , P1 ;  /* 0xfff0000017397808 */ /* 0x000fce0000800000 */
.L_x_144:
[----:B------:R-:W-:Y:S05]  /*a290*/  BSYNC.RECONVERGENT B0 ;  /* 0x0000000000007941 */ /* 0x000fea0003800200 */
.L_x_142:
[----:B------:R-:W2:Y:S01]  /*a2a0*/  LDG.E.64 R62, desc[UR8][R92.64+0x30] ;  /* 0x000030085c3e7981 */ /* 0x000ea2000c1e1b00 */
[----:B------:R-:W-:Y:S01]  /*a2b0*/  DMUL R56, R56, R12 ;  /* 0x0000000c38387228 */ /* 0x000fe20000000000 */
[----:B------:R-:W-:Y:S01]  /*a2c0*/  BSSY.RECONVERGENT B0, `(.L_x_145) ;  /* 0x0000007000007945 */ /* 0x000fe20003800200 */
[----:B------:R-:W-:Y:S02]  /*a2d0*/  IMAD.MOV.U32 R26, RZ, RZ, RZ ;  /* 0x000000ffff1a7224 */ /* 0x000fe400078e00ff */
[----:B------:R-:W-:Y:S01]  /*a2e0*/  IMAD.MOV.U32 R27, RZ, RZ, 0x40080000 ;  /* 0x40080000ff1b7424 */ /* 0x000fe200078e00ff */
[----:B--2---:R-:W-:-:S10]  /*a2f0*/  DADD R28, -RZ, |R62| ;  /* 0x00000000ff1c7229 */ /* 0x004fd4000000053e */
[----:B------:R-:W-:Y:S01]  /*a300*/  IMAD.MOV.U32 R30, RZ, RZ, R28 ;  /* 0x000000ffff1e7224 */ /* 0x000fe200078e001c */
[----:B------:R-:W-:-:S07]  /*a310*/  MOV R28, 0xa330 ;  /* 0x0000a330001c7802 */ /* 0x000fce0000000f00 */
[----:B------:R-:W-:Y:S05]  /*a320*/  CALL.REL.NOINC `($_Z5Itot1idPdPsS_S_Pi$__internal_accurate_pow) ;  /* 0x0000016400287944 */ /* 0x000fea0003c00000 */
[----:B------:R-:W-:Y:S05]  /*a330*/  BSYNC.RECONVERGENT B0 ;  /* 0x0000000000007941 */ /* 0x000fea0003800200 */
.L_x_145:
[----:B------:R0:W5:Y:S04]  /*a340*/  LDG.E.64 R60, desc[UR8][R92.64+0x38] ;  /* 0x000038085c3c7981 */ /* 0x000168000c1e1b00 */
[----:B------:R0:W5:Y:S01]  /*a350*/  LDG.E.64 R58, desc[UR8][R92.64+0x40] ;  /* 0x000040085c3a7981 */ /* 0x000162000c1e1b00 */
[----:B------:R-:W1:Y:S01]  /*a360*/  MUFU.RCP64H R13, -6.5 ;  /* 0xc01a0000000d7908 */ /* 0x000e620000001800 */
[----:B------:R-:W-:Y:S01]  /*a370*/  IMAD.MOV.U32 R22, RZ, RZ, 0x0 ;  /* 0x00000000ff167424 */ /* 0x000fe200078e00ff */
[----:B------:R-:W-:Y:S01]  /*a380*/  DADD R28, R94, 45 ;  /* 0x404680005e1c7429 */ /* 0x000fe20000000000 */
[----:B------:R-:W-:Y:S01]  /*a390*/  IMAD.MOV.U32 R23, RZ, RZ, 0x401a0000 ;  /* 0x401a0000ff177424 */ /* 0x000fe200078e00ff */
[C---:B------:R-:W-:Y:S01]  /*a3a0*/  DSETP.NEU.AND P4, PT, R62.reuse, RZ, PT ;  /* 0x000000ff3e00722a */ /* 0x040fe20003f8d000 */
[----:B------:R-:W-:Y:S01]  /*a3b0*/  IMAD.MOV.U32 R12, RZ, RZ, 0x1 ;  /* 0x00000001ff0c7424 */ /* 0x000fe200078e00ff */
[----:B------:R-:W-:Y:S01]  /*a3c0*/  ISETP.GE.AND P2, PT, R63, RZ, PT ;  /* 0x000000ff3f00720c */ /* 0x000fe20003f46270 */
[----:B------:R-:W-:Y:S01]  /*a3d0*/  BSSY.RECONVERGENT B0, `(.L_x_146) ;  /* 0x000001d000007945 */ /* 0x000fe20003800200 */
[----:B------:R-:W-:Y:S01]  /*a3e0*/  MOV R31, 0x3ff10624 ;  /* 0x3ff10624001f7802 */ /* 0x000fe20000000f00 */
[----:B------:R-:W-:-:S03]  /*a3f0*/  DSETP.NEU.AND P1, PT, R62, 1, PT ;  /* 0x3ff000003e00742a */ /* 0x000fc60003f2d000 */
[----:B------:R-:W-:Y:S01]  /*a400*/  FSEL R31, R31, 1.8249999284744262695, !P3 ;  /* 0x3fe999991f1f7808 */ /* 0x000fe20005800000 */
[----:B-1----:R-:W-:-:S08]  /*a410*/  DFMA R20, R12, R22, 1 ;  /* 0x3ff000000c14742b */ /* 0x002fd00000000016 */
[----:B------:R-:W-:-:S08]  /*a420*/  DFMA R20, R20, R20, R20 ;  /* 0x000000141414722b */ /* 0x000fd00000000014 */
[----:B------:R-:W-:-:S08]  /*a430*/  DFMA R20, R12, R20, R12 ;  /* 0x000000140c14722b */ /* 0x000fd0000000000c */
[----:B------:R-:W-:Y:S02]  /*a440*/  DFMA R12, R20, R22, 1 ;  /* 0x3ff00000140c742b */ /* 0x000fe40000000016 */
[----:B------:R-:W-:-:S06]  /*a450*/  DADD R22, -RZ, -R26 ;  /* 0x00000000ff167229 */ /* 0x000fcc000000091a */
[----:B------:R-:W-:Y:S02]  /*a460*/  DFMA R20, R20, R12, R20 ;  /* 0x0000000c1414722b */ /* 0x000fe40000000014 */
[----:B------:R-:W-:Y:S02]  /*a470*/  DADD R12, R62, 3 ;  /* 0x400800003e0c7429 */ /* 0x000fe40000000000 */
[----:B------:R-:W-:Y:S01]  /*a480*/  FSEL R26, R22, R26, !P2 ;  /* 0x0000001a161a7208 */ /* 0x000fe20005000000 */
[----:B------:R-:W-:Y:S01]  /*a490*/  @!P4 IMAD.MOV.U32 R26, RZ, RZ, RZ ;  /* 0x000000ffff1ac224 */ /* 0x000fe200078e00ff */
[----:B------:R-:W-:Y:S01]  /*a4a0*/  FSEL R27, R23, R27, !P2 ;  /* 0x0000001b171b7208 */ /* 0x000fe20005000000 */
[----:B------:R-:W-:-:S05]  /*a4b0*/  @!P4 IMAD.MOV.U32 R27, RZ, RZ, R63 ;  /* 0x000000ffff1bc224 */ /* 0x000fca00078e003f */
[----:B------:R-:W-:Y:S01]  /*a4c0*/  LOP3.LUT R30, R13, 0x7ff00000, RZ, 0xc0, !PT ;  /* 0x7ff000000d1e7812 */ /* 0x000fe200078ec0ff */
[----:B------:R-:W-:-:S03]  /*a4d0*/  DMUL R12, R28, R20 ;  /* 0x000000141c0c7228 */ /* 0x000fc60000000000 */
[----:B------:R-:W-:Y:S01]  /*a4e0*/  ISETP.NE.AND P5, PT, R30, 0x7ff00000, PT ;  /* 0x7ff000001e00780c */ /* 0x000fe20003fa5270 */
[----:B------:R-:W-:-:S04]  /*a4f0*/  IMAD.MOV.U32 R30, RZ, RZ, 0x5d2f1aa0 ;  /* 0x5d2f1aa0ff1e7424 */ /* 0x000fc800078e00ff */
[----:B------:R-:W-:Y:S01]  /*a500*/  DFMA R22, R12, 6.5, R28 ;  /* 0x401a00000c16782b */ /* 0x000fe2000000001c */
[----:B------:R-:W-:-:S07]  /*a510*/  FSEL R30, -R30, -1.5881868392106855534e-23, !P3 ;  /* 0x9999999a1e1e7808 */ /* 0x000fce0005800100 */
[----:B0-----:R-:W-:Y:S05]  /*a520*/  @P5 BRA `(.L_x_147) ;  /* 0x00000000001c5947 */ /* 0x001fea0003800000 */
[----:B------:R-:W-:-:S14]  /*a530*/  DSETP.NAN.AND P3, PT, R62, R62, PT ;  /* 0x0000003e3e00722a */ /* 0x000fdc0003f68000 */
[----:B------:R-:W-:Y:S01]  /*a540*/  @P3 DADD R26, R62, 3 ;  /* 0x400800003e1a3429 */ /* 0x000fe20000000000 */
[----:B------:R-:W-:Y:S10]  /*a550*/  @P3 BRA `(.L_x_147) ;  /* 0x0000000000103947 */ /* 0x000ff40003800000 */
[----:B------:R-:W-:-:S14]  /*a560*/  DSETP.NEU.AND P3, PT, |R62|, +INF , PT ;  /* 0x7ff000003e00742a */ /* 0x000fdc0003f6d200 */
[----:B------:R-:W-:Y:S02]  /*a570*/  @!P3 IMAD.MOV.U32 R32, RZ, RZ, -0x100000 ;  /* 0xfff00000ff20b424 */ /* 0x000fe400078e00ff */
[----:B------:R-:W-:-:S03]  /*a580*/  @!P3 IMAD.MOV.U32 R26, RZ, RZ, RZ ;  /* 0x000000ffff1ab224 */ /* 0x000fc600078e00ff */
[----:B------:R-:W-:-:S07]  /*a590*/  @!P3 SEL R27, R32, 0x7ff00000, !P2 ;  /* 0x7ff00000201bb807 */ /* 0x000fce0005000000 */
.L_x_147:
[----:B------:R-:W-:Y:S05]  /*a5a0*/  BSYNC.RECONVERGENT B0 ;  /* 0x0000000000007941 */ /* 0x000fea0003800200 */
.L_x_146:
[----:B------:R-:W-:Y:S01]  /*a5b0*/  FSEL R32, R26, RZ, P1 ;  /* 0x000000ff1a207208 */ /* 0x000fe20000800000 */
[----:B------:R-:W-:Y:S01]  /*a5c0*/  BSSY.RECONVERGENT B1, `(.L_x_148) ;  /* 0x0000011000017945 */ /* 0x000fe20003800200 */
[----:B------:R-:W-:Y:S01]  /*a5d0*/  FSEL R33, R27, 1.875, P1 ;  /* 0x3ff000001b217808 */ /* 0x000fe20000800000 */
[----:B------:R-:W-:Y:S01]  /*a5e0*/  DFMA R26, R20, R22, R12 ;  /* 0x00000016141a722b */ /* 0x000fe2000000000c */
[----:B------:R-:W-:Y:S01]  /*a5f0*/  FSETP.GEU.AND P2, PT, |R29|, 6.5827683646048100446e-37, PT ;  /* 0x036000001d00780b */ /* 0x000fe20003f4e200 */
[----:B------:R-:W-:-:S03]  /*a600*/  DADD R56, R94, -R56 ;  /* 0x000000005e387229 */ /* 0x000fc60000000838 */
[----:B------:R-:W-:-:S05]  /*a610*/  DMUL R12, R30, R32 ;  /* 0x000000201e0c7228 */ /* 0x000fca0000000000 */
[----:B------:R-:W-:-:S03]  /*a620*/  FFMA R20, RZ, -2.40625, R27 ;  /* 0xc01a0000ff147823 */ /* 0x000fc6000000001b */
[----:B-----5:R-:W-:Y:S02]  /*a630*/  DMUL R12, R12, R60 ;  /* 0x0000003c0c0c7228 */ /* 0x020fe40000000000 */
[----:B------:R-:W-:-:S06]  /*a640*/  FSETP.GT.AND P1, PT, |R20|, 1.469367938527859385e-39, PT ;  /* 0x001000001400780b */ /* 0x000fcc0003f24200 */
[----:B------:R-:W-:-:S07]  /*a650*/  DMUL R54, R12, R58 ;  /* 0x0000003a0c367228 */ /* 0x000fce0000000000 */
[----:B------:R-:W-:Y:S05]  /*a660*/  @P1 BRA P2, `(.L_x_149) ;  /* 0x0000000000181947 */ /* 0x000fea0001000000 */
[----:B------:R-:W-:Y:S01]  /*a670*/  IMAD.MOV.U32 R27, RZ, RZ, R29 ;  /* 0x000000ffff1b7224 */ /* 0x000fe200078e001d */
[----:B------:R-:W-:Y:S01]  /*a680*/  MOV R26, 0xa6c0 ;  /* 0x0000a6c0001a7802 */ /* 0x000fe20000000f00 */
[----:B------:R-:W-:Y:S02]  /*a690*/  IMAD.MOV.U32 R124, RZ, RZ, RZ ;  /* 0x000000ffff7c7224 */ /* 0x000fe400078e00ff */
[----:B------:R-:W-:-:S07]  /*a6a0*/  IMAD.MOV.U32 R29, RZ, RZ, -0x3fe60000 ;  /* 0xc01a0000ff1d7424 */ /* 0x000fce00078e00ff */
[----:B------:R-:W-:Y:S05]  /*a6b0*/  CALL.REL.NOINC `($__internal_1_$__cuda_sm20_div_rn_f64_full) ;  /* 0x0000015800b07944 */ /* 0x000fea0003c00000 */
[----:B------:R-:W-:-:S07]  /*a6c0*/  IMAD.MOV.U32 R26, RZ, RZ, R28 ;  /* 0x000000ffff1a7224 */ /* 0x000fce00078e001c */
.L_x_149:
[----:B------:R-:W-:Y:S05]  /*a6d0*/  BSYNC.RECONVERGENT B1 ;  /* 0x0000000000017941 */ /* 0x000fea0003800200 */
.L_x_148:
[----:B------:R-:W-:Y:S01]  /*a6e0*/  MOV R32, 0x652b82fe ;  /* 0x652b82fe00207802 */ /* 0x000fe20000000f00 */
[----:B------:R-:W-:Y:S01]  /*a6f0*/  IMAD.MOV.U32 R33, RZ, RZ, 0x3ff71547 ;  /* 0x3ff71547ff217424 */ /* 0x000fe200078e00ff */
[----:B------:R-:W-:Y:S01]  /*a700*/  UMOV UR4, 0xfefa39ef ;  /* 0xfefa39ef00047882 */ /* 0x000fe20000000000 */
[----:B------:R-:W-:Y:S01]  /*a710*/  UMOV UR5, 0x3fe62e42 ;  /* 0x3fe62e4200057882 */ /* 0x000fe20000000000 */
[----:B------:R-:W0:Y:S01]  /*a720*/  MUFU.RCP64H R23, 6.06999969482421875 ;  /* 0x401847ae00177908 */ /* 0x000e220000001800 */
        /* <DEDUP_REMOVED lines=56> */
[----:B------:R-:W-:Y:S01]  /*aab0*/  @!P2 SHF.R.S32.HI R13, RZ, 0x1, R12 ;  /* 0x00000001ff0da819 */ /* 0x000fe2000001140c */
[----:B------:R-:W-:Y:S02]  /*aac0*/  @!P2 IMAD.MOV.U32 R12, RZ, RZ, R20 ;  /* 0x000000ffff0ca224 */ /* 0x000fe400078e0014 */
[----:B------:R-:W-:Y:S01]  /*aad0*/  @!P2 IMAD.MOV.U32 R20, RZ, RZ, RZ ;  /* 0x000000ffff14a224 */ /* 0x000fe200078e00ff */
[----:B------:R-:W-:Y:S01]  /*aae0*/  @!P2 IADD3 R32, PT, PT, R32, -R13, RZ ;  /* 0x8000000d2020a210 */ /* 0x000fe20007ffe0ff */
[----:B------:R-:W-:-:S03]  /*aaf0*/  @!P2 IMAD R13, R13, 0x100000, R21 ;  /* 0x001000000d0da824 */ /* 0x000fc600078e0215 */
[----:B------:R-:W-:-:S06]  /*ab00*/  @!P2 LEA R21, R32, 0x3ff00000, 0x14 ;  /* 0x3ff000002015a811 */ /* 0x000fcc00078ea0ff */
[----:B------:R-:W-:-:S11]  /*ab10*/  @!P2 DMUL R52, R12, R20 ;  /* 0x000000140c34a228 */ /* 0x000fd60000000000 */
.L_x_151:
[----:B------:R-:W-:Y:S05]  /*ab20*/  BSYNC.RECONVERGENT B0 ;  /* 0x0000000000007941 */ /* 0x000fea0003800200 */
.L_x_150:
        /* <DEDUP_REMOVED lines=9> */
[----:B------:R-:W-:-:S05]  /*abc0*/  FFMA R12, RZ, 2.3793749809265136719, R27 ;  /* 0x401847aeff0c7823 */ /* 0x000fca000000001b */
[----:B------:R-:W-:-:S13]  /*abd0*/  FSETP.GT.AND P1, PT, |R12|, 1.469367938527859385e-39, PT ;  /* 0x001000000c00780b */ /* 0x000fda0003f24200 */
[----:B------:R-:W-:Y:S05]  /*abe0*/  @P1 BRA P2, `(.L_x_153) ;  /* 0x0000000000181947 */ /* 0x000fea0001000000 */
[----:B------:R-:W-:Y:S01]  /*abf0*/  IMAD.MOV.U32 R27, RZ, RZ, R29 ;  /* 0x000000ffff1b7224 */ /* 0x000fe200078e001d */
[----:B------:R-:W-:Y:S01]  /*ac00*/  MOV R26, 0xac40 ;  /* 0x0000ac40001a7802 */ /* 0x000fe20000000f00 */
[----:B------:R-:W-:Y:S02]  /*ac10*/  IMAD.MOV.U32 R124, RZ, RZ, 0x147ae148 ;  /* 0x147ae148ff7c7424 */ /* 0x000fe400078e00ff */
[----:B------:R-:W-:-:S07]  /*ac20*/  IMAD.MOV.U32 R29, RZ, RZ, 0x401847ae ;  /* 0x401847aeff1d7424 */ /* 0x000fce00078e00ff */
[----:B------:R-:W-:Y:S05]  /*ac30*/  CALL.REL.NOINC `($__internal_1_$__cuda_sm20_div_rn_f64_full) ;  /* 0x0000015400507944 */ /* 0x000fea0003c00000 */
[----:B------:R-:W-:-:S07]  /*ac40*/  IMAD.MOV.U32 R26, RZ, RZ, R28 ;  /* 0x000000ffff1a7224 */ /* 0x000fce00078e001c */
.L_x_153:
[----:B------:R-:W-:Y:S05]  /*ac50*/  BSYNC.RECONVERGENT B1 ;  /* 0x0000000000017941 */ /* 0x000fea0003800200 */
.L_x_152:
[----:B------:R-:W-:Y:S01]  /*ac60*/  IMAD.MOV.U32 R32, RZ, RZ, 0x652b82fe ;  /* 0x652b82feff207424 */ /* 0x000fe200078e00ff */
[----:B------:R-:W-:Y:S01]  /*ac70*/  MOV R33, 0x3ff71547 ;  /* 0x3ff7154700217802 */ /* 0x000fe20000000f00 */
[----:B------:R-:W-:Y:S01]  /*ac80*/  UMOV UR4, 0xfefa39ef ;  /* 0xfefa39ef00047882 */ /* 0x000fe20000000000 */
[----:B------:R-:W-:Y:S01]  /*ac90*/  UMOV UR5, 0x3fe62e42 ;  /* 0x3fe62e4200057882 */ /* 0x000fe20000000000 */
[----:B------:R-:W0:Y:S01]  /*aca0*/  MUFU.RCP64H R23, 10.4799957275390625 ;  /* 0x4024f5c200177908 */ /* 0x000e220000001800 */
[----:B------:R-:W-:Y:S01]  /*acb0*/  IMAD.MOV.U32 R30, RZ, RZ, -0x70a3d70a ;  /* 0x8f5c28f6ff1e7424 */ /* 0x000fe200078e00ff */
        /* <DEDUP_REMOVED lines=57> */
[----:B------:R-:W-:Y:S02]  /*b050*/  @!P2 IMAD.MOV.U32 R20, RZ, RZ, RZ ;  /* 0x000000ffff14a224 */ /* 0x000fe400078e00ff */
[----:B------:R-:W-:Y:S01]  /*b060*/  @!P2 IMAD.IADD R32, R32, 0x1, -R13 ;  /* 0x000000012020a824 */ /* 0x000fe200078e0a0d */
[----:B------:R-:W-:-:S04]  /*b070*/  @!P2 LEA R13, R13, R21, 0x14 ;  /* 0x000000150d0da211 */ /* 0x000fc800078ea0ff */
[----:B------:R-:W-:-:S06]  /*b080*/  @!P2 LEA R21, R32, 0x3ff00000, 0x14 ;  /* 0x3ff000002015a811 */ /* 0x000fcc00078ea0ff */
[----:B------:R-:W-:-:S11]  /*b090*/  @!P2 DMUL R50, R12, R20 ;  /* 0x000000140c32a228 */ /* 0x000fd60000000000 */
.L_x_155:
[----:B------:R-:W-:Y:S05]  /*b0a0*/  BSYNC.RECONVERGENT B0 ;  /* 0x0000000000007941 */ /* 0x000fea0003800200 */
.L_x_154:
        /* <DEDUP_REMOVED lines=9> */
[----:B------:R-:W-:-:S05]  /*b140*/  FFMA R12, RZ, 2.5774998664855957031, R27 ;  /* 0x4024f5c2ff0c7823 */ /* 0x000fca000000001b */
        /* <DEDUP_REMOVED lines=8> */
.L_x_157:
[----:B------:R-:W-:Y:S05]  /*b1d0*/  BSYNC.RECONVERGENT B1 ;  /* 0x0000000000017941 */ /* 0x000fea0003800200 */
.L_x_156:
[----:B------:R-:W-:Y:S01]  /*b1e0*/  IMAD.MOV.U32 R28, RZ, RZ, 0x652b82fe ;  /* 0x652b82feff1c7424 */ /* 0x000fe200078e00ff */
[----:B------:R-:W-:Y:S01]  /*b1f0*/  UMOV UR6, 0xfefa39ef ;  /* 0xfefa39ef00067882 */ /* 0x000fe20000000000 */
[----:B------:R-:W-:Y:S01]  /*b200*/  IMAD.MOV.U32 R29, RZ, RZ, 0x3ff71547 ;  /* 0x3ff71547ff1d7424 */ /* 0x000fe200078e00ff */
[----:B------:R-:W-:Y:S01]  /*b210*/  UMOV UR7, 0x3fe62e42 ;  /* 0x3fe62e4200077882 */ /* 0x000fe20000000000 */
[----:B------:R-:W-:Y:S01]  /*b220*/  UMOV UR10, 0x3b39803f ;  /* 0x3b39803f000a7882 */ /* 0x000fe20000000000 */
[----:B------:R-:W-:Y:S01]  /*b230*/  UMOV UR11, 0x3c7abc9e ;  /* 0x3c7abc9e000b7882 */ /* 0x000fe20000000000 */
[----:B------:R-:W-:Y:S01]  /*b240*/  MOV R30, 0xfca213ea ;  /* 0xfca213ea001e7802 */ /* 0x000fe20000000f00 */
[----:B------:R-:W-:Y:S01]  /*b250*/  IMAD.MOV.U32 R31, RZ, RZ, 0x3e928af3 ;  /* 0x3e928af3ff1f7424 */ /* 0x000fe200078e00ff */
        /* <DEDUP_REMOVED lines=16> */
[C---:B------:R-:W-:Y:S01]  /*b360*/  DFMA R20, R12.reuse, -UR6, R26 ;  /* 0x800000060c147c2b */ /* 0x040fe2000800001a */
[----:B------:R-:W-:Y:S01]  /*b370*/  UMOV UR26, 0x55555511 ;  /* 0x55555511001a7882 */ /* 0x000fe20000000000 */
[----:B------:R-:W-:Y:S01]  /*b380*/  UMOV UR27, 0x3fc55555 ;  /* 0x3fc55555001b7882 */ /* 0x000fe20000000000 */
[----:B------:R-:W-:Y:S01]  /*b390*/  UMOV UR28, 0xb ;  /* 0x0000000b001c7882 */ /* 0x000fe20000000000 */
[----:B------:R-:W-:Y:S01]  /*b3a0*/  UMOV UR29, 0x3fe00000 ;  /* 0x3fe00000001d7882 */ /* 0x000fe20000000000 */
[----:B------:R-:W-:Y:S01]  /*b3b0*/  FSETP.GEU.AND P1, PT, |R27|, 4.1917929649353027344, PT ;  /* 0x4086232b1b00780b */ /* 0x000fe20003f2e200 */
[----:B------:R-:W-:Y:S02]  /*b3c0*/  BSSY.RECONVERGENT B0, `(.L_x_158) ;  /* 0x000001c000007945 */ /* 0x000fe40003800200 */
        /* <DEDUP_REMOVED lines=27> */
.L_x_159:
[----:B------:R-:W-:Y:S05]  /*b580*/  BSYNC.RECONVERGENT B0 ;  /* 0x0000000000007941 */ /* 0x000fea0003800200 */
.L_x_158:
[----:B------:R-:W-:Y:S01]  /*b590*/  UMOV UR4, 0xd70a3d71 ;  /* 0xd70a3d7100047882 */ /* 0x000fe20000000000 */
[----:B------:R-:W-:Y:S01]  /*b5a0*/  UMOV UR5, 0x404790a3 ;  /* 0x404790a300057882 */ /* 0x000fe20000000000 */
[----:B------:R-:W-:Y:S01]  /*b5b0*/  BSSY.RECONVERGENT B0, `(.L_x_160) ;  /* 0x0000024000007945 */ /* 0x000fe20003800200 */
[----:B------:R-:W-:Y:S01]  /*b5c0*/  DADD R12, R94, UR4 ;  /* 0x000000045e0c7e29 */ /* 0x000fe20008000000 */
[----:B------:R-:W-:Y:S01]  /*b5d0*/  UMOV UR4, 0x9999999a ;  /* 0x9999999a00047882 */ /* 0x000fe20000000000 */
[----:B------:R-:W-:-:S06]  /*b5e0*/  UMOV UR5, 0x3fb99999 ;  /* 0x3fb9999900057882 */ /* 0x000fcc0000000000 */
[----:B------:R-:W-:-:S08]  /*b5f0*/  DMUL R20, R12, -UR4 ;  /* 0x800000040c147c28 */ /* 0x000fd00008000000 */
        /* <DEDUP_REMOVED lines=31> */
.L_x_161:
[----:B------:R-:W-:Y:S05]  /*b7f0*/  BSYNC.RECONVERGENT B0 ;  /* 0x0000000000007941 */ /* 0x000fea0003800200 */
.L_x_160:
[----:B------:R-:W-:Y:S01]  /*b800*/  DADD R124, -R28, 1 ;  /* 0x3ff000001c7c7429 */ /* 0x000fe20000000100 */
[----:B------:R-:W-:Y:S01]  /*b810*/  IMAD.MOV.U32 R20, RZ, RZ, 0x1 ;  /* 0x00000001ff147424 */ /* 0x000fe200078e00ff */
[----:B------:R-:W-:Y:S01]  /*b820*/  UMOV UR4, 0x47ae147b ;  /* 0x47ae147b00047882 */ /* 0x000fe20000000000 */
[----:B------:R-:W-:Y:S01]  /*b830*/  UMOV UR5, 0x3fd47ae1 ;  /* 0x3fd47ae100057882 */ /* 0x000fe20000000000 */
[----:B------:R-:W-:Y:S01]  /*b840*/  BSSY.RECONVERGENT B1, `(.L_x_162) ;  /* 0x0000016000017945 */ /* 0x000fe20003800200 */
[----:B------:R-:W-:Y:S01]  /*b850*/  DMUL R26, R12, UR4 ;  /* 0x000000040c1a7c28 */ /* 0x000fe20008000000 */
[----:B------:R-:W0:Y:S01]  /*b860*/  MUFU.RCP64H R21, R125 ;  /* 0x0000007d00157308 */ /* 0x000e220000001800 */
[----:B------:R-:W-:-:S08]  /*b870*/  DADD R48, R48, 1 ;  /* 0x3ff0000030307429 */ /* 0x000fd00000000000 */
        /* <DEDUP_REMOVED lines=18> */
.L_x_163:
[----:B------:R-:W-:Y:S05]  /*b9a0*/  BSYNC.RECONVERGENT B1 ;  /* 0x0000000000017941 */ /* 0x000fea0003800200 */
.L_x_162:
[----:B------:R-:W0:Y:S01]  /*b9b0*/  MUFU.RCP64H R13, -11 ;  /* 0xc0260000000d7908 */ /* 0x000e220000001800 */
[----:B------:R-:W-:Y:S01]  /*b9c0*/  IMAD.MOV.U32 R22, RZ, RZ, 0x0 ;  /* 0x00000000ff167424 */ /* 0x000fe200078e00ff */
[----:B------:R-:W-:Y:S01]  /*b9d0*/  MOV R23, 0x40260000 ;  /* 0x4026000000177802 */ /* 0x000fe20000000f00 */
[----:B------:R-:W-:Y:S01]  /*b9e0*/  IMAD.MOV.U32 R12, RZ, RZ, 0x1 ;  /* 0x00000001ff0c7424 */ /* 0x000fe200078e00ff */
[----:B------:R-:W-:Y:S01]  /*b9f0*/  FSETP.GEU.AND P2, PT, |R95|, 6.5827683646048100446e-37, PT ;  /* 0x036000005f00780b */ /* 0x000fe20003f4e200 */
[----:B------:R-:W-:Y:S04]  /*ba00*/  BSSY.RECONVERGENT B1, `(.L_x_164) ;  /* 0x0000013000017945 */ /* 0x000fe80003800200 */
[----:B0-----:R-:W-:-:S08]  /*ba10*/  DFMA R20, R12, R22, 1 ;  /* 0x3ff000000c14742b */ /* 0x001fd00000000016 */
[----:B------:R-:W-:-:S08]  /*ba20*/  DFMA R20, R20, R20, R20 ;  /* 0x000000141414722b */ /* 0x000fd00000000014 */
[----:B------:R-:W-:-:S08]  /*ba30*/  DFMA R20, R12, R20, R12 ;  /* 0x000000140c14722b */ /* 0x000fd0000000000c */
[----:B------:R-:W-:-:S08]  /*ba40*/  DFMA R12, R20, R22, 1 ;  /* 0x3ff00000140c742b */ /* 0x000fd00000000016 */
[----:B------:R-:W-:-:S08]  /*ba50*/  DFMA R12, R20, R12, R20 ;  /* 0x0000000c140c722b */ /* 0x000fd00000000014 */
[----:B------:R-:W-:-:S08]  /*ba60*/  DMUL R26, R94, R12 ;  /* 0x0000000c5e1a7228 */ /* 0x000fd00000000000 */
[----:B------:R-:W-:-:S08]  /*ba70*/  DFMA R20, R26, 11, R94 ;  /* 0x402600001a14782b */ /* 0x000fd0000000005e */
[----:B------:R-:W-:-:S10]  /*ba80*/  DFMA R26, R12, R20, R26 ;  /* 0x000000140c1a722b */ /* 0x000fd4000000001a */
[----:B------:R-:W-:-:S05]  /*ba90*/  FFMA R12, RZ, -2.59375, R27 ;  /* 0xc0260000ff0c7823 */ /* 0x000fca000000001b */
[----:B------:R-:W-:-:S13]  /*baa0*/  FSETP.GT.AND P1, PT, |R12|, 1.469367938527859385e-39, PT ;  /* 0x001000000c00780b */ /* 0x000fda0003f24200 */
[----:B------:R-:W-:Y:S05]  /*bab0*/  @P1 BRA P2, `(.L_x_165) ;  /* 0x00000000001c1947 */ /* 0x000fea0001000000 */
[----:B------:R-:W-:Y:S01]  /*bac0*/  IMAD.MOV.U32 R28, RZ, RZ, R94 ;  /* 0x000000ffff1c7224 */ /* 0x000fe200078e005e */
[----:B------:R-:W-:Y:S01]  /*bad0*/  MOV R26, 0xbb20 ;  /* 0x0000bb20001a7802 */ /* 0x000fe20000000f00 */
[----:B------:R-:W-:Y:S02]  /*bae0*/  IMAD.MOV.U32 R27, RZ, RZ, R95 ;  /* 0x000000ffff1b7224 */ /* 0x000fe400078e005f */
[----:B------:R-:W-:Y:S02]  /*baf0*/  IMAD.MOV.U32 R124, RZ, RZ, RZ ;  /* 0x000000ffff7c7224 */ /* 0x000fe400078e00ff */
[----:B------:R-:W-:-:S07]  /*bb00*/  IMAD.MOV.U32 R29, RZ, RZ, -0x3fda0000 ;  /* 0xc0260000ff1d7424 */ /* 0x000fce00078e00ff */
[----:B------:R-:W-:Y:S05]  /*bb10*/  CALL.REL.NOINC `($__internal_1_$__cuda_sm20_div_rn_f64_full) ;  /* 0x0000014400987944 */ /* 0x000fea0003c00000 */
[----:B------:R-:W-:-:S07]  /*bb20*/  IMAD.MOV.U32 R26, RZ, RZ, R28 ;  /* 0x000000ffff1a7224 */ /* 0x000fce00078e001c */
.L_x_165:
[----:B------:R-:W-:Y:S05]  /*bb30*/  BSYNC.RECONVERGENT B1 ;  /* 0x0000000000017941 */ /* 0x000fea0003800200 */
.L_x_164:
[----:B------:R-:W-:Y:S01]  /*bb40*/  IMAD.MOV.U32 R22, RZ, RZ, 0x652b82fe ;  /* 0x652b82feff167424 */ /* 0x000fe200078e00ff */
[----:B------:R-:W-:Y:S01]  /*bb50*/  UMOV UR4, 0xfefa39ef ;  /* 0xfefa39ef00047882 */ /* 0x000fe20000000000 */
[----:B------:R-:W-:Y:S01]  /*bb60*/  IMAD.MOV.U32 R23, RZ, RZ, 0x3ff71547 ;  /* 0x3ff71547ff177424 */ /* 0x000fe200078e00ff */
[----:B------:R-:W-:Y:S01]  /*bb70*/  UMOV UR5, 0x3fe62e42 ;  /* 0x3fe62e4200057882 */ /* 0x000fe20000000000 */
[----:B------:R-:W-:Y:S01]  /*bb80*/  FSETP.GEU.AND P1, PT, |R27|, 4.1917929649353027344, PT ;  /* 0x4086232b1b00780b */ /* 0x000fe20003f2e200 */
[----:B------:R-:W-:Y:S01]  /*bb90*/  BSSY.RECONVERGENT B0, `(.L_x_166) ;  /* 0x0000036000007945 */ /* 0x000fe20003800200 */
[----:B------:R-:W-:Y:S02]  /*bba0*/  DSETP.GE.AND P3, PT, R94, -40, PT ;  /* 0xc04400005e00742a */ /* 0x000fe40003f66000 */
[----:B------:R-:W-:-:S08]  /*bbb0*/  DFMA R22, R26, R22, 6.75539944105574400000e+15 ;  /* 0x433800001a16742b */ /* 0x000fd00000000016 */
[----:B------:R-:W-:-:S08]  /*bbc0*/  DADD R12, R22, -6.75539944105574400000e+15 ;  /* 0xc3380000160c7429 */ /* 0x000fd00000000000 */
[----:B------:R-:W-:Y:S01]  /*bbd0*/  DFMA R20, R12, -UR4, R26 ;  /* 0x800000040c147c2b */ /* 0x000fe2000800001a */
[----:B------:R-:W-:Y:S01]  /*bbe0*/  UMOV UR4, 0x3b39803f ;  /* 0x3b39803f00047882 */ /* 0x000fe20000000000 */
[----:B------:R-:W-:-:S06]  /*bbf0*/  UMOV UR5, 0x3c7abc9e ;  /* 0x3c7abc9e00057882 */ /* 0x000fcc0000000000 */
[----:B------:R-:W-:Y:S01]  /*bc00*/  DFMA R20, R12, -UR4, R20 ;  /* 0x800000040c147c2b */ /* 0x000fe20008000014 */
[----:B------:R-:W-:Y:S01]  /*bc10*/  UMOV UR4, 0x69ce2bdf ;  /* 0x69ce2bdf00047882 */ /* 0x000fe20000000000 */
[----:B------:R-:W-:Y:S01]  /*bc20*/  MOV R12, 0xfca213ea ;  /* 0xfca213ea000c7802 */ /* 0x000fe20000000f00 */
[----:B------:R-:W-:Y:S01]  /*bc30*/  IMAD.MOV.U32 R13, RZ, RZ, 0x3e928af3 ;  /* 0x3e928af3ff0d7424 */ /* 0x000fe200078e00ff */
        /* <DEDUP_REMOVED lines=43> */
.L_x_167:
[----:B------:R-:W-:Y:S05]  /*bef0*/  BSYNC.RECONVERGENT B0 ;  /* 0x0000000000007941 */ /* 0x000fea0003800200 */
.L_x_166:
[----:B------:R-:W-:Y:S01]  /*bf00*/  UMOV UR4, 0x47ae147b ;  /* 0x47ae147b00047882 */ /* 0x000fe20000000000 */
[----:B------:R-:W-:Y:S01]  /*bf10*/  UMOV UR5, 0x3fb47ae1 ;  /* 0x3fb47ae100057882 */ /* 0x000fe20000000000 */
[----:B------:R-:W-:Y:S01]  /*bf20*/  BSSY.RECONVERGENT B1, `(.L_x_168) ;  /* 0x00002a4000017945 */ /* 0x000fe20003800200 */
[----:B------:R-:W-:-:S03]  /*bf30*/  DFMA R46, R12, UR4, R46 ;  /* 0x000000040c2e7c2b */ /* 0x000fc6000800002e */
[----:B------:R-:W-:Y:S08]  /*bf40*/  @!P3 BRA `(.L_x_169) ;  /* 0x0000000800fcb947 */ /* 0x000ff00003800000 */
[----:B------:R-:W0:Y:S01]  /*bf50*/  MUFU.RCP64H R13, -11.09999847412109375 ;  /* 0xc0263333000d7908 */ /* 0x000e220000001800 */
[----:B------:R-:W-:Y:S01]  /*bf60*/  IMAD.MOV.U32 R22, RZ, RZ, 0x33333333 ;  /* 0x33333333ff167424 */ /* 0x000fe200078e00ff */
[----:B------:R-:W-:Y:S01]  /*bf70*/  MOV R12, 0x1 ;  /* 0x00000001000c7802 */ /* 0x000fe20000000f00 */
[----:B------:R-:W-:Y:S01]  /*bf80*/  IMAD.MOV.U32 R23, RZ, RZ, 0x40263333 ;  /* 0x40263333ff177424 */ /* 0x000fe200078e00ff */
[----:B------:R-:W-:Y:S01]  /*bf90*/  UMOV UR4, 0x851eb852 ;  /* 0x851eb85200047882 */ /* 0x000fe20000000000 */
[----:B------:R-:W-:Y:S01]  /*bfa0*/  UMOV UR5, 0x402551eb ;  /* 0x402551eb00057882 */ /* 0x000fe20000000000 */
[----:B------:R-:W-:Y:S01]  /*bfb0*/  BSSY.RECONVERGENT B2, `(.L_x_170) ;  /* 0x0000014000027945 */ /* 0x000fe20003800200 */
[----:B------:R-:W-:Y:S02]  /*bfc0*/  DADD R28, R94, UR4 ;  /* 0x000000045e1c7e29 */ /* 0x000fe40008000000 */
[----:B0-----:R-:W-:-:S08]  /*bfd0*/  DFMA R20, R12, R22, 1 ;  /* 0x3ff000000c14742b */ /* 0x001fd00000000016 */
[----:B------:R-:W-:Y:S01]  /*bfe0*/  FSETP.GEU.AND P2, PT, |R29|, 6.5827683646048100446e-37, PT ;  /* 0x036000001d00780b */ /* 0x000fe20003f4e200 */
[----:B------:R-:W-:-:S08]  /*bff0*/  DFMA R20, R20, R20, R20 ;  /* 0x000000141414722b */ /* 0x000fd00000000014 */
[----:B------:R-:W-:-:S08]  /*c000*/  DFMA R20, R12, R20, R12 ;  /* 0x000000140c14722b */ /* 0x000fd0000000000c */
[----:B------:R-:W-:-:S08]  /*c010*/  DFMA R12, R20, R22, 1 ;  /* 0x3ff00000140c742b */ /* 0x000fd00000000016 */
[----:B------:R-:W-:-:S08]  /*c020*/  DFMA R12, R20, R12, R20 ;  /* 0x0000000c140c722b */ /* 0x000fd00000000014 */
[----:B------:R-:W-:-:S08]  /*c030*/  DMUL R26, R28, R12 ;  /* 0x0000000c1c1a7228 */ /* 0x000fd00000000000 */
[----:B------:R-:W-:-:S08]  /*c040*/  DFMA R20, R26, R22, R28 ;  /* 0x000000161a14722b */ /* 0x000fd0000000001c */
[----:B------:R-:W-:-:S10]  /*c050*/  DFMA R26, R12, R20, R26 ;  /* 0x000000140c1a722b */ /* 0x000fd4000000001a */
[----:B------:R-:W-:-:S05]  /*c060*/  FFMA R12, RZ, -2.5968749523162841797, R27 ;  /* 0xc0263333ff0c7823 */ /* 0x000fca000000001b */
[----:B------:R-:W-:-:S13]  /*c070*/  FSETP.GT.AND P1, PT, |R12|, 1.469367938527859385e-39, PT ;  /* 0x001000000c00780b */ /* 0x000fda0003f24200 */
[----:B------:R-:W-:Y:S05]  /*c080*/  @P1 BRA P2, `(.L_x_171) ;  /* 0x0000000000181947 */ /* 0x000fea0001000000 */
[----:B------:R-:W-:Y:S01]  /*c090*/  IMAD.MOV.U32 R27, RZ, RZ, R29 ;  /* 0x000000ffff1b7224 */ /* 0x000fe200078e001d */
[----:B------:R-:W-:Y:S01]  /*c0a0*/  MOV R26, 0xc0e0 ;  /* 0x0000c0e0001a7802 */ /* 0x000fe20000000f00 */
[----:B------:R-:W-:Y:S02]  /*c0b0*/  IMAD.MOV.U32 R124, RZ, RZ, 0x33333333 ;  /* 0x33333333ff7c7424 */ /* 0x000fe400078e00ff */
[----:B------:R-:W-:-:S07]  /*c0c0*/  IMAD.MOV.U32 R29, RZ, RZ, -0x3fd9cccd ;  /* 0xc0263333ff1d7424 */ /* 0x000fce00078e00ff */
[----:B------:R-:W-:Y:S05]  /*c0d0*/  CALL.REL.NOINC `($__internal_1_$__cuda_sm20_div_rn_f64_full) ;  /* 0x0000014000287944 */ /* 0x000fea0003c00000 */
[----:B------:R-:W-:-:S07]  /*c0e0*/  IMAD.MOV.U32 R26, RZ, RZ, R28 ;  /* 0x000000ffff1a7224 */ /* 0x000fce00078e001c */
.L_x_171:
[----:B------:R-:W-:Y:S05]  /*c0f0*/  BSYNC.RECONVERGENT B2 ;  /* 0x0000000000027941 */ /* 0x000fea0003800200 */
.L_x_170:
[----:B------:R-:W-:Y:S01]  /*c100*/  IMAD.MOV.U32 R12, RZ, RZ, 0x652b82fe ;  /* 0x652b82feff0c7424 */ /* 0x000fe200078e00ff */
[----:B------:R-:W-:Y:S01]  /*c110*/  MOV R22, 0x3b39803f ;  /* 0x3b39803f00167802 */ /* 0x000fe20000000f00 */
[----:B------:R-:W-:Y:S01]  /*c120*/  IMAD.MOV.U32 R13, RZ, RZ, 0x3ff71547 ;  /* 0x3ff71547ff0d7424 */ /* 0x000fe200078e00ff */
[----:B------:R-:W-:Y:S01]  /*c130*/  FSETP.GEU.AND P1, PT, |R27|, 4.1917929649353027344, PT ;  /* 0x4086232b1b00780b */ /* 0x000fe20003f2e200 */
[----:B------:R-:W-:Y:S01]  /*c140*/  IMAD.MOV.U32 R20, RZ, RZ, -0x105c611 ;  /* 0xfefa39efff147424 */ /* 0x000fe200078e00ff */
[----:B------:R-:W-:Y:S01]  /*c150*/  BSSY.RECONVERGENT B0, `(.L_x_172) ;  /* 0x0000037000007945 */ /* 0x000fe20003800200 */
[----:B------:R-:W-:Y:S01]  /*c160*/  IMAD.MOV.U32 R21, RZ, RZ, 0x3fe62e42 ;  /* 0x3fe62e42ff157424 */ /* 0x000fe200078e00ff */
[----:B------:R-:W-:Y:S01]  /*c170*/  DADD R108, R94, 32 ;  /* 0x404000005e6c7429 */ /* 0x000fe20000000000 */
[----:B------:R-:W-:Y:S01]  /*c180*/  IMAD.MOV.U32 R23, RZ, RZ, 0x3c7abc9e ;  /* 0x3c7abc9eff177424 */ /* 0x000fe200078e00ff */
[----:B------:R-:W-:Y:S01]  /*c190*/  DFMA R110, R26, R12, 6.75539944105574400000e+15 ;  /* 0x433800001a6e742b */ /* 0x000fe2000000000c */
[----:B------:R-:W-:-:S02]  /*c1a0*/  IMAD.MOV.U32 R32, RZ, RZ, 0x62401315 ;  /* 0x62401315ff207424 */ /* 0x000fc400078e00ff */
[----:B------:R-:W-:-:S05]  /*c1b0*/  IMAD.MOV.U32 R33, RZ, RZ, 0x3ec71dee ;  /* 0x3ec71deeff217424 */ /* 0x000fca00078e00ff */
[----:B------:R-:W-:-:S08]  /*c1c0*/  DADD R28, R110, -6.75539944105574400000e+15 ;  /* 0xc33800006e1c7429 */ /* 0x000fd00000000000 */
[----:B------:R-:W-:-:S08]  /*c1d0*/  DFMA R30, R28, -R20, R26 ;  /* 0x800000141c1e722b */ /* 0x000fd0000000001a */
[----:B------:R-:W-:Y:S01]  /*c1e0*/  DFMA R104, R28, -R22, R30 ;  /* 0x800000161c68722b */ /* 0x000fe2000000001e */
[----:B------:R-:W-:Y:S02]  /*c1f0*/  IMAD.MOV.U32 R28, RZ, RZ, 0x69ce2bdf ;  /* 0x69ce2bdfff1c7424 */ /* 0x000fe400078e00ff */
[----:B------:R-:W-:Y:S02]  /*c200*/  IMAD.MOV.U32 R29, RZ, RZ, 0x3e5ade15 ;  /* 0x3e5ade15ff1d7424 */ /* 0x000fe400078e00ff */
[----:B------:R-:W-:Y:S02]  /*c210*/  IMAD.MOV.U32 R30, RZ, RZ, -0x35dec16 ;  /* 0xfca213eaff1e7424 */ /* 0x000fe400078e00ff */
[----:B------:R-:W-:-:S06]  /*c220*/  IMAD.MOV.U32 R31, RZ, RZ, 0x3e928af3 ;  /* 0x3e928af3ff1f7424 */ /* 0x000fcc00078e00ff */
[----:B------:R-:W-:-:S08]  /*c230*/  DFMA R34, R104, R28, R30 ;  /* 0x0000001c6822722b */ /* 0x000fd0000000001e */
[----:B------:R-:W-:Y:S01]  /*c240*/  DFMA R36, R104, R34, R32 ;  /* 0x000000226824722b */ /* 0x000fe20000000020 */
[----:B------:R-:W-:Y:S01]  /*c250*/  IMAD.MOV.U32 R34, RZ, RZ, 0x7c89eb71 ;  /* 0x7c89eb71ff227424 */ /* 0x000fe200078e00ff */
[----:B------:R-:W-:-:S06]  /*c260*/  MOV R35, 0x3efa0199 ;  /* 0x3efa019900237802 */ /* 0x000fcc0000000f00 */
[----:B------:R-:W-:Y:S01]  /*c270*/  DFMA R38, R104, R36, R34 ;  /* 0x000000246826722b */ /* 0x000fe20000000022 */
[----:B------:R-:W-:Y:S02]  /*c280*/  IMAD.MOV.U32 R36, RZ, RZ, 0x14761f65 ;  /* 0x14761f65ff247424 */ /* 0x000fe400078e00ff */
[----:B------:R-:W-:-:S06]  /*c290*/  IMAD.MOV.U32 R37, RZ, RZ, 0x3f2a01a0 ;  /* 0x3f2a01a0ff257424 */ /* 0x000fcc00078e00ff */
        /* <DEDUP_REMOVED lines=10> */
[----:B------:R-:W-:Y:S01]  /*c340*/  MOV R44, 0x55555511 ;  /* 0x55555511002c7802 */ /* 0x000fe20000000f00 */
[----:B------:R-:W-:-:S06]  /*c350*/  IMAD.MOV.U32 R45, RZ, RZ, 0x3fc55555 ;  /* 0x3fc55555ff2d7424 */ /* 0x000fcc00078e00ff */
[----:B------:R-:W-:Y:S01]  /*c360*/  DFMA R106, R104, R102, R44 ;  /* 0x00000066686a722b */ /* 0x000fe2000000002c */
[----:B------:R-:W-:Y:S02]  /*c370*/  IMAD.MOV.U32 R102, RZ, RZ, 0xb ;  /* 0x0000000bff667424 */ /* 0x000fe400078e00ff */
[----:B------:R-:W-:-:S06]  /*c380*/  IMAD.MOV.U32 R103, RZ, RZ, 0x3fe00000 ;  /* 0x3fe00000ff677424 */ /* 0x000fcc00078e00ff */
[----:B------:R-:W-:-:S08]  /*c390*/  DFMA R106, R104, R106, R102 ;  /* 0x0000006a686a722b */ /* 0x000fd00000000066 */
        /* <DEDUP_REMOVED lines=10> */
[----:B------:R-:W-:Y:S01]  /*c440*/  @!P2 IMAD.MOV.U32 R26, RZ, RZ, R106 ;  /* 0x000000ffff1aa224 */ /* 0x000fe200078e006a */
[----:B------:R-:W-:Y:S02]  /*c450*/  @!P2 MOV R106, RZ ;  /* 0x000000ff006aa202 */ /* 0x000fe40000000f00 */
[----:B------:R-:W-:Y:S02]  /*c460*/  @!P2 SHF.R.S32.HI R101, RZ, 0x1, R101 ;  /* 0x00000001ff65a819 */ /* 0x000fe40000011465 */
[----:B------:R-:W-:-:S03]  /*c470*/  FSEL R105, R105, RZ, P1 ;  /* 0x000000ff69697208 */ /* 0x000fc60000800000 */
[----:B------:R-:W-:Y:S02]  /*c480*/  @!P2 IMAD.IADD R110, R110, 0x1, -R101 ;  /* 0x000000016e6ea824 */ /* 0x000fe400078e0a65 */
[----:B------:R-:W-:-:S03]  /*c490*/  @!P2 IMAD R27, R101, 0x100000, R107 ;  /* 0x00100000651ba824 */ /* 0x000fc600078e026b */
[----:B------:R-:W-:-:S06]  /*c4a0*/  @!P2 LEA R107, R110, 0x3ff00000, 0x14 ;  /* 0x3ff000006e6ba811 */ /* 0x000fcc00078ea0ff */
[----:B------:R-:W-:-:S11]  /*c4b0*/  @!P2 DMUL R104, R26, R106 ;  /* 0x0000006a1a68a228 */ /* 0x000fd60000000000 */
.L_x_173:
[----:B------:R-:W-:Y:S05]  /*c4c0*/  BSYNC.RECONVERGENT B0 ;  /* 0x0000000000007941 */ /* 0x000fea0003800200 */
.L_x_172:
[----:B------:R-:W-:Y:S01]  /*c4d0*/  UMOV UR4, 0x9999999a ;  /* 0x9999999a00047882 */ /* 0x000fe20000000000 */
[----:B------:R-:W-:Y:S01]  /*c4e0*/  UMOV UR5, 0x3fb99999 ;  /* 0x3fb9999900057882 */ /* 0x000fe20000000000 */
[----:B------:R-:W-:Y:S01]  /*c4f0*/  BSSY.RECONVERGENT B0, `(.L_x_174) ;  /* 0x0000021000007945 */ /* 0x000fe20003800200 */
[----:B------:R-:W-:-:S08]  /*c500*/  DMUL R108, R108, -UR4 ;  /* 0x800000046c6c7c28 */ /* 0x000fd00008000000 */
[----:B------:R-:W-:Y:S02]  /*c510*/  DFMA R106, R108, R12, 6.75539944105574400000e+15 ;  /* 0x433800006c6a742b */ /* 0x000fe4000000000c */
[----:B------:R-:W-:-:S06]  /*c520*/  FSETP.GEU.AND P1, PT, |R109|, 4.1917929649353027344, PT ;  /* 0x4086232b6d00780b */ /* 0x000fcc0003f2e200 */
[----:B------:R-:W-:-:S08]  /*c530*/  DADD R26, R106, -6.75539944105574400000e+15 ;  /* 0xc33800006a1a7429 */ /* 0x000fd00000000000 */
[----:B------:R-:W-:-:S08]  /*c540*/  DFMA R110, R26, -R20, R108 ;  /* 0x800000141a6e722b */ /* 0x000fd0000000006c */
[----:B------:R-:W-:-:S08]  /*c550*/  DFMA R110, R26, -R22, R110 ;  /* 0x800000161a6e722b */ /* 0x000fd0000000006e */
[----:B------:R-:W-:-:S08]  /*c560*/  DFMA R26, R110, R28, R30 ;  /* 0x0000001c6e1a722b */ /* 0x000fd0000000001e */
        /* <DEDUP_REMOVED lines=25> */
.L_x_175:
[----:B------:R-:W-:Y:S05]  /*c700*/  BSYNC.RECONVERGENT B0 ;  /* 0x0000000000007941 */ /* 0x000fea0003800200 */
.L_x_174:
        /* <DEDUP_REMOVED lines=35> */
.L_x_177:
[----:B------:R-:W-:Y:S05]  /*c940*/  BSYNC.RECONVERGENT B0 ;  /* 0x0000000000007941 */ /* 0x000fea0003800200 */
.L_x_176:
[----:B------:R-:W0:Y:S01]  /*c950*/  MUFU.RCP64H R13, R125 ;  /* 0x0000007d000d7308 */ /* 0x000e220000001800 */
[----:B------:R-:W-:Y:S01]  /*c960*/  IMAD.MOV.U32 R12, RZ, RZ, 0x1 ;  /* 0x00000001ff0c7424 */ /* 0x000fe200078e00ff */
[----:B------:R-:W-:Y:S01]  /*c970*/  DADD R26, R26, 1 ;  /* 0x3ff000001a1a7429 */ /* 0x000fe20000000000 */
[----:B------:R-:W-:Y:S01]  /*c980*/  UMOV UR4, 0x2d38476f ;  /* 0x2d38476f00047882 */ /* 0x000fe20000000000 */
[----:B------:R-:W-:Y:S01]  /*c990*/  UMOV UR5, 0x3f87d178 ;  /* 0x3f87d17800057882 */ /* 0x000fe20000000000 */
[----:B------:R-:W-:Y:S01]  /*c9a0*/  BSSY.RECONVERGENT B2, `(.L_x_178) ;  /* 0x0000015000027945 */ /* 0x000fe20003800200 */
[----:B------:R-:W-:-:S04]  /*c9b0*/  DADD R44, R104, 1 ;  /* 0x3ff00000682c7429 */ /* 0x000fc80000000000 */
[----:B------:R-:W-:Y:S02]  /*c9c0*/  DMUL R26, R26, UR4 ;  /* 0x000000041a1a7c28 */ /* 0x000fe40008000000 */
[----:B0-----:R-:W-:-:S08]  /*c9d0*/  DFMA R20, R12, -R124, 1 ;  /* 0x3ff000000c14742b */ /* 0x001fd0000000087c */
[----:B------:R-:W-:Y:S01]  /*c9e0*/  FSETP.GEU.AND P2, PT, |R27|, 6.5827683646048100446e-37, PT ;  /* 0x036000001b00780b */ /* 0x000fe20003f4e200 */
[----:B------:R-:W-:-:S08]  /*c9f0*/  DFMA R20, R20, R20, R20 ;  /* 0x000000141414722b */ /* 0x000fd00000000014 */
[----:B------:R-:W-:-:S08]  /*ca00*/  DFMA R20, R12, R20, R12 ;  /* 0x000000140c14722b */ /* 0x000fd0000000000c */
[----:B------:R-:W-:-:S08]  /*ca10*/  DFMA R12, R20, -R124, 1 ;  /* 0x3ff00000140c742b */ /* 0x000fd0000000087c */
[----:B------:R-:W-:-:S08]  /*ca20*/  DFMA R12, R20, R12, R20 ;  /* 0x0000000c140c722b */ /* 0x000fd00000000014 */
[----:B------:R-:W-:-:S08]  /*ca30*/  DMUL R42, R26, R12 ;  /* 0x0000000c1a2a7228 */ /* 0x000fd00000000000 */
[----:B------:R-:W-:-:S08]  /*ca40*/  DFMA R20, R42, -R124, R26 ;  /* 0x8000007c2a14722b */ /* 0x000fd0000000001a */
        /* <DEDUP_REMOVED lines=10> */
.L_x_179:
[----:B------:R-:W-:Y:S05]  /*caf0*/  BSYNC.RECONVERGENT B2 ;  /* 0x0000000000027941 */ /* 0x000fea0003800200 */
.L_x_178:
[----:B------:R-:W-:Y:S01]  /*cb00*/  UMOV UR4, 0xa9859fe8 ;  /* 0xa9859fe800047882 */ /* 0x000fe20000000000 */
[----:B------:R-:W-:Y:S02]  /*cb10*/  UMOV UR5, 0x3f3dbbd2 ;  /* 0x3f3dbbd200057882 */ /* 0x000fe40000000000 */
[----:B------:R-:W-:Y:S01]  /*cb20*/  DMUL R44, R44, UR4 ;  /* 0x000000042c2c7c28 */ /* 0x000fe20008000000 */
[----:B------:R-:W-:Y:S10]  /*cb30*/  BRA `(.L_x_180) ;  /* 0x0000001c00887947 */ /* 0x000ff40003800000 */
.L_x_169:
[----:B------:R-:W0:Y:S01]  /*cb40*/  MUFU.RCP64H R13, -6.799999237060546875 ;  /* 0xc01b3333000d7908 */ /* 0x000e220000001800 */
[----:B------:R-:W-:Y:S01]  /*cb50*/  IMAD.MOV.U32 R22, RZ, RZ, 0x33333333 ;  /* 0x33333333ff167424 */ /* 0x000fe200078e00ff */
[----:B------:R-:W-:Y:S01]  /*cb60*/  MOV R12, 0x1 ;  /* 0x00000001000c7802 */ /* 0x000fe20000000f00 */
[----:B------:R-:W-:Y:S01]  /*cb70*/  IMAD.MOV.U32 R23, RZ, RZ, 0x401b3333 ;  /* 0x401b3333ff177424 */ /* 0x000fe200078e00ff */
[----:B------:R-:W-:Y:S01]  /*cb80*/  DADD R28, R94, 80 ;  /* 0x405400005e1c7429 */ /* 0x000fe20000000000 */
[----:B------:R-:W-:Y:S09]  /*cb90*/  BSSY.RECONVERGENT B2, `(.L_x_181) ;  /* 0x0000013000027945 */ /* 0x000ff20003800200 */
[----:B------:R-:W-:Y:S01]  /*cba0*/  FSETP.GEU.AND P2, PT, |R29|, 6.5827683646048100446e-37, PT ;  /* 0x036000001d00780b */ /* 0x000fe20003f4e200 */
[----:B0-----:R-:W-:-:S08]  /*cbb0*/  DFMA R20, R12, R22, 1 ;  /* 0x3ff000000c14742b */ /* 0x001fd00000000016 */
[----:B------:R-:W-:-:S08]  /*cbc0*/  DFMA R20, R20, R20, R20 ;  /* 0x000000141414722b */ /* 0x000fd00000000014 */
[----:B------:R-:W-:-:S08]  /*cbd0*/  DFMA R20, R12, R20, R12 ;  /* 0x000000140c14722b */ /* 0x000fd0000000000c */
[----:B------:R-:W-:-:S08]  /*cbe0*/  DFMA R12, R20, R22, 1 ;  /* 0x3ff00000140c742b */ /* 0x000fd00000000016 */
[----:B------:R-:W-:-:S08]  /*cbf0*/  DFMA R12, R20, R12, R20 ;  /* 0x0000000c140c722b */ /* 0x000fd00000000014 */
[----:B------:R-:W-:-:S08]  /*cc00*/  DMUL R26, R28, R12 ;  /* 0x0000000c1c1a7228 */ /* 0x000fd00000000000 */
[----:B------:R-:W-:-:S08]  /*cc10*/  DFMA R20, R26, R22, R28 ;  /* 0x000000161a14722b */ /* 0x000fd0000000001c */
[----:B------:R-:W-:-:S10]  /*cc20*/  DFMA R26, R12, R20, R26 ;  /* 0x000000140c1a722b */ /* 0x000fd4000000001a */
[----:B------:R-:W-:-:S05]  /*cc30*/  FFMA R12, RZ, -2.4249999523162841797, R27 ;  /* 0xc01b3333ff0c7823 */ /* 0x000fca000000001b */
        /* <DEDUP_REMOVED lines=8> */
.L_x_182:
[----:B------:R-:W-:Y:S05]  /*ccc0*/  BSYNC.RECONVERGENT B2 ;  /* 0x0000000000027941 */ /* 0x000fea0003800200 */
.L_x_181:
[----:B------:R-:W-:Y:S01]  /*ccd0*/  IMAD.MOV.U32 R22, RZ, RZ, 0x652b82fe ;  /* 0x652b82feff167424 */ /* 0x000fe200078e00ff */
[----:B------:R-:W-:Y:S01]  /*cce0*/  MOV R20, 0x3b39803f ;  /* 0x3b39803f00147802 */ /* 0x000fe20000000f00 */
[----:B------:R-:W-:Y:S01]  /*ccf0*/  IMAD.MOV.U32 R23, RZ, RZ, 0x3ff71547 ;  /* 0x3ff71547ff177424 */ /* 0x000fe200078e00ff */
[----:B------:R-:W-:Y:S01]  /*cd00*/  FSETP.GEU.AND P1, PT, |R27|, 4.1917929649353027344, PT ;  /* 0x4086232b1b00780b */ /* 0x000fe20003f2e200 */
[----:B------:R-:W-:Y:S01]  /*cd10*/  IMAD.MOV.U32 R12, RZ, RZ, -0x105c611 ;  /* 0xfefa39efff0c7424 */ /* 0x000fe200078e00ff */
[----:B------:R-:W-:Y:S01]  /*cd20*/  BSSY.RECONVERGENT B0, `(.L_x_183) ;  /* 0x0000036000007945 */ /* 0x000fe20003800200 */
[----:B------:R-:W-:Y:S02]  /*cd30*/  IMAD.MOV.U32 R13, RZ, RZ, 0x3fe62e42 ;  /* 0x3fe62e42ff0d7424 */ /* 0x000fe400078e00ff */
[----:B------:R-:W-:Y:S01]  /*cd40*/  DFMA R108, R26, R22, 6.75539944105574400000e+15 ;  /* 0x433800001a6c742b */ /* 0x000fe20000000016 */
[----:B------:R-:W-:Y:S02]  /*cd50*/  IMAD.MOV.U32 R21, RZ, RZ, 0x3c7abc9e ;  /* 0x3c7abc9eff157424 */ /* 0x000fe400078e00ff */
[----:B------:R-:W-:-:S02]  /*cd60*/  IMAD.MOV.U32 R32, RZ, RZ, 0x62401315 ;  /* 0x62401315ff207424 */ /* 0x000fc400078e00ff */
[----:B------:R-:W-:-:S03]  /*cd70*/  IMAD.MOV.U32 R33, RZ, RZ, 0x3ec71dee ;  /* 0x3ec71deeff217424 */ /* 0x000fc600078e00ff */
        /* <DEDUP_REMOVED lines=48> */
.L_x_184:
[----:B------:R-:W-:Y:S05]  /*d080*/  BSYNC.RECONVERGENT B0 ;  /* 0x0000000000007941 */ /* 0x000fea0003800200 */
.L_x_183:
[----:B------:R-:W-:Y:S01]  /*d090*/  UMOV UR4, 0x10624dd3 ;  /* 0x10624dd300047882 */ /* 0x000fe20000000000 */
[----:B------:R-:W-:Y:S01]  /*d0a0*/  UMOV UR5, 0x3fb43958 ;  /* 0x3fb4395800057882 */ /* 0x000fe20000000000 */
[----:B------:R-:W-:Y:S01]  /*d0b0*/  BSSY.RECONVERGENT B0, `(.L_x_185) ;  /* 0x0000021000007945 */ /* 0x000fe20003800200 */
[----:B------:R-:W-:-:S08]  /*d0c0*/  DMUL R26, R94, UR4 ;  /* 0x000000045e1a7c28 */ /* 0x000fd00008000000 */
        /* <DEDUP_REMOVED lines=31> */
.L_x_186:
[----:B------:R-:W-:Y:S05]  /*d2c0*/  BSYNC.RECONVERGENT B0 ;  /* 0x0000000000007941 */ /* 0x000fea0003800200 */
.L_x_185:
[----:B------:R-:W-:Y:S01]  /*d2d0*/  UMOV UR4, 0x66666666 ;  /* 0x6666666600047882 */ /* 0x000fe20000000000 */
[----:B------:R-:W-:Y:S01]  /*d2e0*/  UMOV UR5, 0x3fd66666 ;  /* 0x3fd6666600057882 */ /* 0x000fe20000000000 */
[----:B------:R-:W-:Y:S01]  /*d2f0*/  BSSY.RECONVERGENT B0, `(.L_x_187) ;  /* 0x0000027000007945 */ /* 0x000fe20003800200 */
[----:B------:R-:W-:Y:S01]  /*d300*/  DMUL R26, R94, UR4 ;  /* 0x000000045e1a7c28 */ /* 0x000fe20008000000 */
[----:B------:R-:W-:Y:S01]  /*d310*/  UMOV UR4, 0x47ae147b ;  /* 0x47ae147b00047882 */ /* 0x000fe20000000000 */
[----:B------:R-:W-:Y:S02]  /*d320*/  UMOV UR5, 0x400c7ae1 ;  /* 0x400c7ae100057882 */ /* 0x000fe40000000000 */
[----:B------:R-:W-:Y:S01]  /*d330*/  DMUL R110, R110, UR4 ;  /* 0x000000046e6e7c28 */ /* 0x000fe20008000000 */
[----:B------:R-:W-:Y:S01]  /*d340*/  UMOV UR4, 0x147ae148 ;  /* 0x147ae14800047882 */ /* 0x000fe20000000000 */
[----:B------:R-:W-:Y:S02]  /*d350*/  UMOV UR5, 0x3fc147ae ;  /* 0x3fc147ae00057882 */ /* 0x000fe40000000000 */
[----:B------:R-:W-:-:S02]  /*d360*/  DFMA R108, R26, R22, 6.75539944105574400000e+15 ;  /* 0x433800001a6c742b */ /* 0x000fc40000000016 */
[----:B------:R-:W-:Y:S02]  /*d370*/  FSETP.GEU.AND P1, PT, |R27|, 4.1917929649353027344, PT ;  /* 0x4086232b1b00780b */ /* 0x000fe40003f2e200 */
[----:B------:R-:W-:-:S04]  /*d380*/  DFMA R104, R104, UR4, R110 ;  /* 0x0000000468687c2b */ /* 0x000fc8000800006e */
        /* <DEDUP_REMOVED lines=29> */
.L_x_188:
[----:B------:R-:W-:Y:S05]  /*d560*/  BSYNC.RECONVERGENT B0 ;  /* 0x0000000000007941 */ /* 0x000fea0003800200 */
.L_x_187:
[----:B------:R-:W-:Y:S01]  /*d570*/  UMOV UR4, 0x51eb851f ;  /* 0x51eb851f00047882 */ /* 0x000fe20000000000 */
[----:B------:R-:W-:Y:S01]  /*d580*/  UMOV UR5, 0x4053ceb8 ;  /* 0x4053ceb800057882 */ /* 0x000fe20000000000 */
[----:B------:R-:W-:Y:S01]  /*d590*/  BSSY.RECONVERGENT B0, `(.L_x_189) ;  /* 0x0000024000007945 */ /* 0x000fe20003800200 */
[----:B------:R-:W-:Y:S01]  /*d5a0*/  DADD R26, R94, UR4 ;  /* 0x000000045e1a7e29 */ /* 0x000fe20008000000 */
[----:B------:R-:W-:Y:S01]  /*d5b0*/  UMOV UR4, 0x8b439581 ;  /* 0x8b43958100047882 */ /* 0x000fe20000000000 */
[----:B------:R-:W-:-:S06]  /*d5c0*/  UMOV UR5, 0x3fd3e76c ;  /* 0x3fd3e76c00057882 */ /* 0x000fcc0000000000 */
        /* <DEDUP_REMOVED lines=32> */
.L_x_190:
[----:B------:R-:W-:Y:S05]  /*d7d0*/  BSYNC.RECONVERGENT B0 ;  /* 0x0000000000007941 */ /* 0x000fea0003800200 */
.L_x_189:
        /* <DEDUP_REMOVED lines=35> */
.L_x_192:
[----:B------:R-:W-:Y:S05]  /*da10*/  BSYNC.RECONVERGENT B0 ;  /* 0x0000000000007941 */ /* 0x000fea0003800200 */
.L_x_191:
[----:B------:R-:W-:Y:S01]  /*da20*/  UMOV UR4, 0x1bef49cf ;  /* 0x1bef49cf00047882 */ /* 0x000fe20000000000 */
[----:B------:R-:W-:Y:S01]  /*da30*/  UMOV UR5, 0x3fa67b5f ;  /* 0x3fa67b5f00057882 */ /* 0x000fe20000000000 */
[----:B------:R-:W-:Y:S01]  /*da40*/  DADD R124, R26, 1 ;  /* 0x3ff000001a7c7429 */ /* 0x000fe20000000000 */
[----:B------:R-:W-:Y:S01]  /*da50*/  BSSY.RECONVERGENT B0, `(.L_x_193) ;  /* 0x0000028000007945 */ /* 0x000fe20003800200 */
[----:B------:R-:W-:-:S08]  /*da60*/  DMUL R110, R94, -UR4 ;  /* 0x800000045e6e7c28 */ /* 0x000fd00008000000 */
[----:B------:R-:W-:Y:S02]  /*da70*/  DFMA R22, R110, R22, 6.75539944105574400000e+15 ;  /* 0x433800006e16742b */ /* 0x000fe40000000016 */
[----:B------:R-:W-:-:S06]  /*da80*/  FSETP.GEU.AND P1, PT, |R111|, 4.1917929649353027344, PT ;  /* 0x4086232b6f00780b */ /* 0x000fcc0003f2e200 */
[----:B------:R-:W-:-:S08]  /*da90*/  DADD R112, R22, -6.75539944105574400000e+15 ;  /* 0xc338000016707429 */ /* 0x000fd00000000000 */
[----:B------:R-:W-:-:S08]  /*daa0*/  DFMA R12, R112, -R12, R110 ;  /* 0x8000000c700c722b */ /* 0x000fd0000000006e */
[----:B------:R-:W-:Y:S01]  /*dab0*/  DFMA R12, R112, -R20, R12 ;  /* 0x80000014700c722b */ /* 0x000fe2000000000c */
[----:B------:R-:W0:Y:S01]  /*dac0*/  MUFU.RCP64H R21, R125 ;  /* 0x0000007d00157308 */ /* 0x000e220000001800 */
[----:B------:R-:W-:-:S06]  /*dad0*/  IMAD.MOV.U32 R20, RZ, RZ, 0x1 ;  /* 0x00000001ff147424 */ /* 0x000fcc00078e00ff */
[----:B------:R-:W-:-:S08]  /*dae0*/  DFMA R28, R12, R28, R30 ;  /* 0x0000001c0c1c722b */ /* 0x000fd0000000001e */
[----:B------:R-:W-:Y:S02]  /*daf0*/  DFMA R28, R12, R28, R32 ;  /* 0x0000001c0c1c722b */ /* 0x000fe40000000020 */
[----:B0-----:R-:W-:-:S06]  /*db00*/  DFMA R26, -R124, R20, 1 ;  /* 0x3ff000007c1a742b */ /* 0x001fcc0000000114 */
[----:B------:R-:W-:Y:S02]  /*db10*/  DFMA R28, R12, R28, R34 ;  /* 0x0000001c0c1c722b */ /* 0x000fe40000000022 */
[----:B------:R-:W-:-:S06]  /*db20*/  DFMA R26, R26, R26, R26 ;  /* 0x0000001a1a1a722b */ /* 0x000fcc000000001a */
[----:B------:R-:W-:Y:S02]  /*db30*/  DFMA R28, R12, R28, R36 ;  /* 0x0000001c0c1c722b */ /* 0x000fe40000000024 */
[----:B------:R-:W-:-:S06]  /*db40*/  DFMA R26, R20, R26, R20 ;  /* 0x0000001a141a722b */ /* 0x000fcc0000000014 */
[----:B------:R-:W-:-:S08]  /*db50*/  DFMA R28, R12, R28, R38 ;  /* 0x0000001c0c1c722b */ /* 0x000fd00000000026 */
[----:B------:R-:W-:-:S08]  /*db60*/  DFMA R28, R12, R28, R40 ;  /* 0x0000001c0c1c722b */ /* 0x000fd00000000028 */
[----:B------:R-:W-:-:S08]  /*db70*/  DFMA R28, R12, R28, R42 ;  /* 0x0000001c0c1c722b */ /* 0x000fd0000000002a */
[----:B------:R-:W-:-:S08]  /*db80*/  DFMA R28, R12, R28, R44 ;  /* 0x0000001c0c1c722b */ /* 0x000fd0000000002c */
[----:B------:R-:W-:-:S08]  /*db90*/  DFMA R28, R12, R28, R102 ;  /* 0x0000001c0c1c722b */ /* 0x000fd00000000066 */
[----:B------:R-:W-:-:S08]  /*dba0*/  DFMA R28, R12, R28, 1 ;  /* 0x3ff000000c1c742b */ /* 0x000fd0000000001c */
[----:B------:R-:W-:Y:S02]  /*dbb0*/  DFMA R28, R12, R28, 1 ;  /* 0x3ff000000c1c742b */ /* 0x000fe4000000001c */
[----:B------:R-:W-:-:S08]  /*dbc0*/  DFMA R12, -R124, R26, 1 ;  /* 0x3ff000007c0c742b */ /* 0x000fd0000000011a */
        /* <DEDUP_REMOVED lines=16> */
.L_x_194:
[----:B------:R-:W-:Y:S05]  /*dcd0*/  BSYNC.RECONVERGENT B0 ;  /* 0x0000000000007941 */ /* 0x000fea0003800200 */
.L_x_193:
[----:B------:R-:W-:Y:S01]  /*dce0*/  UMOV UR4, 0xa3d70a4 ;  /* 0x0a3d70a400047882 */ /* 0x000fe20000000000 */
[----:B------:R-:W-:Y:S01]  /*dcf0*/  UMOV UR5, 0x4042e3d7 ;  /* 0x4042e3d700057882 */ /* 0x000fe20000000000 */
[----:B------:R-:W-:Y:S01]  /*dd00*/  BSSY.RECONVERGENT B2, `(.L_x_195) ;  /* 0x0000013000027945 */ /* 0x000fe20003800200 */
[----:B------:R-:W-:Y:S01]  /*dd10*/  DADD R28, R94, UR4 ;  /* 0x000000045e1c7e29 */ /* 0x000fe20008000000 */
[----:B------:R-:W-:Y:S01]  /*dd20*/  UMOV UR4, 0x4f976cef ;  /* 0x4f976cef00047882 */ /* 0x000fe20000000000 */
[----:B------:R-:W-:-:S06]  /*dd30*/  UMOV UR5, 0x3f0236b9 ;  /* 0x3f0236b900057882 */ /* 0x000fcc0000000000 */
[----:B------:R-:W-:Y:S02]  /*dd40*/  DMUL R20, R28, R26 ;  /* 0x0000001a1c147228 */ /* 0x000fe40000000000 */
[----:B------:R-:W-:-:S06]  /*dd50*/  FSETP.GEU.AND P2, PT, |R29|, 6.5827683646048100446e-37, PT ;  /* 0x036000001d00780b */ /* 0x000fcc0003f4e200 */
[----:B------:R-:W-:-:S08]  /*dd60*/  DFMA R22, -R124, R20, R28 ;  /* 0x000000147c16722b */ /* 0x000fd0000000011c */
[----:B------:R-:W-:Y:S02]  /*dd70*/  DFMA R26, R26, R22, R20 ;  /* 0x000000161a1a722b */ /* 0x000fe40000000014 */
[----:B------:R-:W-:Y:S02]  /*dd80*/  DMUL R20, R12, -UR4 ;  /* 0x800000040c147c28 */ /* 0x000fe40008000000 */
[----:B------:R-:W-:-:S06]  /*dd90*/  DFMA R12, R106, 310000, R104 ;  /* 0x4112ebc06a0c782b */ /* 0x000fcc0000000068 */
[----:B------:R-:W-:Y:S01]  /*dda0*/  FFMA R22, RZ, R125, R27 ;  /* 0x0000007dff167223 */ /* 0x000fe2000000001b */
[----:B------:R-:W-:-:S04]  /*ddb0*/  DFMA R20, R108, -127140, R20 ;  /* 0xc0ff0a406c14782b */ /* 0x000fc80000000014 */
[----:B------:R-:W-:-:S13]  /*ddc0*/  FSETP.GT.AND P1, PT, |R22|, 1.469367938527859385e-39, PT ;  /* 0x001000001600780b */ /* 0x000fda0003f24200 */
[----:B------:R-:W-:Y:S05]  /*ddd0*/  @P1 BRA P2, `(.L_x_196) ;  /* 0x0000000000141947 */ /* 0x000fea0001000000 */
[----:B------:R-:W-:Y:S01]  /*dde0*/  MOV R27, R29 ;  /* 0x0000001d001b7202 */ /* 0x000fe20000000f00 */
[----:B------:R-:W-:Y:S01]  /*ddf0*/  IMAD.MOV.U32 R29, RZ, RZ, R125 ;  /* 0x000000ffff1d7224 */ /* 0x000fe200078e007d */
[----:B------:R-:W-:-:S07]  /*de00*/  MOV R26, 0xde20 ;  /* 0x0000de20001a7802 */ /* 0x000fce0000000f00 */
[----:B------:R-:W-:Y:S05]  /*de10*/  CALL.REL.NOINC `($__internal_1_$__cuda_sm20_div_rn_f64_full) ;  /* 0x0000012000d87944 */ /* 0x000fea0003c00000 */
[----:B------:R-:W-:-:S07]  /*de20*/  IMAD.MOV.U32 R26, RZ, RZ, R28 ;  /* 0x000000ffff1a7224 */ /* 0x000fce00078e001c */
.L_x_196:
[----:B------:R-:W-:Y:S05]  /*de30*/  BSYNC.RECONVERGENT B2 ;  /* 0x0000000000027941 */ /* 0x000fea0003800200 */
.L_x_195:
[----:B------:R-:W-:Y:S01]  /*de40*/  UMOV UR4, 0x7fa1a0cf ;  /* 0x7fa1a0cf00047882 */ /* 0x000fe20000000000 */
[----:B------:R-:W-:Y:S01]  /*de50*/  UMOV UR5, 0x3f858b82 ;  /* 0x3f858b8200057882 */ /* 0x000fe20000000000 */
[----:B------:R-:W-:Y:S01]  /*de60*/  IMAD.MOV.U32 R114, RZ, RZ, 0x652b82fe ;  /* 0x652b82feff727424 */ /* 0x000fe200078e00ff */
[----:B------:R-:W-:Y:S01]  /*de70*/  DMUL R108, R94, -UR4 ;  /* 0x800000045e6c7c28 */ /* 0x000fe20008000000 */
[----:B------:R-:W-:Y:S01]  /*de80*/  IMAD.MOV.U32 R115, RZ, RZ, 0x3ff71547 ;  /* 0x3ff71547ff737424 */ /* 0x000fe200078e00ff */
[----:B------:R-:W-:Y:S01]  /*de90*/  MOV R104, 0x69ce2bdf ;  /* 0x69ce2bdf00687802 */ /* 0x000fe20000000f00 */
[----:B------:R-:W-:Y:S01]  /*dea0*/  IMAD.MOV.U32 R102, RZ, RZ, -0x105c611 ;  /* 0xfefa39efff667424 */ /* 0x000fe200078e00ff */
[----:B------:R-:W-:Y:S01]  /*deb0*/  BSSY.RECONVERGENT B0, `(.L_x_197) ;  /* 0x0000036000007945 */ /* 0x000fe20003800200 */
[----:B------:R-:W-:Y:S02]  /*dec0*/  IMAD.MOV.U32 R103, RZ, RZ, 0x3fe62e42 ;  /* 0x3fe62e42ff677424 */ /* 0x000fe400078e00ff */
[----:B------:R-:W-:Y:S01]  /*ded0*/  IMAD.MOV.U32 R28, RZ, RZ, 0x3b39803f ;  /* 0x3b39803fff1c7424 */ /* 0x000fe200078e00ff */
[----:B------:R-:W-:Y:S01]  /*dee0*/  DFMA R110, R108, R114, 6.75539944105574400000e+15 ;  /* 0x433800006c6e742b */ /* 0x000fe20000000072 */
[----:B------:R-:W-:Y:S01]  /*def0*/  IMAD.MOV.U32 R29, RZ, RZ, 0x3c7abc9e ;  /* 0x3c7abc9eff1d7424 */ /* 0x000fe200078e00ff */
[----:B------:R-:W-:Y:S01]  /*df00*/  FSETP.GEU.AND P1, PT, |R109|, 4.1917929649353027344, PT ;  /* 0x4086232b6d00780b */ /* 0x000fe20003f2e200 */
[----:B------:R-:W-:-:S02]  /*df10*/  IMAD.MOV.U32 R105, RZ, RZ, 0x3e5ade15 ;  /* 0x3e5ade15ff697424 */ /* 0x000fc400078e00ff */
[----:B------:R-:W-:Y:S02]  /*df20*/  IMAD.MOV.U32 R106, RZ, RZ, -0x35dec16 ;  /* 0xfca213eaff6a7424 */ /* 0x000fe400078e00ff */
[----:B------:R-:W-:Y:S01]  /*df30*/  IMAD.MOV.U32 R107, RZ, RZ, 0x3e928af3 ;  /* 0x3e928af3ff6b7424 */ /* 0x000fe200078e00ff */
[----:B------:R-:W-:-:S08]  /*df40*/  DADD R22, R110, -6.75539944105574400000e+15 ;  /* 0xc33800006e167429 */ /* 0x000fd00000000000 */
[----:B------:R-:W-:-:S08]  /*df50*/  DFMA R30, R22, -R102, R108 ;  /* 0x80000066161e722b */ /* 0x000fd0000000006c */
[----:B------:R-:W-:Y:S01]  /*df60*/  DFMA R22, R22, -R28, R30 ;  /* 0x8000001c1616722b */ /* 0x000fe2000000001e */
[----:B------:R-:W-:Y:S02]  /*df70*/  IMAD.MOV.U32 R30, RZ, RZ, 0x62401315 ;  /* 0x62401315ff1e7424 */ /* 0x000fe400078e00ff */
[----:B------:R-:W-:-:S05]  /*df80*/  IMAD.MOV.U32 R31, RZ, RZ, 0x3ec71dee ;  /* 0x3ec71deeff1f7424 */ /* 0x000fca00078e00ff */
[----:B------:R-:W-:-:S08]  /*df90*/  DFMA R32, R22, R104, R106 ;  /* 0x000000681620722b */ /* 0x000fd0000000006a */
[----:B------:R-:W-:Y:S01]  /*dfa0*/  DFMA R34, R22, R32, R30 ;  /* 0x000000201622722b */ /* 0x000fe2000000001e */
[----:B------:R-:W-:Y:S02]  /*dfb0*/  IMAD.MOV.U32 R32, RZ, RZ, 0x7c89eb71 ;  /* 0x7c89eb71ff207424 */ /* 0x000fe400078e00ff */
[----:B------:R-:W-:-:S06]  /*dfc0*/  IMAD.MOV.U32 R33, RZ, RZ, 0x3efa0199 ;  /* 0x3efa0199ff217424 */ /* 0x000fcc00078e00ff */
        /* <DEDUP_REMOVED lines=36> */
.L_x_198:
[----:B------:R-:W-:Y:S05]  /*e210*/  BSYNC.RECONVERGENT B0 ;  /* 0x0000000000007941 */ /* 0x000fea0003800200 */
.L_x_197:
        /* <DEDUP_REMOVED lines=38> */
.L_x_200:
[----:B------:R-:W-:Y:S05]  /*e480*/  BSYNC.RECONVERGENT B0 ;  /* 0x0000000000007941 */ /* 0x000fea0003800200 */
.L_x_199:
[----:B------:R-:W-:Y:S01]  /*e490*/  DADD R124, R28, 1 ;  /* 0x3ff000001c7c7429 */ /* 0x000fe20000000000 */
[----:B------:R-:W-:Y:S01]  /*e4a0*/  UMOV UR4, 0x94467382 ;  /* 0x9446738200047882 */ /* 0x000fe20000000000 */
[----:B------:R-:W-:Y:S01]  /*e4b0*/  IMAD.MOV.U32 R28, RZ, RZ, 0x1 ;  /* 0x00000001ff1c7424 */ /* 0x000fe200078e00ff */
[----:B------:R-:W-:Y:S01]  /*e4c0*/  UMOV UR5, 0x3fbf06f6 ;  /* 0x3fbf06f600057882 */ /* 0x000fe20000000000 */
[----:B------:R-:W-:Y:S01]  /*e4d0*/  BSSY.RECONVERGENT B2, `(.L_x_201) ;  /* 0x0000016000027945 */ /* 0x000fe20003800200 */
[----:B------:R-:W-:Y:S01]  /*e4e0*/  DMUL R32, R22, UR4 ;  /* 0x0000000416207c28 */ /* 0x000fe20008000000 */
[----:B------:R-:W0:Y:S01]  /*e4f0*/  MUFU.RCP64H R29, R125 ;  /* 0x0000007d001d7308 */ /* 0x000e220000001800 */
[----:B------:R-:W-:-:S08]  /*e500*/  DMUL R20, R20, R26 ;  /* 0x0000001a14147228 */ /* 0x000fd00000000000 */
        /* <DEDUP_REMOVED lines=17> */
[----:B------:R-:W-:-:S07]  /*e620*/  MOV R29, R27 ;  /* 0x0000001b001d7202 */ /* 0x000fce0000000f00 */
.L_x_202:
[----:B------:R-:W-:Y:S05]  /*e630*/  BSYNC.RECONVERGENT B2 ;  /* 0x0000000000027941 */ /* 0x000fea0003800200 */
.L_x_201:
[----:B------:R-:W-:Y:S01]  /*e640*/  DADD R28, R20, R28 ;  /* 0x00000000141c7229 */ /* 0x000fe2000000001c */
[----:B------:R-:W-:Y:S01]  /*e650*/  UMOV UR4, 0x7b9e0610 ;  /* 0x7b9e061000047882 */ /* 0x000fe20000000000 */
[----:B------:R-:W-:Y:S01]  /*e660*/  IMAD.MOV.U32 R20, RZ, RZ, 0x1 ;  /* 0x00000001ff147424 */ /* 0x000fe200078e00ff */
[----:B------:R-:W-:Y:S01]  /*e670*/  UMOV UR5, 0x3f6c970f ;  /* 0x3f6c970f00057882 */ /* 0x000fe20000000000 */
[----:B------:R-:W-:Y:S02]  /*e680*/  BSSY.RECONVERGENT B2, `(.L_x_203) ;  /* 0x0000014000027945 */ /* 0x000fe40003800200 */
[----:B------:R-:W0:Y:S02]  /*e690*/  MUFU.RCP64H R21, R29 ;  /* 0x0000001d00157308 */ /* 0x000e240000001800 */
[----:B0-----:R-:W-:-:S08]  /*e6a0*/  DFMA R22, -R28, R20, 1 ;  /* 0x3ff000001c16742b */ /* 0x001fd00000000114 */
[----:B------:R-:W-:-:S08]  /*e6b0*/  DFMA R22, R22, R22, R22 ;  /* 0x000000161616722b */ /* 0x000fd00000000016 */
[----:B------:R-:W-:-:S08]  /*e6c0*/  DFMA R22, R20, R22, R20 ;  /* 0x000000161416722b */ /* 0x000fd00000000014 */
[----:B------:R-:W-:-:S08]  /*e6d0*/  DFMA R20, -R28, R22, 1 ;  /* 0x3ff000001c14742b */ /* 0x000fd00000000116 */
[----:B------:R-:W-:-:S08]  /*e6e0*/  DFMA R20, R22, R20, R22 ;  /* 0x000000141614722b */ /* 0x000fd00000000016 */
[----:B------:R-:W-:-:S08]  /*e6f0*/  DMUL R42, R20, UR4 ;  /* 0x00000004142a7c28 */ /* 0x000fd00008000000 */
[----:B------:R-:W-:-:S08]  /*e700*/  DFMA R22, -R28, R42, UR4 ;  /* 0x000000041c167e2b */ /* 0x000fd0000800012a */
[----:B------:R-:W-:-:S10]  /*e710*/  DFMA R42, R20, R22, R42 ;  /* 0x00000016142a722b */ /* 0x000fd4000000002a */
[----:B------:R-:W-:-:S05]  /*e720*/  FFMA R20, RZ, R29, R43 ;  /* 0x0000001dff147223 */ /* 0x000fca000000002b */
[----:B------:R-:W-:-:S13]  /*e730*/  FSETP.GT.AND P1, PT, |R20|, 1.469367938527859385e-39, PT ;  /* 0x001000001400780b */ /* 0x000fda0003f24200 */
[----:B------:R-:W-:Y:S05]  /*e740*/  @P1 BRA `(.L_x_204) ;  /* 0x00000000001c1947 */ /* 0x000fea0003800000 */
[----:B------:R-:W-:Y:S01]  /*e750*/  IMAD.MOV.U32 R124, RZ, RZ, R28 ;  /* 0x000000ffff7c7224 */ /* 0x000fe200078e001c */
[----:B------:R-:W-:Y:S01]  /*e760*/  MOV R26, 0xe7a0 ;  /* 0x0000e7a0001a7802 */ /* 0x000fe20000000f00 */
[----:B------:R-:W-:Y:S02]  /*e770*/  IMAD.MOV.U32 R28, RZ, RZ, 0x7b9e0610 ;  /* 0x7b9e0610ff1c7424 */ /* 0x000fe400078e00ff */
[----:B------:R-:W-:-:S07]  /*e780*/  IMAD.MOV.U32 R27, RZ, RZ, 0x3f6c970f ;  /* 0x3f6c970fff1b7424 */ /* 0x000fce00078e00ff */
[----:B------:R-:W-:Y:S05]  /*e790*/  CALL.REL.NOINC `($__internal_1_$__cuda_sm20_div_rn_f64_full) ;  /* 0x0000011800787944 */ /* 0x000fea0003c00000 */
[----:B------:R-:W-:Y:S02]  /*e7a0*/  IMAD.MOV.U32 R42, RZ, RZ, R28 ;  /* 0x000000ffff2a7224 */ /* 0x000fe400078e001c */
[----:B------:R-:W-:-:S07]  /*e7b0*/  IMAD.MOV.U32 R43, RZ, RZ, R27 ;  /* 0x000000ffff2b7224 */ /* 0x000fce00078e001b */
.L_x_204:
[----:B------:R-:W-:Y:S05]  /*e7c0*/  BSYNC.RECONVERGENT B2 ;  /* 0x0000000000027941 */ /* 0x000fea0003800200 */
.L_x_203:
[----:B------:R-:W0:Y:S01]  /*e7d0*/  MUFU.RCP64H R21, R13 ;  /* 0x0000000d00157308 */ /* 0x000e220000001800 */
[----:B------:R-:W-:Y:S01]  /*e7e0*/  IMAD.MOV.U32 R20, RZ, RZ, 0x1 ;  /* 0x00000001ff147424 */ /* 0x000fe200078e00ff */
[----:B------:R-:W-:Y:S01]  /*e7f0*/  UMOV UR4, 0x7b9e0610 ;  /* 0x7b9e061000047882 */ /* 0x000fe20000000000 */
[----:B------:R-:W-:Y:S01]  /*e800*/  UMOV UR5, 0x3f6c970f ;  /* 0x3f6c970f00057882 */ /* 0x000fe20000000000 */
[----:B------:R-:W-:Y:S03]  /*e810*/  BSSY.RECONVERGENT B2, `(.L_x_180) ;  /* 0x0000014000027945 */ /* 0x000fe60003800200 */
        /* <DEDUP_REMOVED lines=11> */
[----:B------:R-:W-:Y:S01]  /*e8d0*/  MOV R124, R12 ;  /* 0x0000000c007c7202 */ /* 0x000fe20000000f00 */
[----:B------:R-:W-:Y:S01]  /*e8e0*/  IMAD.MOV.U32 R29, RZ, RZ, R13 ;  /* 0x000000ffff1d7224 */ /* 0x000fe200078e000d */
[----:B------:R-:W-:Y:S01]  /*e8f0*/  MOV R26, 0xe930 ;  /* 0x0000e930001a7802 */ /* 0x000fe20000000f00 */
[----:B------:R-:W-:Y:S02]  /*e900*/  IMAD.MOV.U32 R28, RZ, RZ, 0x7b9e0610 ;  /* 0x7b9e0610ff1c7424 */ /* 0x000fe400078e00ff */
[----:B------:R-:W-:-:S07]  /*e910*/  IMAD.MOV.U32 R27, RZ, RZ, 0x3f6c970f ;  /* 0x3f6c970fff1b7424 */ /* 0x000fce00078e00ff */
[----:B------:R-:W-:Y:S05]  /*e920*/  CALL.REL.NOINC `($__internal_1_$__cuda_sm20_div_rn_f64_full) ;  /* 0x0000011800147944 */ /* 0x000fea0003c00000 */
[----:B------:R-:W-:Y:S02]  /*e930*/  IMAD.MOV.U32 R44, RZ, RZ, R28 ;  /* 0x000000ffff2c7224 */ /* 0x000fe400078e001c */
[----:B------:R-:W-:-:S07]  /*e940*/  IMAD.MOV.U32 R45, RZ, RZ, R27 ;  /* 0x000000ffff2d7224 */ /* 0x000fce00078e001b */
.L_x_205:
[----:B------:R-:W-:Y:S05]  /*e950*/  BSYNC.RECONVERGENT B2 ;  /* 0x0000000000027941 */ /* 0x000fea0003800200 */
.L_x_180:
[----:B------:R-:W-:Y:S05]  /*e960*/  BSYNC.RECONVERGENT B1 ;  /* 0x0000000000017941 */ /* 0x000fea0003800200 */
.L_x_168:
[----:B------:R-:W0:Y:S01]  /*e970*/  MUFU.RCP64H R13, 28.3699951171875 ;  /* 0x403c5eb8000d7908 */ /* 0x000e220000001800 */
[----:B------:R-:W-:Y:S01]  /*e980*/  IMAD.MOV.U32 R28, RZ, RZ, 0x51eb851f ;  /* 0x51eb851fff1c7424 */ /* 0x000fe200078e00ff */
[----:B------:R-:W-:Y:S01]  /*e990*/  MOV R12, 0x1 ;  /* 0x00000001000c7802 */ /* 0x000fe20000000f00 */
[----:B------:R-:W-:Y:S01]  /*e9a0*/  IMAD.MOV.U32 R29, RZ, RZ, 0x403c5eb8 ;  /* 0x403c5eb8ff1d7424 */ /* 0x000fe200078e00ff */
[----:B------:R-:W-:Y:S05]  /*e9b0*/  BSSY.RECONVERGENT B1, `(.L_x_206) ;  /* 0x0000015000017945 */ /* 0x000fea0003800200 */
[----:B0-----:R-:W-:-:S08]  /*e9c0*/  DFMA R20, R12, -R28, 1 ;  /* 0x3ff000000c14742b */ /* 0x001fd0000000081c */
[----:B------:R-:W-:-:S08]  /*e9d0*/  DFMA R20, R20, R20, R20 ;  /* 0x000000141414722b */ /* 0x000fd00000000014 */
[----:B------:R-:W-:Y:S02]  /*e9e0*/  DFMA R20, R12, R20, R12 ;  /* 0x000000140c14722b */ /* 0x000fe4000000000c */
[----:B------:R-:W-:-:S06]  /*e9f0*/  DADD R12, R94, 80 ;  /* 0x405400005e0c7429 */ /* 0x000fcc0000000000 */
[----:B------:R-:W-:-:S04]  /*ea00*/  DFMA R22, R20, -R28, 1 ;  /* 0x3ff000001416742b */ /* 0x000fc8000000081c */
[----:B------:R-:W-:-:S04]  /*ea10*/  FSETP.GEU.AND P2, PT, |R13|, 6.5827683646048100446e-37, PT ;  /* 0x036000000d00780b */ /* 0x000fc80003f4e200 */
[----:B------:R-:W-:-:S08]  /*ea20*/  DFMA R22, R20, R22, R20 ;  /* 0x000000161416722b */ /* 0x000fd00000000014 */
[----:B------:R-:W-:-:S08]  /*ea30*/  DMUL R26, R12, R22 ;  /* 0x000000160c1a7228 */ /* 0x000fd00000000000 */
[----:B------:R-:W-:-:S08]  /*ea40*/  DFMA R20, R26, -R28, R12 ;  /* 0x8000001c1a14722b */ /* 0x000fd0000000000c */
[----:B------:R-:W-:-:S10]  /*ea50*/  DFMA R26, R22, R20, R26 ;  /* 0x00000014161a722b */ /* 0x000fd4000000001a */
[----:B------:R-:W-:-:S05]  /*ea60*/  FFMA R20, RZ, 2.9432811737060546875, R27 ;  /* 0x403c5eb8ff147823 */ /* 0x000fca000000001b */
[----:B------:R-:W-:-:S13]  /*ea70*/  FSETP.GT.AND P1, PT, |R20|, 1.469367938527859385e-39, PT ;  /* 0x001000001400780b */ /* 0x000fda0003f24200 */
[----:B------:R-:W-:Y:S05]  /*ea80*/  @P1 BRA P2, `(.L_x_207) ;  /* 0x00000000001c1947 */ /* 0x000fea0001000000 */
[----:B------:R-:W-:Y:S01]  /*ea90*/  IMAD.MOV.U32 R28, RZ, RZ, R12 ;  /* 0x000000ffff1c7224 */ /* 0x000fe200078e000c */
[----:B------:R-:W-:Y:S01]  /*eaa0*/  MOV R26, 0xeaf0 ;  /* 0x0000eaf0001a7802 */ /* 0x000fe20000000f00 */
[----:B------:R-:W-:Y:S02]  /*eab0*/  IMAD.MOV.U32 R27, RZ, RZ, R13 ;  /* 0x000000ffff1b7224 */ /* 0x000fe400078e000d */
[----:B------:R-:W-:Y:S02]  /*eac0*/  IMAD.MOV.U32 R124, RZ, RZ, 0x51eb851f ;  /* 0x51eb851fff7c7424 */ /* 0x000fe400078e00ff */
[----:B------:R-:W-:-:S07]  /*ead0*/  IMAD.MOV.U32 R29, RZ, RZ, 0x403c5eb8 ;  /* 0x403c5eb8ff1d7424 */ /* 0x000fce00078e00ff */
[----:B------:R-:W-:Y:S05]  /*eae0*/  CALL.REL.NOINC `($__internal_1_$__cuda_sm20_div_rn_f64_full) ;  /* 0x0000011400a47944 */ /* 0x000fea0003c00000 */
[----:B------:R-:W-:-:S07]  /*eaf0*/  IMAD.MOV.U32 R26, RZ, RZ, R28 ;  /* 0x000000ffff1a7224 */ /* 0x000fce00078e001c */
.L_x_207:
[----:B------:R-:W-:Y:S05]  /*eb00*/  BSYNC.RECONVERGENT B1 ;  /* 0x0000000000017941 */ /* 0x000fea0003800200 */
.L_x_206:
[----:B------:R-:W-:Y:S01]  /*eb10*/  IMAD.MOV.U32 R34, RZ, RZ, 0x652b82fe ;  /* 0x652b82feff227424 */ /* 0x000fe200078e00ff */
[----:B------:R-:W-:Y:S01]  /*eb20*/  UMOV UR4, 0xfefa39ef ;  /* 0xfefa39ef00047882 */ /* 0x000fe20000000000 */
[----:B------:R-:W-:Y:S01]  /*eb30*/  IMAD.MOV.U32 R35, RZ, RZ, 0x3ff71547 ;  /* 0x3ff71547ff237424 */ /* 0x000fe200078e00ff */
[----:B------:R-:W-:Y:S01]  /*eb40*/  UMOV UR5, 0x3fe62e42 ;  /* 0x3fe62e4200057882 */ /* 0x000fe20000000000 */
[----:B------:R-:W0:Y:S01]  /*eb50*/  MUFU.RCP64H R29, -14.18999481201171875 ;  /* 0xc02c6147001d7908 */ /* 0x000e220000001800 */
[----:B------:R-:W-:Y:S01]  /*eb60*/  IMAD.MOV.U32 R32, RZ, RZ, -0x51eb851f ;  /* 0xae147ae1ff207424 */ /* 0x000fe200078e00ff */
[----:B------:R-:W-:Y:S01]  /*eb70*/  FSETP.GEU.AND P1, PT, |R27|, 4.1917929649353027344, PT ;  /* 0x4086232b1b00780b */ /* 0x000fe20003f2e200 */
[----:B------:R-:W-:Y:S01]  /*eb80*/  IMAD.MOV.U32 R33, RZ, RZ, 0x402c6147 ;  /* 0x402c6147ff217424 */ /* 0x000fe200078e00ff */
[----:B------:R-:W-:Y:S01]  /*eb90*/  DFMA R34, R26, R34, 6.75539944105574400000e+15 ;  /* 0x433800001a22742b */ /* 0x000fe20000000022 */
[----:B------:R-:W-:Y:S01]  /*eba0*/  IMAD.MOV.U32 R28, RZ, RZ, 0x1 ;  /* 0x00000001ff1c7424 */ /* 0x000fe200078e00ff */
[----:B------:R-:W-:Y:S01]  /*ebb0*/  BSSY.RECONVERGENT B0, `(.L_x_208) ;  /* 0x000003f000007945 */ /* 0x000fe20003800200 */
[----:B------:R-:W-:-:S05]  /*ebc0*/  FSETP.GEU.AND P4, PT, |R13|, 6.5827683646048100446e-37, PT ;  /* 0x036000000d00780b */ /* 0x000fca0003f8e200 */
        /* <DEDUP_REMOVED lines=14> */
[----:B------:R-:W-:Y:S02]  /*ecb0*/  UMOV UR5, 0x3ec71dee ;  /* 0x3ec71dee00057882 */ /* 0x000fe40000000000 */
[----:B------:R-:W-:-:S04]  /*ecc0*/  DFMA R28, R30, R32, 1 ;  /* 0x3ff000001e1c742b */ /* 0x000fc80000000020 */
[----:B------:R-:W-:Y:S01]  /*ecd0*/  DFMA R20, R22, R20, UR4 ;  /* 0x0000000416147e2b */ /* 0x000fe20008000014 */
[----:B------:R-:W-:Y:S01]  /*ece0*/  UMOV UR4, 0x7c89eb71 ;  /* 0x7c89eb7100047882 */ /* 0x000fe20000000000 */
[----:B------:R-:W-:Y:S02]  /*ecf0*/  UMOV UR5, 0x3efa0199 ;  /* 0x3efa019900057882 */ /* 0x000fe40000000000 */
[----:B------:R-:W-:-:S04]  /*ed00*/  DFMA R28, R30, R28, R30 ;  /* 0x0000001c1e1c722b */ /* 0x000fc8000000001e */
[----:B------:R-:W-:Y:S01]  /*ed10*/  DFMA R20, R22, R20, UR4 ;  /* 0x0000000416147e2b */ /* 0x000fe20008000014 */
[----:B------:R-:W-:Y:S01]  /*ed20*/  UMOV UR4, 0x14761f65 ;  /* 0x14761f6500047882 */ /* 0x000fe20000000000 */
[----:B------:R-:W-:Y:S02]  /*ed30*/  UMOV UR5, 0x3f2a01a0 ;  /* 0x3f2a01a000057882 */ /* 0x000fe40000000000 */
[----:B------:R-:W-:-:S04]  /*ed40*/  DMUL R30, R12, R28 ;  /* 0x0000001c0c1e7228 */ /* 0x000fc80000000000 */
[----:B------:R-:W-:Y:S01]  /*ed50*/  DFMA R20, R22, R20, UR4 ;  /* 0x0000000416147e2b */ /* 0x000fe20008000014 */
[----:B------:R-:W-:Y:S01]  /*ed60*/  UMOV UR4, 0x1852b7af ;  /* 0x1852b7af00047882 */ /* 0x000fe20000000000 */
[----:B------:R-:W-:Y:S02]  /*ed70*/  UMOV UR5, 0x3f56c16c ;  /* 0x3f56c16c00057882 */ /* 0x000fe40000000000 */
[----:B------:R-:W-:-:S04]  /*ed80*/  DFMA R32, R30, R32, R12 ;  /* 0x000000201e20722b */ /* 0x000fc8000000000c */
[----:B------:R-:W-:Y:S01]  /*ed90*/  DFMA R20, R22, R20, UR4 ;  /* 0x0000000416147e2b */ /* 0x000fe20008000014 */
[----:B------:R-:W-:Y:S01]  /*eda0*/  UMOV UR4, 0x11122322 ;  /* 0x1112232200047882 */ /* 0x000fe20000000000 */
[----:B------:R-:W-:Y:S02]  /*edb0*/  UMOV UR5, 0x3f811111 ;  /* 0x3f81111100057882 */ /* 0x000fe40000000000 */
[----:B------:R-:W-:-:S04]  /*edc0*/  DFMA R28, R28, R32, R30 ;  /* 0x000000201c1c722b */ /* 0x000fc8000000001e */
        /* <DEDUP_REMOVED lines=12> */
[----:B------:R-:W-:-:S05]  /*ee90*/  FFMA R22, RZ, -2.6934373378753662109, R29 ;  /* 0xc02c6147ff167823 */ /* 0x000fca000000001d */
        /* <DEDUP_REMOVED lines=16> */
.L_x_209:
[----:B------:R-:W-:Y:S05]  /*efa0*/  BSYNC.RECONVERGENT B0 ;  /* 0x0000000000007941 */ /* 0x000fea0003800200 */
.L_x_208:
[----:B------:R-:W-:Y:S04]  /*efb0*/  BSSY.RECONVERGENT B1, `(.L_x_210) ;  /* 0x0000009000017945 */ /* 0x000fe80003800200 */
[----:B------:R-:W-:Y:S05]  /*efc0*/  @P3 BRA P4, `(.L_x_211) ;  /* 0x00000000001c3947 */ /* 0x000fea0002000000 */
[----:B------:R-:W-:Y:S01]  /*efd0*/  IMAD.MOV.U32 R28, RZ, RZ, R12 ;  /* 0x000000ffff1c7224 */ /* 0x000fe200078e000c */
[----:B------:R-:W-:Y:S01]  /*efe0*/  MOV R26, 0xf030 ;  /* 0x0000f030001a7802 */ /* 0x000fe20000000f00 */
[----:B------:R-:W-:Y:S02]  /*eff0*/  IMAD.MOV.U32 R27, RZ, RZ, R13 ;  /* 0x000000ffff1b7224 */ /* 0x000fe400078e000d */
[----:B------:R-:W-:Y:S02]  /*f000*/  IMAD.MOV.U32 R124, RZ, RZ, -0x51eb851f ;  /* 0xae147ae1ff7c7424 */ /* 0x000fe400078e00ff */
[----:B------:R-:W-:-:S07]  /*f010*/  IMAD.MOV.U32 R29, RZ, RZ, -0x3fd39eb9 ;  /* 0xc02c6147ff1d7424 */ /* 0x000fce00078e00ff */
[----:B------:R-:W-:Y:S05]  /*f020*/  CALL.REL.NOINC `($__internal_1_$__cuda_sm20_div_rn_f64_full) ;  /* 0x0000011000547944 */ /* 0x000fea0003c00000 */
[----:B------:R-:W-:-:S07]  /*f030*/  IMAD.MOV.U32 R29, RZ, RZ, R27 ;  /* 0x000000ffff1d7224 */ /* 0x000fce00078e001b */
.L_x_211:
[----:B------:R-:W-:Y:S05]  /*f040*/  BSYNC.RECONVERGENT B1 ;  /* 0x0000000000017941 */ /* 0x000fea0003800200 */
.L_x_210:
[----:B------:R-:W-:Y:S01]  /*f050*/  IMAD.MOV.U32 R22, RZ, RZ, 0x652b82fe ;  /* 0x652b82feff167424 */ /* 0x000fe200078e00ff */
[----:B------:R-:W-:Y:S01]  /*f060*/  MOV R23, 0x3ff71547 ;  /* 0x3ff7154700177802 */ /* 0x000fe20000000f00 */
[----:B------:R-:W-:Y:S01]  /*f070*/  UMOV UR4, 0xfefa39ef ;  /* 0xfefa39ef00047882 */ /* 0x000fe20000000000 */
[----:B------:R-:W-:Y:S01]  /*f080*/  UMOV UR5, 0x3fe62e42 ;  /* 0x3fe62e4200057882 */ /* 0x000fe20000000000 */
[----:B------:R-:W0:Y:S01]  /*f090*/  MUFU.RCP64H R27, R5 ;  /* 0x00000005001b7308 */ /* 0x000e220000001800 */
[----:B------:R-:W-:Y:S01]  /*f0a0*/  IMAD.MOV.U32 R26, RZ, RZ, 0x1 ;  /* 0x00000001ff1a7424 */ /* 0x000fe200078e00ff */
[----:B------:R-:W-:Y:S01]  /*f0b0*/  FSETP.GEU.AND P1, PT, |R29|, 4.1917929649353027344, PT ;  /* 0x4086232b1d00780b */ /* 0x000fe20003f2e200 */
[----:B------:R-:W-:Y:S01]  /*f0c0*/  DFMA R22, R28, R22, 6.75539944105574400000e+15 ;  /* 0x433800001c16742b */ /* 0x000fe20000000016 */
[----:B------:R-:W-:Y:S07]  /*f0d0*/  BSSY.RECONVERGENT B0, `(.L_x_212) ;  /* 0x0000036000007945 */ /* 0x000fee0003800200 */
        /* <DEDUP_REMOVED lines=36> */
[----:B0-----:R-:W-:-:S08]  /*f320*/  DFMA R20, -R4, R26, 1 ;  /* 0x3ff000000414742b */ /* 0x001fd0000000011a */
        /* <DEDUP_REMOVED lines=13> */
[----:B------:R-:W-:Y:S02]  /*f400*/  @!P2 LEA R23, R22, 0x3ff00000, 0x14 ;  /* 0x3ff000001617a811 */ /* 0x000fe400078ea0ff */
[----:B------:R-:W-:-:S06]  /*f410*/  @!P2 MOV R22, RZ ;  /* 0x000000ff0016a202 */ /* 0x000fcc0000000f00 */
[----:B------:R-:W-:-:S11]  /*f420*/  @!P2 DMUL R20, R12, R22 ;  /* 0x000000160c14a228 */ /* 0x000fd60000000000 */
.L_x_213:
[----:B------:R-:W-:Y:S05]  /*f430*/  BSYNC.RECONVERGENT B0 ;  /* 0x0000000000007941 */ /* 0x000fea0003800200 */
.L_x_212:
[----:B------:R-:W0:Y:S01]  /*f440*/  LDCU.64 UR4, c[0x3][0x10] ;  /* 0x00c00200ff0477ac */ /* 0x000e220008000a00 */
[----:B------:R-:W-:Y:S01]  /*f450*/  DFMA R30, R26, R30, R26 ;  /* 0x0000001e1a1e722b */ /* 0x000fe2000000001a */
[----:B------:R-:W-:Y:S07]  /*f460*/  BSSY.RECONVERGENT B1, `(.L_x_214) ;  /* 0x0000018000017945 */ /* 0x000fee0003800200 */
[----:B------:R-:W-:-:S08]  /*f470*/  DFMA R12, -R4, R30, 1 ;  /* 0x3ff00000040c742b */ /* 0x000fd0000000011e */
[----:B------:R-:W-:Y:S02]  /*f480*/  DFMA R30, R30, R12, R30 ;  /* 0x0000000c1e1e722b */ /* 0x000fe4000000001e */
[----:B0-----:R-:W-:Y:S01]  /*f490*/  DMUL R26, R94, UR4 ;  /* 0x000000045e1a7c28 */ /* 0x001fe20008000000 */
[----:B------:R-:W-:Y:S01]  /*f4a0*/  UMOV UR4, 0x91d14e3c ;  /* 0x91d14e3c00047882 */ /* 0x000fe20000000000 */
[----:B------:R-:W-:Y:S02]  /*f4b0*/  UMOV UR5, 0x3fe1fe5c ;  /* 0x3fe1fe5c00057882 */ /* 0x000fe40000000000 */
[----:B------:R-:W-:Y:S01]  /*f4c0*/  DMUL R20, R20, UR4 ;  /* 0x0000000414147c28 */ /* 0x000fe20008000000 */
[----:B------:R-:W-:Y:S01]  /*f4d0*/  UMOV UR4, 0x1f212d77 ;  /* 0x1f212d7700047882 */ /* 0x000fe20000000000 */
[----:B------:R-:W-:Y:S02]  /*f4e0*/  UMOV UR5, 0x3fbe6cf4 ;  /* 0x3fbe6cf400057882 */ /* 0x000fe40000000000 */
[----:B------:R-:W-:-:S02]  /*f4f0*/  DMUL R12, R30, R26 ;  /* 0x0000001a1e0c7228 */ /* 0x000fc40000000000 */
[----:B------:R-:W-:Y:S02]  /*f500*/  FSETP.GEU.AND P2, PT, |R27|, 6.5827683646048100446e-37, PT ;  /* 0x036000001b00780b */ /* 0x000fe40003f4e200 */
[----:B------:R-:W-:-:S04]  /*f510*/  DFMA R40, R40, UR4, R20 ;  /* 0x0000000428287c2b */ /* 0x000fc80008000014 */
        /* <DEDUP_REMOVED lines=12> */
.L_x_215:
[----:B------:R-:W-:Y:S05]  /*f5e0*/  BSYNC.RECONVERGENT B1 ;  /* 0x0000000000017941 */ /* 0x000fea0003800200 */
.L_x_214:
[----:B------:R-:W0:Y:S01]  /*f5f0*/  LDCU.64 UR4, c[0x3][0xd8] ;  /* 0x00c01b00ff0477ac */ /* 0x000e220008000a00 */
[----:B------:R-:W-:Y:S01]  /*f600*/  IMAD.MOV.U32 R26, RZ, RZ, 0x652b82fe ;  /* 0x652b82feff1a7424 */ /* 0x000fe200078e00ff */
[----:B------:R-:W-:Y:S01]  /*f610*/  DADD R28, -RZ, |R16| ;  /* 0x00000000ff1c7229 */ /* 0x000fe20000000510 */
[----:B------:R-:W-:Y:S01]  /*f620*/  IMAD.MOV.U32 R27, RZ, RZ, 0x3ff71547 ;  /* 0x3ff71547ff1b7424 */ /* 0x000fe200078e00ff */
[----:B------:R-:W-:Y:S08]  /*f630*/  BSSY.RECONVERGENT B0, `(.L_x_216) ;  /* 0x000003a000007945 */ /* 0x000ff00003800200 */
[----:B------:R-:W-:Y:S01]  /*f640*/  IMAD.MOV.U32 R30, RZ, RZ, R28 ;  /* 0x000000ffff1e7224 */ /* 0x000fe200078e001c */
[----:B0-----:R-:W-:Y:S01]  /*f650*/  DMUL R22, R12, UR4 ;  /* 0x000000040c167c28 */ /* 0x001fe20008000000 */
[----:B------:R-:W-:Y:S01]  /*f660*/  UMOV UR4, 0xfefa39ef ;  /* 0xfefa39ef00047882 */ /* 0x000fe20000000000 */
[----:B------:R-:W-:-:S06]  /*f670*/  UMOV UR5, 0x3fe62e42 ;  /* 0x3fe62e4200057882 */ /* 0x000fcc0000000000 */
[----:B------:R-:W-:Y:S02]  /*f680*/  DFMA R26, R22, R26, 6.75539944105574400000e+15 ;  /* 0x43380000161a742b */ /* 0x000fe4000000001a */
[----:B------:R-:W-:-:S06]  /*f690*/  FSETP.GEU.AND P1, PT, |R23|, 4.1917929649353027344, PT ;  /* 0x4086232b1700780b */ /* 0x000fcc0003f2e200 */
        /* <DEDUP_REMOVED lines=51> */
.L_x_217:
[----:B------:R-:W-:Y:S05]  /*f9d0*/  BSYNC.RECONVERGENT B0 ;  /* 0x0000000000007941 */ /* 0x000fea0003800200 */
.L_x_216:
[----:B------:R-:W-:Y:S01]  /*f9e0*/  BSSY.RECONVERGENT B0, `(.L_x_218) ;  /* 0x0000005000007945 */ /* 0x000fe20003800200 */
[----:B------:R-:W-:Y:S01]  /*f9f0*/  MOV R26, RZ ;  /* 0x000000ff001a7202 */ /* 0x000fe20000000f00 */
[----:B------:R-:W-:Y:S01]  /*fa00*/  IMAD.MOV.U32 R27, RZ, RZ, 0x40080000 ;  /* 0x40080000ff1b7424 */ /* 0x000fe200078e00ff */
[----:B------:R-:W-:-:S07]  /*fa10*/  MOV R28, 0xfa30 ;  /* 0x0000fa30001c7802 */ /* 0x000fce0000000f00 */
[----:B------:R-:W-:Y:S05]  /*fa20*/  CALL.REL.NOINC `($_Z5Itot1idPdPsS_S_Pi$__internal_accurate_pow) ;  /* 0x0000010c00687944 */ /* 0x000fea0003c00000 */
[----:B------:R-:W-:Y:S05]  /*fa30*/  BSYNC.RECONVERGENT B0 ;  /* 0x0000000000007941 */ /* 0x000fea0003800200 */
.L_x_218:
[----:B------:R-:W0:Y:S01]  /*fa40*/  LDC.64 R32, c[0x3][0xd8] ;  /* 0x00c03600ff207b82 */ /* 0x000e220000000a00 */
[C---:B------:R-:W-:Y:S01]  /*fa50*/  DADD R4, R16.reuse, 3 ;  /* 0x4008000010047429 */ /* 0x040fe20000000000 */
[----:B------:R-:W-:Y:S01]  /*fa60*/  IMAD.MOV.U32 R22, RZ, RZ, 0x652b82fe ;  /* 0x652b82feff167424 */ /* 0x000fe200078e00ff */
[----:B------:R-:W-:Y:S01]  /*fa70*/  DSETP.NEU.AND P2, PT, R16, RZ, PT ;  /* 0x000000ff1000722a */ /* 0x000fe20003f4d000 */
[----:B------:R-:W-:Y:S01]  /*fa80*/  IMAD.MOV.U32 R23, RZ, RZ, 0x3ff71547 ;  /* 0x3ff71547ff177424 */ /* 0x000fe200078e00ff */
[----:B------:R-:W-:Y:S01]  /*fa90*/  DADD R20, -RZ, -R26 ;  /* 0x00000000ff147229 */ /* 0x000fe2000000091a */
[----:B------:R-:W-:Y:S01]  /*faa0*/  ISETP.GE.AND P1, PT, R17, RZ, PT ;  /* 0x000000ff1100720c */ /* 0x000fe20003f26270 */
[----:B------:R-:W-:Y:S04]  /*fab0*/  BSSY.RECONVERGENT B0, `(.L_x_219) ;  /* 0x0000013000007945 */ /* 0x000fe80003800200 */
[----:B------:R-:W-:-:S04]  /*fac0*/  LOP3.LUT R4, R5, 0x7ff00000, RZ, 0xc0, !PT ;  /* 0x7ff0000005047812 */ /* 0x000fc800078ec0ff */
[----:B------:R-:W-:Y:S02]  /*fad0*/  ISETP.NE.AND P3, PT, R4, 0x7ff00000, PT ;  /* 0x7ff000000400780c */ /* 0x000fe40003f65270 */
[----:B------:R-:W-:Y:S01]  /*fae0*/  FSEL R26, R20, R26, !P1 ;  /* 0x0000001a141a7208 */ /* 0x000fe20004800000 */
[----:B------:R-:W-:Y:S01]  /*faf0*/  @!P2 IMAD.MOV.U32 R26, RZ, RZ, RZ ;  /* 0x000000ffff1aa224 */ /* 0x000fe200078e00ff */
[----:B------:R-:W-:Y:S01]  /*fb00*/  FSEL R27, R21, R27, !P1 ;  /* 0x0000001b151b7208 */ /* 0x000fe20004800000 */
[----:B------:R-:W-:Y:S01]  /*fb10*/  @!P2 IMAD.MOV.U32 R27, RZ, RZ, R17 ;  /* 0x000000ffff1ba224 */ /* 0x000fe200078e0011 */
[----:B0-----:R-:W-:-:S08]  /*fb20*/  DADD R32, R32, -1 ;  /* 0xbff0000020207429 */ /* 0x001fd00000000000 */
[----:B------:R-:W-:-:S08]  /*fb30*/  DMUL R32, R32, R12 ;  /* 0x0000000c20207228 */ /* 0x000fd00000000000 */
[----:B------:R-:W-:-:S08]  /*fb40*/  DFMA R22, R32, R22, 6.75539944105574400000e+15 ;  /* 0x433800002016742b */ /* 0x000fd00000000016 */
[----:B------:R-:W-:Y:S01]  /*fb50*/  DADD R4, R22, -6.75539944105574400000e+15 ;  /* 0xc338000016047429 */ /* 0x000fe20000000000 */
[----:B------:R-:W-:Y:S10]  /*fb60*/  @P3 BRA `(.L_x_220) ;  /* 0x00000000001c3947 */ /* 0x000ff40003800000 */
[----:B------:R-:W-:-:S14]  /*fb70*/  DSETP.NAN.AND P2, PT, R16, R16, PT ;  /* 0x000000101000722a */ /* 0x000fdc0003f48000 */
[----:B------:R-:W-:Y:S01]  /*fb80*/  @P2 DADD R26, R16, 3 ;  /* 0x40080000101a2429 */ /* 0x000fe20000000000 */
[----:B------:R-:W-:Y:S10]  /*fb90*/  @P2 BRA `(.L_x_220) ;  /* 0x0000000000102947 */ /* 0x000ff40003800000 */
[----:B------:R-:W-:-:S14]  /*fba0*/  DSETP.NEU.AND P2, PT, |R16|, +INF , PT ;  /* 0x7ff000001000742a */ /* 0x000fdc0003f4d200 */
[----:B------:R-:W-:Y:S02]  /*fbb0*/  @!P2 IMAD.MOV.U32 R20, RZ, RZ, -0x100000 ;  /* 0xfff00000ff14a424 */ /* 0x000fe400078e00ff */
[----:B------:R-:W-:-:S03]  /*fbc0*/  @!P2 IMAD.MOV.U32 R26, RZ, RZ, RZ ;  /* 0x000000ffff1aa224 */ /* 0x000fc600078e00ff */
[----:B------:R-:W-:-:S07]  /*fbd0*/  @!P2 SEL R27, R20, 0x7ff00000, !P1 ;  /* 0x7ff00000141ba807 */ /* 0x000fce0004800000 */
.L_x_220:
[----:B------:R-:W-:Y:S05]  /*fbe0*/  BSYNC.RECONVERGENT B0 ;  /* 0x0000000000007941 */ /* 0x000fea0003800200 */
.L_x_219:
[----:B------:R-:W-:Y:S01]  /*fbf0*/  UMOV UR4, 0xfefa39ef ;  /* 0xfefa39ef00047882 */ /* 0x000fe20000000000 */
[----:B------:R-:W-:Y:S01]  /*fc00*/  UMOV UR5, 0x3fe62e42 ;  /* 0x3fe62e4200057882 */ /* 0x000fe20000000000 */
[----:B------:R-:W-:Y:S01]  /*fc10*/  FSETP.GEU.AND P1, PT, |R33|, 4.1917929649353027344, PT ;  /* 0x4086232b2100780b */ /* 0x000fe20003f2e200 */
[C---:B------:R-:W-:Y:S01]  /*fc20*/  DFMA R20, R4.reuse, -UR4, R32 ;  /* 0x8000000404147c2b */ /* 0x040fe20008000020 */
[----:B------:R-:W-:Y:S01]  /*fc30*/  UMOV UR4, 0x3b39803f ;  /* 0x3b39803f00047882 */ /* 0x000fe20000000000 */
[----:B------:R-:W-:Y:S01]  /*fc40*/  UMOV UR5, 0x3c7abc9e ;  /* 0x3c7abc9e00057882 */ /* 0x000fe20000000000 */
[----:B------:R-:W-:Y:S05]  /*fc50*/  BSSY.RECONVERGENT B0, `(.L_x_221) ;  /* 0x0000033000007945 */ /* 0x000fea0003800200 */
        /* <DEDUP_REMOVED lines=33> */
[----:B------:R-:W-:Y:S02]  /*fe70*/  IMAD.MOV.U32 R34, RZ, RZ, R20 ;  /* 0x000000ffff227224 */ /* 0x000fe400078e0014 */
[----:B------:R-:W-:Y:S02]  /*fe80*/  IMAD.MOV.U32 R5, RZ, RZ, R35 ;  /* 0x000000ffff057224 */ /* 0x000fe400078e0023 */
[----:B------:R-:W-:Y:S01]  /*fe90*/  IMAD.MOV.U32 R4, RZ, RZ, R34 ;  /* 0x000000ffff047224 */ /* 0x000fe200078e0022 */
[----:B------:R-:W-:Y:S06]  /*fea0*/  @!P1 BRA `(.L_x_222) ;  /* 0x0000000000349947 */ /* 0x000fec0003800000 */
[----:B------:R-:W-:Y:S01]  /*feb0*/  FSETP.GEU.AND P2, PT, |R33|, 4.2275390625, PT ;  /* 0x408748002100780b */ /* 0x000fe20003f4e200 */
[C---:B------:R-:W-:Y:S02]  /*fec0*/  DADD R38, R32.reuse, +INF ;  /* 0x7ff0000020267429 */ /* 0x040fe40000000000 */
[----:B------:R-:W-:-:S08]  /*fed0*/  DSETP.GEU.AND P1, PT, R32, RZ, PT ;  /* 0x000000ff2000722a */ /* 0x000fd00003f2e000 */
[----:B------:R-:W-:Y:S02]  /*fee0*/  FSEL R5, R39, RZ, P1 ;  /* 0x000000ff27057208 */ /* 0x000fe40000800000 */
[----:B------:R-:W-:Y:S02]  /*fef0*/  @!P2 LEA.HI R4, R22, R22, RZ, 0x1 ;  /* 0x000000161604a211 */ /* 0x000fe400078f08ff */
[----:B------:R-:W-:Y:S02]  /*ff00*/  @!P2 MOV R28, R20 ;  /* 0x00000014001ca202 */ /* 0x000fe40000000f00 */
[----:B------:R-:W-:Y:S02]  /*ff10*/  @!P2 SHF.R.S32.HI R29, RZ, 0x1, R4 ;  /* 0x00000001ff1da819 */ /* 0x000fe40000011404 */
[----:B------:R-:W-:-:S03]  /*ff20*/  FSEL R4, R38, RZ, P1 ;  /* 0x000000ff26047208 */ /* 0x000fc60000800000 */
[----:B------:R-:W-:Y:S02]  /*ff30*/  @!P2 IMAD.IADD R30, R22, 0x1, -R29 ;  /* 0x00000001161ea824 */ /* 0x000fe400078e0a1d */
[----:B------:R-:W-:-:S03]  /*ff40*/  @!P2 IMAD R29, R29, 0x100000, R21 ;  /* 0x001000001d1da824 */ /* 0x000fc600078e0215 */
[----:B------:R-:W-:Y:S01]  /*ff50*/  @!P2 LEA R31, R30, 0x3ff00000, 0x14 ;  /* 0x3ff000001e1fa811 */ /* 0x000fe200078ea0ff */
[----:B------:R-:W-:-:S06]  /*ff60*/  @!P2 IMAD.MOV.U32 R30, RZ, RZ, RZ ;  /* 0x000000ffff1ea224 */ /* 0x000fcc00078e00ff */
[----:B------:R-:W-:-:S11]  /*ff70*/  @!P2 DMUL R4, R28, R30 ;  /* 0x0000001e1c04a228 */ /* 0x000fd60000000000 */
.L_x_222:
[----:B------:R-:W-:Y:S05]  /*ff80*/  BSYNC.RECONVERGENT B0 ;  /* 0x0000000000007941 */ /* 0x000fea0003800200 */
.L_x_221:
[----:B------:R-:W0:Y:S01]  /*ff90*/  LDCU.64 UR4, c[0x3][0x60] ;  /* 0x00c00c00ff0477ac */ /* 0x000e220008000a00 */
[----:B------:R-:W-:Y:S01]  /*ffa0*/  DSETP.NEU.AND P1, PT, R16, 1, PT ;  /* 0x3ff000001000742a */ /* 0x000fe20003f2d000 */
[----:B------:R-:W-:Y:S05]  /*ffb0*/  BSSY.RECONVERGENT B0, `(.L_x_223) ;  /* 0x000000a000007945 */ /* 0x000fea0003800200 */
[----:B------:R-:W-:Y:S01]  /*ffc0*/  FSEL R16, R26, RZ, P1 ;  /* 0x000000ff1a107208 */ /* 0x000fe20000800000 */
[----:B------:R-:W-:Y:S01]  /*ffd0*/  IMAD.MOV.U32 R26, RZ, RZ, RZ ;  /* 0x000000ffff1a7224 */ /* 0x000fe200078e00ff */
[----:B------:R-:W-:Y:S01]  /*ffe0*/  FSEL R17, R27, 1.875, P1 ;  /* 0x3ff000001b117808 */ /* 0x000fe20000800000 */
[----:B------:R-:W-:-:S05]  /*fff0*/  IMAD.MOV.U32 R27, RZ, RZ, 0x40080000 ;  /* 0x40080000ff1b7424 */ /* 0x000fca00078e00ff */
[----:B------:R-:W-:Y:S02]  /*10000*/  DMUL R16, R36, R16 ;  /* 0x0000001024107228 */ /* 0x000fe40000000000 */
[----:B0-----:R-:W-:-:S10]  /*10010*/  DADD R28, -RZ, |UR4| ;  /* 0x40000004ff1c7e29 */ /* 0x001fd40008000100 */
[----:B------:R-:W-:Y:S01]  /*10020*/  IMAD.MOV.U32 R30, RZ, RZ, R28 ;  /* 0x000000ffff1e7224 */ /* 0x000fe200078e001c */
[----:B------:R-:W-:-:S07]  /*10030*/  MOV R28, 0x10050 ;  /* 0x00010050001c7802 */ /* 0x000fce0000000f00 */
[----:B------:R-:W-:Y:S05]  /*10040*/  CALL.REL.NOINC `($_Z5Itot1idPdPsS_S_Pi$__internal_accurate_pow) ;  /* 0x0000010400e07944 */ /* 0x000fea0003c00000 */
[----:B------:R-:W-:Y:S05]  /*10050*/  BSYNC.RECONVERGENT B0 ;  /* 0x0000000000007941 */ /* 0x000fea0003800200 */
.L_x_223:
[----:B------:R0:W5:Y:S01]  /*10060*/  LDG.E.64 R38, desc[UR8][R92.64+0x10] ;  /* 0x000010085c267981 */ /* 0x000162000c1e1b00 */
[----:B------:R-:W1:Y:S01]  /*10070*/  LDC.64 R36, c[0x3][0x60] ;  /* 0x00c01800ff247b82 */ /* 0x000e620000000a00 */
[----:B------:R-:W2:Y:S01]  /*10080*/  LDCU UR12, c[0x3][0x64] ;  /* 0x00c00c80ff0c77ac */ /* 0x000ea20008000800 */
[----:B------:R-:W-:Y:S01]  /*10090*/  DADD R30, -RZ, -R26 ;  /* 0x00000000ff1e7229 */ /* 0x000fe2000000091a */
[----:B------:R-:W3:Y:S01]  /*100a0*/  LDCU.64 UR10, c[0x3][0xc8] ;  /* 0x00c01900ff0a77ac */ /* 0x000ee20008000a00 */
[----:B--2---:R-:W-:-:S08]  /*100b0*/  ISETP.LE.AND P1, PT, RZ, UR12, PT ;  /* 0x0000000cff007c0c */ /* 0x004fd0000bf23270 */
[----:B------:R-:W-:Y:S01]  /*100c0*/  FSEL R26, R30, R26, !P1 ;  /* 0x0000001a1e1a7208 */ /* 0x000fe20004800000 */
[C---:B-1----:R-:W-:Y:S01]  /*100d0*/  DADD R28, R36.reuse, 3 ;  /* 0x40080000241c7429 */ /* 0x042fe20000000000 */
[----:B------:R-:W-:Y:S01]  /*100e0*/  FSEL R27, R31, R27, !P1 ;  /* 0x0000001b1f1b7208 */ /* 0x000fe20004800000 */
[C---:B------:R-:W-:Y:S01]  /*100f0*/  DSETP.NEU.AND P4, PT, R36.reuse, RZ, PT ;  /* 0x000000ff2400722a */ /* 0x040fe20003f8d000 */
[----:B------:R-:W-:Y:S01]  /*10100*/  IMAD.U32 R30, RZ, RZ, UR12 ;  /* 0x0000000cff1e7e24 */ /* 0x000fe2000f8e00ff */
[----:B------:R-:W-:-:S06]  /*10110*/  DSETP.NEU.AND P2, PT, R36, 1, PT ;  /* 0x3ff000002400742a */ /* 0x000fcc0003f4d000 */
[----:B------:R-:W-:Y:S01]  /*10120*/  LOP3.LUT R28, R29, 0x7ff00000, RZ, 0xc0, !PT ;  /* 0x7ff000001d1c7812 */ /* 0x000fe200078ec0ff */
[----:B------:R-:W-:-:S03]  /*10130*/  IMAD.MOV.U32 R29, RZ, RZ, R27 ;  /* 0x000000ffff1d7224 */ /* 0x000fc600078e001b */
[----:B------:R-:W-:Y:S01]  /*10140*/  ISETP.NE.AND P5, PT, R28, 0x7ff00000, PT ;  /* 0x7ff000001c00780c */ /* 0x000fe20003fa5270 */
[----:B------:R-:W-:Y:S01]  /*10150*/  IMAD.MOV.U32 R28, RZ, RZ, R26 ;  /* 0x000000ffff1c7224 */ /* 0x000fe200078e001a */
[----:B------:R-:W-:Y:S01]  /*10160*/  @!P4 MOV R28, RZ ;  /* 0x000000ff001cc202 */ /* 0x000fe20000000f00 */
[----:B------:R-:W-:-:S10]  /*10170*/  @!P4 IMAD.MOV.U32 R29, RZ, RZ, R30 ;  /* 0x000000ffff1dc224 */ /* 0x000fd400078e001e */
[----:B0--3--:R-:W-:Y:S05]  /*10180*/  @P5 BRA `(.L_x_224) ;  /* 0x00000000001c5947 */ /* 0x009fea0003800000 */
[----:B------:R-:W-:-:S14]  /*10190*/  DSETP.NAN.AND P3, PT, R36, R36, PT ;  /* 0x000000242400722a */ /* 0x000fdc0003f68000 */
[----:B------:R-:W-:Y:S01]  /*101a0*/  @P3 DADD R28, R36, 3 ;  /* 0x40080000241c3429 */ /* 0x000fe20000000000 */
[----:B------:R-:W-:Y:S10]  /*101b0*/  @P3 BRA `(.L_x_224) ;  /* 0x0000000000103947 */ /* 0x000ff40003800000 */
[----:B------:R-:W-:-:S14]  /*101c0*/  DSETP.NEU.AND P3, PT, |R36|, +INF , PT ;  /* 0x7ff000002400742a */ /* 0x000fdc0003f6d200 */
[----:B------:R-:W-:Y:S02]  /*101d0*/  @!P3 IMAD.MOV.U32 R30, RZ, RZ, -0x100000 ;  /* 0xfff00000ff1eb424 */ /* 0x000fe400078e00ff */
[----:B------:R-:W-:-:S03]  /*101e0*/  @!P3 IMAD.MOV.U32 R28, RZ, RZ, RZ ;  /* 0x000000ffff1cb224 */ /* 0x000fc600078e00ff */
[----:B------:R-:W-:-:S07]  /*101f0*/  @!P3 SEL R29, R30, 0x7ff00000, !P1 ;  /* 0x7ff000001e1db807 */ /* 0x000fce0004800000 */
.L_x_224:
[----:B------:R-:W-:Y:S01]  /*10200*/  FSEL R28, R28, RZ, P2 ;  /* 0x000000ff1c1c7208 */ /* 0x000fe20001000000 */
[----:B------:R-:W0:Y:S01]  /*10210*/  LDCU.64 UR4, c[0x3][0xa0] ;  /* 0x00c01400ff0477ac */ /* 0x000e220008000a00 */
[----:B------:R-:W-:Y:S01]  /*10220*/  FSEL R29, R29, 1.875, P2 ;  /* 0x3ff000001d1d7808 */ /* 0x000fe20001000000 */
[----:B------:R-:W-:Y:S01]  /*10230*/  @!P4 IMAD.MOV.U32 R26, RZ, RZ, RZ ;  /* 0x000000ffff1ac224 */ /* 0x000fe200078e00ff */
[----:B------:R-:W1:Y:S04]  /*10240*/  LDCU.64 UR6, c[0x3][0xe8] ;  /* 0x00c01d00ff0677ac */ /* 0x000e680008000a00 */
[----:B------:R-:W-:Y:S02]  /*10250*/  DMUL R4, R4, R28 ;  /* 0x0000001c04047228 */ /* 0x000fe40000000000 */
[----:B------:R-:W-:-:S06]  /*10260*/  DADD R28, -RZ, |UR10| ;  /* 0x4000000aff1c7e29 */ /* 0x000fcc0008000100 */
[----:B-----5:R-:W-:-:S04]  /*10270*/  DMUL R4, R4, R38 ;  /* 0x0000002604047228 */ /* 0x020fc80000000000 */
[----:B------:R-:W-:-:S04]  /*10280*/  IMAD.MOV.U32 R30, RZ, RZ, R28 ;  /* 0x000000ffff1e7224 */ /* 0x000fc800078e001c */
[----:B0-----:R-:W-:Y:S01]  /*10290*/  DFMA R4, R16, UR4, -R4 ;  /* 0x0000000410047c2b */ /* 0x001fe20008000804 */
[----:B------:R-:W-:-:S04]  /*102a0*/  IMAD.U32 R16, RZ, RZ, UR12 ;  /* 0x0000000cff107e24 */ /* 0x000fc8000f8e00ff */
[----:B------:R-:W-:Y:S01]  /*102b0*/  @!P4 IMAD.MOV.U32 R27, RZ, RZ, R16 ;  /* 0x000000ffff1bc224 */ /* 0x000fe200078e0010 */
[----:B-1----:R-:W-:Y:S06]  /*102c0*/  @P5 BRA `(.L_x_225) ;  /* 0x00000000001c5947 */ /* 0x002fec0003800000 */
[----:B------:R-:W-:-:S14]  /*102d0*/  DSETP.NAN.AND P3, PT, R36, R36, PT ;  /* 0x000000242400722a */ /* 0x000fdc0003f68000 */
[----:B------:R-:W-:Y:S01]  /*102e0*/  @P3 DADD R26, R36, 3 ;  /* 0x40080000241a3429 */ /* 0x000fe20000000000 */
[----:B------:R-:W-:Y:S10]  /*102f0*/  @P3 BRA `(.L_x_225) ;  /* 0x0000000000103947 */ /* 0x000ff40003800000 */
[----:B------:R-:W-:-:S14]  /*10300*/  DSETP.NEU.AND P3, PT, |R36|, +INF , PT ;  /* 0x7ff000002400742a */ /* 0x000fdc0003f6d200 */
[----:B------:R-:W-:Y:S01]  /*10310*/  @!P3 MOV R16, 0xfff00000 ;  /* 0xfff000000010b802 */ /* 0x000fe20000000f00 */
[----:B------:R-:W-:-:S03]  /*10320*/  @!P3 IMAD.MOV.U32 R26, RZ, RZ, RZ ;  /* 0x000000ffff1ab224 */ /* 0x000fc600078e00ff */
[----:B------:R-:W-:-:S07]  /*10330*/  @!P3 SEL R27, R16, 0x7ff00000, !P1 ;  /* 0x7ff00000101bb807 */ /* 0x000fce0004800000 */
.L_x_225:
[----:B------:R-:W-:Y:S01]  /*10340*/  DMUL R4, R4, UR6 ;  /* 0x0000000604047c28 */ /* 0x000fe20008000000 */
[----:B------:R-:W-:Y:S01]  /*10350*/  BSSY.RECONVERGENT B0, `(.L_x_226) ;  /* 0x0000007000007945 */ /* 0x000fe20003800200 */
[----:B------:R-:W-:Y:S01]  /*10360*/  FSEL R16, R26, RZ, P2 ;  /* 0x000000ff1a107208 */ /* 0x000fe20001000000 */
[----:B------:R-:W-:Y:S01]  /*10370*/  IMAD.MOV.U32 R26, RZ, RZ, RZ ;  /* 0x000000ffff1a7224 */ /* 0x000fe200078e00ff */
[----:B------:R-:W-:Y:S01]  /*10380*/  FSEL R17, R27, 1.875, P2 ;  /* 0x3ff000001b117808 */ /* 0x000fe20001000000 */
[----:B------:R-:W-:Y:S01]  /*10390*/  IMAD.MOV.U32 R27, RZ, RZ, 0x40080000 ;  /* 0x40080000ff1b7424 */ /* 0x000fe200078e00ff */
[----:B------:R-:W-:-:S07]  /*103a0*/  MOV R28, 0x103c0 ;  /* 0x000103c0001c7802 */ /* 0x000fce0000000f00 */
[----:B------:R-:W-:Y:S05]  /*103b0*/  CALL.REL.NOINC `($_Z5Itot1idPdPsS_S_Pi$__internal_accurate_pow) ;  /* 0x0000010400047944 */ /* 0x000fea0003c00000 */
[----:B------:R-:W-:Y:S05]  /*103c0*/  BSYNC.RECONVERGENT B0 ;  /* 0x0000000000007941 */ /* 0x000fea0003800200 */
.L_x_226:
[----:B------:R-:W0:Y:S01]  /*103d0*/  LDC.64 R102, c[0x3][0xc8] ;  /* 0x00c03200ff667b82 */ /* 0x000e220000000a00 */
[----:B------:R-:W1:Y:S01]  /*103e0*/  LDCU UR4, c[0x3][0xcc] ;  /* 0x00c01980ff0477ac */ /* 0x000e620008000800 */
[----:B------:R-:W-:-:S06]  /*103f0*/  DADD R36, -RZ, -R26 ;  /* 0x00000000ff247229 */ /* 0x000fcc000000091a */
[----:B------:R-:W2:Y:S01]  /*10400*/  LDC.64 R30, c[0x3][0xd0] ;  /* 0x00c03400ff1e7b82 */ /* 0x000ea20000000a00 */
[----:B-1----:R-:W-:-:S04]  /*10410*/  ISETP.LE.AND P1, PT, RZ, UR4, PT ;  /* 0x00000004ff007c0c */ /* 0x002fc8000bf23270 */
[----:B------:R-:W-:Y:S01]  /*10420*/  FSEL R26, R36, R26, !P1 ;  /* 0x0000001a241a7208 */ /* 0x000fe20004800000 */
[C---:B0-----:R-:W-:Y:S01]  /*10430*/  DADD R28, R102.reuse, 3 ;  /* 0x40080000661c7429 */ /* 0x041fe20000000000 */
[----:B------:R-:W-:Y:S01]  /*10440*/  FSEL R27, R37, R27, !P1 ;  /* 0x0000001b251b7208 */ /* 0x000fe20004800000 */
[----:B------:R-:W-:-:S08]  /*10450*/  DSETP.NEU.AND P2, PT, R102, RZ, PT ;  /* 0x000000ff6600722a */ /* 0x000fd00003f4d000 */
[----:B------:R-:W-:-:S04]  /*10460*/  LOP3.LUT R28, R29, 0x7ff00000, RZ, 0xc0, !PT ;  /* 0x7ff000001d1c7812 */ /* 0x000fc800078ec0ff */
[----:B------:R-:W-:Y:S01]  /*10470*/  ISETP.NE.AND P3, PT, R28, 0x7ff00000, PT ;  /* 0x7ff000001c00780c */ /* 0x000fe20003f65270 */
[----:B------:R-:W-:Y:S02]  /*10480*/  IMAD.U32 R28, RZ, RZ, UR4 ;  /* 0x00000004ff1c7e24 */ /* 0x000fe4000f8e00ff */
[----:B------:R-:W-:Y:S02]  /*10490*/  @!P2 IMAD.MOV.U32 R26, RZ, RZ, RZ ;  /* 0x000000ffff1aa224 */ /* 0x000fe400078e00ff */
[----:B------:R-:W-:-:S08]  /*104a0*/  @!P2 IMAD.MOV.U32 R27, RZ, RZ, R28 ;  /* 0x000000ffff1ba224 */ /* 0x000fd000078e001c */
[----:B--2---:R-:W-:Y:S05]  /*104b0*/  @P3 BRA `(.L_x_227) ;  /* 0x00000000001c3947 */ /* 0x004fea0003800000 */
[----:B------:R-:W-:-:S14]  /*104c0*/  DSETP.NAN.AND P2, PT, R102, R102, PT ;  /* 0x000000666600722a */ /* 0x000fdc0003f48000 */
[----:B------:R-:W-:Y:S01]  /*104d0*/  @P2 DADD R26, R102, 3 ;  /* 0x40080000661a2429 */ /* 0x000fe20000000000 */
[----:B------:R-:W-:Y:S10]  /*104e0*/  @P2 BRA `(.L_x_227) ;  /* 0x0000000000102947 */ /* 0x000ff40003800000 */
[----:B------:R-:W-:-:S14]  /*104f0*/  DSETP.NEU.AND P2, PT, |R102|, +INF , PT ;  /* 0x7ff000006600742a */ /* 0x000fdc0003f4d200 */
[----:B------:R-:W-:Y:S01]  /*10500*/  @!P2 IMAD.MOV.U32 R28, RZ, RZ, -0x100000 ;  /* 0xfff00000ff1ca424 */ /* 0x000fe200078e00ff */
[----:B------:R-:W-:-:S04]  /*10510*/  @!P2 MOV R26, RZ ;  /* 0x000000ff001aa202 */ /* 0x000fc80000000f00 */
[----:B------:R-:W-:-:S07]  /*10520*/  @!P2 SEL R27, R28, 0x7ff00000, !P1 ;  /* 0x7ff000001c1ba807 */ /* 0x000fce0004800000 */
.L_x_227:
[----:B------:R-:W0:Y:S01]  /*10530*/  LDCU.64 UR4, c[0x3][0xa0] ;  /* 0x00c01400ff0477ac */ /* 0x000e220008000a00 */
[----:B------:R-:W-:Y:S01]  /*10540*/  DSETP.NEU.AND P1, PT, R102, 1, PT ;  /* 0x3ff000006600742a */ /* 0x000fe20003f2d000 */
[----:B------:R-:W1:Y:S01]  /*10550*/  LDC.64 R36, c[0x3][0xe0] ;  /* 0x00c03800ff247b82 */ /* 0x000e620000000a00 */
[----:B------:R-:W-:Y:S04]  /*10560*/  BSSY.RECONVERGENT B0, `(.L_x_228) ;  /* 0x0000014000007945 */ /* 0x000fe80003800200 */
[----:B------:R-:W-:Y:S02]  /*10570*/  FSEL R28, R26, RZ, P1 ;  /* 0x000000ff1a1c7208 */ /* 0x000fe40000800000 */
[----:B------:R-:W-:Y:S02]  /*10580*/  FSEL R29, R27, 1.875, P1 ;  /* 0x3ff000001b1d7808 */ /* 0x000fe40000800000 */
[----:B------:R-:W-:-:S04]  /*10590*/  FSETP.GEU.AND P1, PT, |R33|, 4.1917929649353027344, PT ;  /* 0x4086232b2100780b */ /* 0x000fc80003f2e200 */
[----:B------:R-:W-:Y:S02]  /*105a0*/  DADD R16, R16, R28 ;  /* 0x0000000010107229 */ /* 0x000fe4000000001c */
[----:B0-----:R-:W-:-:S08]  /*105b0*/  DADD R26, R30, UR4 ;  /* 0x000000041e1a7e29 */ /* 0x001fd00008000000 */
[----:B------:R-:W-:Y:S01]  /*105c0*/  DMUL R16, R16, R26 ;  /* 0x0000001a10107228 */ /* 0x000fe20000000000 */
[----:B------:R-:W-:Y:S10]  /*105d0*/  @!P1 BRA `(.L_x_229) ;  /* 0x0000000000309947 */ /* 0x000ff40003800000 */
        /* <DEDUP_REMOVED lines=12> */
.L_x_229:
[----:B------:R-:W-:Y:S05]  /*106a0*/  BSYNC.RECONVERGENT B0 ;  /* 0x0000000000007941 */ /* 0x000fea0003800200 */
.L_x_228:
[----:B-1----:R-:W-:Y:S01]  /*106b0*/  DFMA R34, R34, R36, 1 ;  /* 0x3ff000002222742b */ /* 0x002fe20000000024 */
        /* <DEDUP_REMOVED lines=22> */
.L_x_231:
[----:B------:R-:W-:Y:S05]  /*10820*/  BSYNC.RECONVERGENT B1 ;  /* 0x0000000000017941 */ /* 0x000fea0003800200 */
.L_x_230:
[----:B------:R0:W5:Y:S01]  /*10830*/  LDG.E.64 R20, desc[UR8][R92.64+0x28] ;  /* 0x000028085c147981 */ /* 0x000162000c1e1b00 */
[----:B------:R-:W1:Y:S01]  /*10840*/  LDCU UR6, c[0x3][0x134] ;  /* 0x00c02680ff0677ac */ /* 0x000e620008000800 */
[----:B------:R-:W2:Y:S01]  /*10850*/  LDC.64 R22, c[0x3][0x130] ;  /* 0x00c04c00ff167b82 */ /* 0x000ea20000000a00 */
[----:B------:R-:W-:Y:S01]  /*10860*/  IMAD.MOV.U32 R4, RZ, RZ, 0x1 ;  /* 0x00000001ff047424 */ /* 0x000fe200078e00ff */
[----:B------:R-:W3:Y:S01]  /*10870*/  LDCU.64 UR4, c[0x3][0x30] ;  /* 0x00c00600ff0477ac */ /* 0x000ee20008000a00 */
[----:B------:R-:W4:Y:S05]  /*10880*/  LDCU.64 UR10, c[0x3][0x10] ;  /* 0x00c00200ff0a77ac */ /* 0x000f2a0008000a00 */
[----:B------:R-:W0:Y:S01]  /*10890*/  LDC.64 R28, c[0x3][0x138] ;  /* 0x00c04e00ff1c7b82 */ /* 0x000e220000000a00 */
[----:B-1----:R-:W2:Y:S01]  /*108a0*/  MUFU.RCP64H R5, UR6 ;  /* 0x0000000600057d08 */ /* 0x002ea20008001800 */
[----:B---3--:R-:W-:-:S08]  /*108b0*/  DMUL R36, R26, UR4 ;  /* 0x000000041a247c28 */ /* 0x008fd00008000000 */
[----:B----4-:R-:W-:Y:S02]  /*108c0*/  DMUL R36, R36, UR10 ;  /* 0x0000000a24247c28 */ /* 0x010fe40008000000 */
[----:B--2---:R-:W-:-:S08]  /*108d0*/  DFMA R16, R4, -R22, 1 ;  /* 0x3ff000000410742b */ /* 0x004fd00000000816 */
[----:B------:R-:W-:-:S08]  /*108e0*/  DFMA R16, R16, R16, R16 ;  /* 0x000000101010722b */ /* 0x000fd00000000010 */
[----:B------:R-:W-:-:S08]  /*108f0*/  DFMA R16, R4, R16, R4 ;  /* 0x000000100410722b */ /* 0x000fd00000000004 */
[----:B------:R-:W-:-:S08]  /*10900*/  DFMA R4, R16, -R22, 1 ;  /* 0x3ff000001004742b */ /* 0x000fd00000000816 */
[----:B------:R-:W-:-:S08]  /*10910*/  DFMA R4, R16, R4, R16 ;  /* 0x000000041004722b */ /* 0x000fd00000000010 */
[----:B0-----:R-:W-:-:S08]  /*10920*/  DMUL R16, R4, R28 ;  /* 0x0000001c04107228 */ /* 0x001fd00000000000 */
[----:B------:R-:W-:Y:S01]  /*10930*/  DFMA R22, R16, -R22, R28 ;  /* 0x800000161016722b */ /* 0x000fe2000000001c */
[----:B------:R-:W0:Y:S07]  /*10940*/  LDC R28, c[0x3][0x13c] ;  /* 0x00c04f00ff1c7b82 */ /* 0x000e2e0000000800 */
[----:B------:R-:W-:-:S10]  /*10950*/  DFMA R16, R4, R22, R16 ;  /* 0x000000160410722b */ /* 0x000fd40000000010 */
[----:B------:R-:W-:-:S05]  /*10960*/  FFMA R4, RZ, UR6, R17 ;  /* 0x00000006ff047c23 */ /* 0x000fca0008000011 */
[----:B------:R-:W-:Y:S02]  /*10970*/  FSETP.GT.AND P1, PT, |R4|, 1.469367938527859385e-39, PT ;  /* 0x001000000400780b */ /* 0x000fe40003f24200 */
[----:B0-----:R-:W-:-:S13]  /*10980*/  FSETP.GEU.AND P2, PT, |R28|, 6.5827683646048100446e-37, PT ;  /* 0x036000001c00780b */ /* 0x001fda0003f4e200 */
[----:B------:R-:W-:Y:S05]  /*10990*/  @P1 BRA P2, `(.L_x_232) ;  /* 0x0000000000281947 */ /* 0x000fea0001000000 */
[----:B------:R-:W0:Y:S01]  /*109a0*/  LDCU.64 UR4, c[0x3][0x138] ;  /* 0x00c02700ff0477ac */ /* 0x000e220008000a00 */
[----:B------:R-:W-:Y:S01]  /*109b0*/  MOV R26, 0x10a20 ;  /* 0x00010a20001a7802 */ /* 0x000fe20000000f00 */
[----:B------:R-:W1:Y:S01]  /*109c0*/  LDCU.64 UR6, c[0x3][0x130] ;  /* 0x00c02600ff0677ac */ /* 0x000e620008000a00 */
[----:B0-----:R-:W-:Y:S02]  /*109d0*/  IMAD.U32 R28, RZ, RZ, UR4 ;  /* 0x00000004ff1c7e24 */ /* 0x001fe4000f8e00ff */
[----:B------:R-:W-:Y:S02]  /*109e0*/  IMAD.U32 R27, RZ, RZ, UR5 ;  /* 0x00000005ff1b7e24 */ /* 0x000fe4000f8e00ff */
[----:B-1----:R-:W-:Y:S02]  /*109f0*/  IMAD.U32 R124, RZ, RZ, UR6 ;  /* 0x00000006ff7c7e24 */ /* 0x002fe4000f8e00ff */
[----:B------:R-:W-:-:S07]  /*10a00*/  IMAD.U32 R29, RZ, RZ, UR7 ;  /* 0x00000007ff1d7e24 */ /* 0x000fce000f8e00ff */
[----:B-----5:R-:W-:Y:S05]  /*10a10*/  CALL.REL.NOINC `($__internal_1_$__cuda_sm20_div_rn_f64_full) ;  /* 0x000000f400d87944 */ /* 0x020fea0003c00000 */
[----:B------:R-:W-:Y:S02]  /*10a20*/  IMAD.MOV.U32 R16, RZ, RZ, R28 ;  /* 0x000000ffff107224 */ /* 0x000fe400078e001c */
[----:B------:R-:W-:-:S07]  /*10a30*/  IMAD.MOV.U32 R17, RZ, RZ, R27 ;  /* 0x000000ffff117224 */ /* 0x000fce00078e001b */
.L_x_232:
[----:B------:R-:W0:Y:S01]  /*10a40*/  LDCU UR4, c[0x3][0x144] ;  /* 0x00c02880ff0477ac */ /* 0x000e220008000800 */
[----:B------:R-:W1:Y:S01]  /*10a50*/  LDC.64 R30, c[0x3][0x140] ;  /* 0x00c05000ff1e7b82 */ /* 0x000e620000000a00 */
[----:B------:R-:W-:Y:S01]  /*10a60*/  MOV R4, 0x1 ;  /* 0x0000000100047802 */ /* 0x000fe20000000f00 */
[----:B------:R-:W2:Y:S01]  /*10a70*/  LDCU.64 UR10, c[0x3][0x178] ;  /* 0x00c02f00ff0a77ac */ /* 0x000ea20008000a00 */
[----:B------:R-:W3:Y:S05]  /*10a80*/  LDCU.64 UR6, c[0x3][0x68] ;  /* 0x00c00d00ff0677ac */ /* 0x000eea0008000a00 */
[----:B------:R-:W4:Y:S08]  /*10a90*/  LDC.64 R26, c[0x3][0x190] ;  /* 0x00c06400ff1a7b82 */ /* 0x000f300000000a00 */
[----:B------:R-:W2:Y:S01]  /*10aa0*/  LDC.64 R32, c[0x3][0x188] ;  /* 0x00c06200ff207b82 */ /* 0x000ea20000000a00 */
[----:B0-----:R-:W1:Y:S02]  /*10ab0*/  MUFU.RCP64H R5, UR4 ;  /* 0x0000000400057d08 */ /* 0x001e640008001800 */
[----:B-1----:R-:W-:-:S02]  /*10ac0*/  DFMA R22, R4, -R30, 1 ;  /* 0x3ff000000416742b */ /* 0x002fc4000000081e */
[----:B--2---:R-:W-:-:S06]  /*10ad0*/  DFMA R32, RZ, R32, 1 ;  /* 0x3ff00000ff20742b */ /* 0x004fcc0000000020 */
[----:B------:R-:W-:Y:S02]  /*10ae0*/  DFMA R22, R22, R22, R22 ;  /* 0x000000161616722b */ /* 0x000fe40000000016 */
[----:B------:R-:W-:-:S06]  /*10af0*/  DMUL R32, R32, UR10 ;  /* 0x0000000a20207c28 */ /* 0x000fcc0008000000 */
[----:B------:R-:W-:Y:S02]  /*10b00*/  DFMA R4, R4, R22, R4 ;  /* 0x000000160404722b */ /* 0x000fe40000000004 */
[----:B----4-:R-:W-:-:S06]  /*10b10*/  DFMA R22, RZ, R26, 1 ;  /* 0x3ff00000ff16742b */ /* 0x010fcc000000001a */
[----:B------:R-:W-:Y:S02]  /*10b20*/  DFMA R26, R4, -R30, 1 ;  /* 0x3ff00000041a742b */ /* 0x000fe4000000081e */
[----:B------:R-:W-:-:S06]  /*10b30*/  DMUL R28, R22, -0.5 ;  /* 0xbfe00000161c7828 */ /* 0x000fcc0000000000 */
[----:B------:R-:W-:-:S04]  /*10b40*/  DFMA R26, R4, R26, R4 ;  /* 0x0000001a041a722b */ /* 0x000fc80000000004 */
[----:B------:R-:W-:-:S04]  /*10b50*/  FSETP.GEU.AND P2, PT, |R29|, 6.5827683646048100446e-37, PT ;  /* 0x036000001d00780b */ /* 0x000fc80003f4e200 */
[----:B------:R-:W-:-:S08]  /*10b60*/  DMUL R4, R28, R26 ;  /* 0x0000001a1c047228 */ /* 0x000fd00000000000 */
[----:B------:R-:W-:-:S08]  /*10b70*/  DFMA R30, R4, -R30, R28 ;  /* 0x8000001e041e722b */ /* 0x000fd0000000001c */
[----:B------:R-:W-:-:S10]  /*10b80*/  DFMA R26, R26, R30, R4 ;  /* 0x0000001e1a1a722b */ /* 0x000fd40000000004 */
[----:B------:R-:W-:-:S05]  /*10b90*/  FFMA R4, RZ, UR4, R27 ;  /* 0x00000004ff047c23 */ /* 0x000fca000800001b */
[----:B------:R-:W-:Y:S01]  /*10ba0*/  FSETP.GT.AND P1, PT, |R4|, 1.469367938527859385e-39, PT ;  /* 0x001000000400780b */ /* 0x000fe20003f24200 */
[----:B---3--:R-:W-:-:S12]  /*10bb0*/  DMUL R4, R32, UR6 ;  /* 0x0000000620047c28 */ /* 0x008fd80008000000 */
        /* <DEDUP_REMOVED lines=8> */
.L_x_233:
[----:B------:R-:W-:Y:S01]  /*10c40*/  DADD R26, R26, 1 ;  /* 0x3ff000001a1a7429 */ /* 0x000fe20000000000 */
[----:B------:R-:W0:Y:S01]  /*10c50*/  LDCU.64 UR4, c[0x3][0x68] ;  /* 0x00c00d00ff0477ac */ /* 0x000e220008000a00 */
[----:B------:R-:W-:Y:S01]  /*10c60*/  FSETP.GEU.AND P2, PT, |R5|, 6.5827683646048100446e-37, PT ;  /* 0x036000000500780b */ /* 0x000fe20003f4e200 */
[----:B------:R-:W-:Y:S05]  /*10c70*/  BSSY.RECONVERGENT B1, `(.L_x_234) ;  /* 0x0000017000017945 */ /* 0x000fea0003800200 */
[----:B------:R-:W-:Y:S01]  /*10c80*/  DFMA R124, R26, R16, R32 ;  /* 0x000000101a7c722b */ /* 0x000fe20000000020 */
[----:B------:R-:W-:-:S05]  /*10c90*/  IMAD.MOV.U32 R16, RZ, RZ, 0x1 ;  /* 0x00000001ff107424 */ /* 0x000fca00078e00ff */
[----:B------:R-:W1:Y:S01]  /*10ca0*/  MUFU.RCP64H R17, R125 ;  /* 0x0000007d00117308 */ /* 0x000e620000001800 */
[----:B0----5:R-:W-:Y:S02]  /*10cb0*/  DADD R32, -R20, UR4 ;  /* 0x0000000414207e29 */ /* 0x021fe40008000100 */
[----:B-1----:R-:W-:-:S08]  /*10cc0*/  DFMA R26, -R124, R16, 1 ;  /* 0x3ff000007c1a742b */ /* 0x002fd00000000110 */
        /* <DEDUP_REMOVED lines=14> */
[----:B------:R-:W-:Y:S05]  /*10db0*/  CALL.REL.NOINC `($__internal_1_$__cuda_sm20_div_rn_f64_full) ;  /* 0x000000f000f07944 */ /* 0x000fea0003c00000 */
[----:B------:R-:W-:Y:S02]  /*10dc0*/  IMAD.MOV.U32 R16, RZ, RZ, R28 ;  /* 0x000000ffff107224 */ /* 0x000fe400078e001c */
[----:B------:R-:W-:-:S07]  /*10dd0*/  IMAD.MOV.U32 R17, RZ, RZ, R27 ;  /* 0x000000ffff117224 */ /* 0x000fce00078e001b */
.L_x_235:
[----:B------:R-:W-:Y:S05]  /*10de0*/  BSYNC.RECONVERGENT B1 ;  /* 0x0000000000017941 */ /* 0x000fea0003800200 */
.L_x_234:
[----:B------:R-:W0:Y:S01]  /*10df0*/  MUFU.RCP64H R5, R17 ;  /* 0x0000001100057308 */ /* 0x000e220000001800 */
[----:B------:R-:W-:Y:S01]  /*10e00*/  IMAD.MOV.U32 R4, RZ, RZ, 0x1 ;  /* 0x00000001ff047424 */ /* 0x000fe200078e00ff */
[----:B------:R-:W-:Y:S01]  /*10e10*/  FSETP.GEU.AND P2, PT, |R33|, 6.5827683646048100446e-37, PT ;  /* 0x036000002100780b */ /* 0x000fe20003f4e200 */
[----:B------:R-:W-:Y:S04]  /*10e20*/  BSSY.RECONVERGENT B1, `(.L_x_236) ;  /* 0x0000014000017945 */ /* 0x000fe80003800200 */
[----:B0-----:R-:W-:-:S08]  /*10e30*/  DFMA R26, R4, -R16, 1 ;  /* 0x3ff00000041a742b */ /* 0x001fd00000000810 */
        /* <DEDUP_REMOVED lines=15> */
[----:B------:R-:W-:Y:S05]  /*10f30*/  CALL.REL.NOINC `($__internal_1_$__cuda_sm20_div_rn_f64_full) ;  /* 0x000000f000907944 */ /* 0x000fea0003c00000 */
[----:B------:R-:W-:Y:S01]  /*10f40*/  MOV R4, R28 ;  /* 0x0000001c00047202 */ /* 0x000fe20000000f00 */
[----:B------:R-:W-:-:S07]  /*10f50*/  IMAD.MOV.U32 R5, RZ, RZ, R27 ;  /* 0x000000ffff057224 */ /* 0x000fce00078e001b */
.L_x_237:
[----:B------:R-:W-:Y:S05]  /*10f60*/  BSYNC.RECONVERGENT B1 ;  /* 0x0000000000017941 */ /* 0x000fea0003800200 */
.L_x_236:
[----:B------:R-:W0:Y:S01]  /*10f70*/  LDC.64 R102, c[0x3][0x170] ;  /* 0x00c05c00ff667b82 */ /* 0x000e220000000a00 */
[----:B------:R-:W-:Y:S01]  /*10f80*/  DSETP.NEU.AND P2, PT, R4, RZ, PT ;  /* 0x000000ff0400722a */ /* 0x000fe20003f4d000 */
[----:B------:R-:W-:-:S13]  /*10f90*/  BSSY.RECONVERGENT B0, `(.L_x_238) ;  /* 0x0000026000007945 */ /* 0x000fda0003800200 */
[----:B------:R-:W1:Y:S01]  /*10fa0*/  @!P2 LDC.64 R30, c[0x3][0x170] ;  /* 0x00c05c00ff1eab82 */ /* 0x000e620000000a00 */
[----:B------:R-:W-:Y:S01]  /*10fb0*/  @!P2 IMAD.MOV.U32 R34, RZ, RZ, RZ ;  /* 0x000000ffff22a224 */ /* 0x000fe200078e00ff */
[----:B0-----:R-:W-:Y:S02]  /*10fc0*/  SHF.R.U32.HI R26, RZ, 0x14, R103 ;  /* 0x00000014ff1a7819 */ /* 0x001fe40000011667 */
[----:B------:R-:W-:Y:S02]  /*10fd0*/  ISETP.GE.OR P4, PT, R103, RZ, P2 ;  /* 0x000000ff6700720c */ /* 0x000fe40001786670 */
[----:B------:R-:W-:-:S05]  /*10fe0*/  LOP3.LUT R26, R26, 0x7ff, RZ, 0xc0, !PT ;  /* 0x000007ff1a1a7812 */ /* 0x000fca00078ec0ff */
[----:B------:R-:W-:-:S05]  /*10ff0*/  VIADD R27, R26, 0xfffffc0c ;  /* 0xfffffc0c1a1b7836 */ /* 0x000fca0000000000 */
[CC--:B------:R-:W-:Y:S02]  /*11000*/  SHF.L.U32 R101, R102.reuse, R27.reuse, RZ ;  /* 0x0000001b66657219 */ /* 0x0c0fe400000006ff */
[----:B------:R-:W-:Y:S02]  /*11010*/  SHF.L.U64.HI R102, R102, R27, R103 ;  /* 0x0000001b66667219 */ /* 0x000fe40000010267 */
[----:B------:R-:W-:-:S04]  /*11020*/  ISETP.NE.U32.AND P1, PT, R101, RZ, PT ;  /* 0x000000ff6500720c */ /* 0x000fc80003f25070 */
[----:B------:R-:W-:-:S04]  /*11030*/  ISETP.NE.AND.EX P1, PT, R102, -0x80000000, PT, P1 ;  /* 0x800000006600780c */ /* 0x000fc80003f25310 */
[----:B------:R-:W-:-:S09]  /*11040*/  PLOP3.LUT P3, PT, P1, PT, PT, 0x8, 0x80 ;  /* 0x000000000080781c */ /* 0x000fd20000f6e170 */
[----:B-1----:R-:W-:-:S06]  /*11050*/  @!P2 DSETP.NEU.AND P3, PT, |R30|, 0.5, !P1 ;  /* 0x3fe000001e00a42a */ /* 0x002fcc0004f6d200 */
[----:B------:R-:W-:-:S04]  /*11060*/  @!P2 SEL R35, R5, RZ, P3 ;  /* 0x000000ff0523a207 */ /* 0x000fc80001800000 */
[----:B------:R-:W-:Y:S01]  /*11070*/  @!P4 LOP3.LUT R35, R35, 0x7ff00000, RZ, 0xfc, !PT ;  /* 0x7ff000002323c812 */ /* 0x000fe200078efcff */
[----:B------:R-:W-:Y:S06]  /*11080*/  @!P2 BRA `(.L_x_239) ;  /* 0x000000000058a947 */ /* 0x000fec0003800000 */
[----:B------:R-:W0:Y:S01]  /*11090*/  LDCU.64 UR4, c[0x3][0x170] ;  /* 0x00c02e00ff0477ac */ /* 0x000e220008000a00 */
[----:B------:R-:W-:Y:S01]  /*110a0*/  DADD R28, -RZ, |R4| ;  /* 0x00000000ff1c7229 */ /* 0x000fe20000000504 */
[----:B------:R-:W-:Y:S09]  /*110b0*/  BSSY.RECONVERGENT B1, `(.L_x_240) ;  /* 0x0000006000017945 */ /* 0x000ff20003800200 */
[----:B------:R-:W-:Y:S01]  /*110c0*/  IMAD.MOV.U32 R30, RZ, RZ, R28 ;  /* 0x000000ffff1e7224 */ /* 0x000fe200078e001c */
[----:B------:R-:W-:Y:S01]  /*110d0*/  MOV R28, 0x11110 ;  /* 0x00011110001c7802 */ /* 0x000fe20000000f00 */
[----:B0-----:R-:W-:-:S02]  /*110e0*/  IMAD.U32 R26, RZ, RZ, UR4 ;  /* 0x00000004ff1a7e24 */ /* 0x001fc4000f8e00ff */
[----:B------:R-:W-:-:S07]  /*110f0*/  IMAD.U32 R27, RZ, RZ, UR5 ;  /* 0x00000005ff1b7e24 */ /* 0x000fce000f8e00ff */
[----:B------:R-:W-:Y:S05]  /*11100*/  CALL.REL.NOINC `($_Z5Itot1idPdPsS_S_Pi$__internal_accurate_pow) ;  /* 0x000000f400b07944 */ /* 0x000fea0003c00000 */
[----:B------:R-:W-:Y:S05]  /*11110*/  BSYNC.RECONVERGENT B1 ;  /* 0x0000000000017941 */ /* 0x000fea0003800200 */
.L_x_240:
[----:B------:R-:W0:Y:S01]  /*11120*/  LDCU.64 UR4, c[0x3][0x170] ;  /* 0x00c02e00ff0477ac */ /* 0x000e220008000a00 */
[----:B------:R-:W-:Y:S01]  /*11130*/  DADD R32, -RZ, -R26 ;  /* 0x00000000ff207229 */ /* 0x000fe2000000091a */
[----:B------:R-:W-:-:S09]  /*11140*/  ISETP.GE.AND P2, PT, R5, RZ, PT ;  /* 0x000000ff0500720c */ /* 0x000fd20003f46270 */
[-C--:B------:R-:W-:Y:S02]  /*11150*/  FSEL R35, R32, R26.reuse, P3 ;  /* 0x0000001a20237208 */ /* 0x080fe40001800000 */
[-C--:B------:R-:W-:Y:S02]  /*11160*/  FSEL R32, R33, R27.reuse, P3 ;  /* 0x0000001b21207208 */ /* 0x080fe40001800000 */
[----:B------:R-:W-:Y:S02]  /*11170*/  FSEL R34, R35, R26, !P2 ;  /* 0x0000001a23227208 */ /* 0x000fe40005000000 */
[----:B------:R-:W-:Y:S01]  /*11180*/  FSEL R35, R32, R27, !P2 ;  /* 0x0000001b20237208 */ /* 0x000fe20005000000 */
[----:B0-----:R-:W-:Y:S01]  /*11190*/  IMAD.U32 R30, RZ, RZ, UR4 ;  /* 0x00000004ff1e7e24 */ /* 0x001fe2000f8e00ff */
[----:B------:R-:W-:-:S04]  /*111a0*/  MOV R31, UR5 ;  /* 0x00000005001f7c02 */ /* 0x000fc80008000f00 */
[----:B------:R-:W0:Y:S02]  /*111b0*/  FRND.F64.TRUNC R28, R30 ;  /* 0x0000001e001c7313 */ /* 0x000e24000030d800 */
[----:B0-----:R-:W-:-:S06]  /*111c0*/  DSETP.NEU.AND P1, PT, R28, R30, PT ;  /* 0x0000001e1c00722a */ /* 0x001fcc0003f2d000 */
[----:B------:R-:W-:Y:S02]  /*111d0*/  @!P2 FSEL R34, R34, RZ, !P1 ;  /* 0x000000ff2222a208 */ /* 0x000fe40004800000 */
[----:B------:R-:W-:-:S07]  /*111e0*/  @!P2 FSEL R35, R35, -QNAN , !P1 ;  /* 0xfff800002323a808 */ /* 0x000fce0004800000 */
.L_x_239:
[----:B------:R-:W-:Y:S05]  /*111f0*/  BSYNC.RECONVERGENT B0 ;  /* 0x0000000000007941 */ /* 0x000fea0003800200 */
.L_x_238:
[----:B------:R-:W-:Y:S01]  /*11200*/  DADD R26, R4, R30 ;  /* 0x00000000041a7229 */ /* 0x000fe2000000001e */
[----:B------:R-:W-:Y:S09]  /*11210*/  BSSY.RECONVERGENT B0, `(.L_x_241) ;  /* 0x000001f000007945 */ /* 0x000ff20003800200 */
        /* <DEDUP_REMOVED lines=9> */
[----:B------:R-:W0:Y:S01]  /*112b0*/  LDCU UR4, c[0x3][0x174] ;  /* 0x00c02e80ff0477ac */ /* 0x000e220008000800 */
[----:B------:R-:W-:-:S06]  /*112c0*/  DSETP.GT.AND P1, PT, |R4|, 1, PT ;  /* 0x3ff000000400742a */ /* 0x000fcc0003f24200 */
[----:B------:R-:W-:Y:S01]  /*112d0*/  SEL R34, RZ, 0x7ff00000, !P1 ;  /* 0x7ff00000ff227807 */ /* 0x000fe20004800000 */
[----:B------:R-:W-:Y:S01]  /*112e0*/  DSETP.NEU.AND P1, PT, R4, -1, PT ;  /* 0xbff000000400742a */ /* 0x000fe20003f2d000 */
[----:B0-----:R-:W-:-:S13]  /*112f0*/  ISETP.LE.AND P2, PT, RZ, UR4, PT ;  /* 0x00000004ff007c0c */ /* 0x001fda000bf43270 */
[----:B------:R-:W-:-:S04]  /*11300*/  @!P2 LOP3.LUT R34, R34, 0x7ff00000, RZ, 0x3c, !PT ;  /* 0x7ff000002222a812 */ /* 0x000fc800078e3cff */
[----:B------:R-:W-:Y:S01]  /*11310*/  SEL R35, R34, 0x3ff00000, P1 ;  /* 0x3ff0000022237807 */ /* 0x000fe20000800000 */
[----:B------:R-:W-:Y:S01]  /*11320*/  IMAD.MOV.U32 R34, RZ, RZ, RZ ;  /* 0x000000ffff227224 */ /* 0x000fe200078e00ff */
[----:B------:R-:W-:Y:S06]  /*11330*/  BRA `(.L_x_242) ;  /* 0x0000000000307947 */ /* 0x000fec0003800000 */
.L_x_243:
        /* <DEDUP_REMOVED lines=12> */
.L_x_242:
[----:B------:R-:W-:Y:S05]  /*11400*/  BSYNC.RECONVERGENT B0 ;  /* 0x0000000000007941 */ /* 0x000fea0003800200 */
.L_x_241:
[----:B------:R-:W2:Y:S01]  /*11410*/  LDG.E.64 R32, desc[UR8][R92.64+0x78] ;  /* 0x000078085c207981 */ /* 0x000ea2000c1e1b00 */
[----:B------:R-:W-:Y:S01]  /*11420*/  BSSY.RECONVERGENT B0, `(.L_x_244) ;  /* 0x0000020000007945 */ /* 0x000fe20003800200 */
[----:B--2---:R-:W-:-:S14]  /*11430*/  DSETP.NEU.AND P4, PT, R32, RZ, PT ;  /* 0x000000ff2000722a */ /* 0x004fdc0003f8d000 */
[----:B------:R-:W-:Y:S05]  /*11440*/  @P4 BRA `(.L_x_245) ;  /* 0x0000000000204947 */ /* 0x000fea0003800000 */
[----:B------:R-:W-:Y:S01]  /*11450*/  ISETP.NE.U32.AND P1, PT, R99, RZ, PT ;  /* 0x000000ff6300720c */ /* 0x000fe20003f25070 */
[----:B------:R-:W-:Y:S01]  /*11460*/  IMAD.MOV.U32 R26, RZ, RZ, RZ ;  /* 0x000000ffff1a7224 */ /* 0x000fe200078e00ff */
[----:B------:R-:W-:Y:S02]  /*11470*/  ISETP.GE.AND P2, PT, R3, RZ, PT ;  /* 0x000000ff0300720c */ /* 0x000fe40003f46270 */
[----:B------:R-:W-:-:S13]  /*11480*/  ISETP.NE.AND.EX P1, PT, R100, -0x80000000, PT, P1 ;  /* 0x800000006400780c */ /* 0x000fda0003f25310 */
[----:B------:R-:W-:-:S06]  /*11490*/  DSETP.NEU.AND P3, PT, |R2|, 0.5, !P1 ;  /* 0x3fe000000200742a */ /* 0x000fcc0004f6d200 */
[----:B------:R-:W-:-:S04]  /*114a0*/  SEL R27, R33, RZ, P3 ;  /* 0x000000ff211b7207 */ /* 0x000fc80001800000 */
[----:B------:R-:W-:Y:S01]  /*114b0*/  @!P2 LOP3.LUT R27, R27, 0x7ff00000, RZ, 0xfc, !PT ;  /* 0x7ff000001b1ba812 */ /* 0x000fe200078efcff */
[----:B------:R-:W-:Y:S06]  /*114c0*/  BRA `(.L_x_246) ;  /* 0x0000000000547947 */ /* 0x000fec0003800000 */
.L_x_245:
[----:B------:R-:W-:Y:S01]  /*114d0*/  DADD R28, -RZ, |R32| ;  /* 0x00000000ff1c7229 */ /* 0x000fe20000000520 */
[----:B------:R-:W-:Y:S01]  /*114e0*/  ISETP.NE.U32.AND P1, PT, R99, RZ, PT ;  /* 0x000000ff6300720c */ /* 0x000fe20003f25070 */
[----:B------:R-:W-:Y:S01]  /*114f0*/  BSSY.RECONVERGENT B1, `(.L_x_247) ;  /* 0x0000008000017945 */ /* 0x000fe20003800200 */
[----:B------:R-:W-:Y:S02]  /*11500*/  IMAD.MOV.U32 R26, RZ, RZ, R2 ;  /* 0x000000ffff1a7224 */ /* 0x000fe400078e0002 */
[----:B------:R-:W-:Y:S01]  /*11510*/  ISETP.NE.AND.EX P1, PT, R100, -0x80000000, PT, P1 ;  /* 0x800000006400780c */ /* 0x000fe20003f25310 */
[----:B------:R-:W-:-:S03]  /*11520*/  IMAD.MOV.U32 R27, RZ, RZ, R3 ;  /* 0x000000ffff1b7224 */ /* 0x000fc600078e0003 */
[----:B------:R-:W-:Y:S01]  /*11530*/  PLOP3.LUT P3, PT, P1, PT, PT, 0x8, 0x80 ;  /* 0x000000000080781c */ /* 0x000fe20000f6e170 */
[----:B------:R-:W-:Y:S01]  /*11540*/  IMAD.MOV.U32 R30, RZ, RZ, R28 ;  /* 0x000000ffff1e7224 */ /* 0x000fe200078e001c */
[----:B------:R-:W-:-:S11]  /*11550*/  MOV R28, 0x11570 ;  /* 0x00011570001c7802 */ /* 0x000fd60000000f00 */
[----:B------:R-:W-:Y:S05]  /*11560*/  CALL.REL.NOINC `($_Z5Itot1idPdPsS_S_Pi$__internal_accurate_pow) ;  /* 0x000000f000987944 */ /* 0x000fea0003c00000 */
[----:B------:R-:W-:Y:S05]  /*11570*/  BSYNC.RECONVERGENT B1 ;  /* 0x0000000000017941 */ /* 0x000fea0003800200 */
.L_x_247:
[----:B------:R-:W0:Y:S01]  /*11580*/  FRND.F64.TRUNC R28, R2 ;  /* 0x00000002001c7313 */ /* 0x000e22000030d800 */
[----:B------:R-:W-:Y:S01]  /*11590*/  DADD R30, -RZ, -R26 ;  /* 0x00000000ff1e7229 */ /* 0x000fe2000000091a */
[----:B------:R-:W-:-:S09]  /*115a0*/  ISETP.GE.AND P1, PT, R33, RZ, PT ;  /* 0x000000ff2100720c */ /* 0x000fd20003f26270 */
[-C--:B------:R-:W-:Y:S02]  /*115b0*/  FSEL R99, R30, R26.reuse, P3 ;  /* 0x0000001a1e637208 */ /* 0x080fe40001800000 */
[-C--:B------:R-:W-:Y:S01]  /*115c0*/  FSEL R30, R31, R27.reuse, P3 ;  /* 0x0000001b1f1e7208 */ /* 0x080fe20001800000 */
[----:B0-----:R-:W-:Y:S01]  /*115d0*/  DSETP.NEU.AND P2, PT, R2, R28, PT ;  /* 0x0000001c0200722a */ /* 0x001fe20003f4d000 */
[----:B------:R-:W-:Y:S02]  /*115e0*/  FSEL R26, R99, R26, !P1 ;  /* 0x0000001a631a7208 */ /* 0x000fe40004800000 */
[----:B------:R-:W-:-:S03]  /*115f0*/  FSEL R27, R30, R27, !P1 ;  /* 0x0000001b1e1b7208 */ /* 0x000fc60004800000 */
[----:B------:R-:W-:Y:S02]  /*11600*/  @!P1 FSEL R26, R26, RZ, !P2 ;  /* 0x000000ff1a1a9208 */ /* 0x000fe40005000000 */
[----:B------:R-:W-:-:S07]  /*11610*/  @!P1 FSEL R27, R27, -QNAN , !P2 ;  /* 0xfff800001b1b9808 */ /* 0x000fce0005000000 */
.L_x_246:
[----:B------:R-:W-:Y:S05]  /*11620*/  BSYNC.RECONVERGENT B0 ;  /* 0x0000000000007941 */ /* 0x000fea0003800200 */
.L_x_244:
        /* <DEDUP_REMOVED lines=16> */
[----:B------:R-:W-:Y:S02]  /*11730*/  SEL R27, R26, 0x3ff00000, P1 ;  /* 0x3ff000001a1b7807 */ /* 0x000fe40000800000 */
[----:B------:R-:W-:Y:S01]  /*11740*/  MOV R26, RZ ;  /* 0x000000ff001a7202 */ /* 0x000fe20000000f00 */
[----:B------:R-:W-:Y:S06]  /*11750*/  BRA `(.L_x_249) ;  /* 0x00000000002c7947 */ /* 0x000fec0003800000 */
.L_x_250:
        /* <DEDUP_REMOVED lines=11> */
.L_x_249:
[----:B------:R-:W-:Y:S05]  /*11810*/  BSYNC.RECONVERGENT B0 ;  /* 0x0000000000007941 */ /* 0x000fea0003800200 */
.L_x_248:
[----:B------:R-:W0:Y:S01]  /*11820*/  LDCU.64 UR4, c[0x3][0x158] ;  /* 0x00c02b00ff0477ac */ /* 0x000e220008000a00 */
[----:B------:R-:W-:Y:S01]  /*11830*/  DSETP.NEU.AND P3, PT, R2, RZ, PT ;  /* 0x000000ff0200722a */ /* 0x000fe20003f6d000 */
[----:B------:R-:W-:Y:S01]  /*11840*/  ISETP.NE.U32.AND P1, PT, R18, RZ, PT ;  /* 0x000000ff1200720c */ /* 0x000fe20003f25070 */
[----:B------:R-:W-:Y:S01]  /*11850*/  DSETP.NEU.AND P2, PT, R32, 1, PT ;  /* 0x3ff000002000742a */ /* 0x000fe20003f4d000 */
[----:B------:R-:W1:Y:S01]  /*11860*/  LDCU.64 UR6, c[0x3][0x160] ;  /* 0x00c02c00ff0677ac */ /* 0x000e620008000a00 */
[----:B------:R-:W-:Y:S01]  /*11870*/  DADD R28, -RZ, |R32| ;  /* 0x00000000ff1c7229 */ /* 0x000fe20000000520 */
[----:B------:R-:W-:Y:S01]  /*11880*/  ISETP.NE.AND.EX P1, PT, R19, -0x80000000, PT, P1 ;  /* 0x800000001300780c */ /* 0x000fe20003f25310 */
[----:B------:R-:W-:Y:S01]  /*11890*/  BSSY.RECONVERGENT B0, `(.L_x_251) ;  /* 0x000000d000007945 */ /* 0x000fe20003800200 */
[----:B------:R-:W-:Y:S02]  /*118a0*/  FSEL R104, R26, RZ, P3 ;  /* 0x000000ff1a687208 */ /* 0x000fe40001800000 */
[----:B------:R-:W-:-:S02]  /*118b0*/  FSEL R26, R27, 1.875, P3 ;  /* 0x3ff000001b1a7808 */ /* 0x000fc40001800000 */
[----:B------:R-:W-:Y:S02]  /*118c0*/  FSEL R104, R104, RZ, P2 ;  /* 0x000000ff68687208 */ /* 0x000fe40001000000 */
[----:B------:R-:W-:Y:S01]  /*118d0*/  FSEL R105, R26, 1.875, P2 ;  /* 0x3ff000001a697808 */ /* 0x000fe20001000000 */
[----:B------:R-:W-:Y:S01]  /*118e0*/  IMAD.MOV.U32 R30, RZ, RZ, R28 ;  /* 0x000000ffff1e7224 */ /* 0x000fe200078e001c */
[----:B------:R-:W-:Y:S02]  /*118f0*/  ISETP.GE.AND P5, PT, R33, RZ, PT ;  /* 0x000000ff2100720c */ /* 0x000fe40003fa6270 */
[----:B------:R-:W-:Y:S02]  /*11900*/  PLOP3.LUT P3, PT, P1, PT, PT, 0x8, 0x80 ;  /* 0x000000000080781c */ /* 0x000fe40000f6e170 */
[----:B0-----:R-:W-:Y:S01]  /*11910*/  DMUL R104, R104, UR4 ;  /* 0x0000000468687c28 */ /* 0x001fe20008000000 */
[----:B------:R-:W-:Y:S01]  /*11920*/  MOV R28, 0x11960 ;  /* 0x00011960001c7802 */ /* 0x000fe20000000f00 */
[----:B-1----:R-:W-:-:S02]  /*11930*/  IMAD.U32 R26, RZ, RZ, UR6 ;  /* 0x00000006ff1a7e24 */ /* 0x002fc4000f8e00ff */
[----:B------:R-:W-:-:S07]  /*11940*/  IMAD.U32 R27, RZ, RZ, UR7 ;  /* 0x00000007ff1b7e24 */ /* 0x000fce000f8e00ff */
[----:B------:R-:W-:Y:S05]  /*11950*/  CALL.REL.NOINC `($_Z5Itot1idPdPsS_S_Pi$__internal_accurate_pow) ;  /* 0x000000ec009c7944 */ /* 0x000fea0003c00000 */
[----:B------:R-:W-:Y:S05]  /*11960*/  BSYNC.RECONVERGENT B0 ;  /* 0x0000000000007941 */ /* 0x000fea0003800200 */
.L_x_251:
[----:B------:R-:W-:Y:S01]  /*11970*/  DADD R2, -RZ, -R26 ;  /* 0x00000000ff027229 */ /* 0x000fe2000000091a */
[----:B------:R-:W-:Y:S09]  /*11980*/  BSSY.RECONVERGENT B0, `(.L_x_252) ;  /* 0x000001c000007945 */ /* 0x000ff20003800200 */
[----:B------:R-:W-:-:S02]  /*11990*/  FSEL R29, R2, R26, P3 ;  /* 0x0000001a021d7208 */ /* 0x000fc40001800000 */
[-C--:B------:R-:W-:Y:S02]  /*119a0*/  FSEL R2, R3, R27.reuse, P3 ;  /* 0x0000001b03027208 */ /* 0x080fe40001800000 */
[----:B------:R-:W-:Y:S02]  /*119b0*/  FSEL R26, R29, R26, !P5 ;  /* 0x0000001a1d1a7208 */ /* 0x000fe40006800000 */
[----:B------:R-:W-:Y:S01]  /*119c0*/  FSEL R27, R2, R27, !P5 ;  /* 0x0000001b021b7208 */ /* 0x000fe20006800000 */
[----:B------:R-:W-:Y:S06]  /*119d0*/  @P4 BRA `(.L_x_253) ;  /* 0x0000000000304947 */ /* 0x000fec0003800000 */
[----:B------:R-:W0:Y:S01]  /*119e0*/  LDCU.64 UR6, c[0x3][0x160] ;  /* 0x00c02c00ff0677ac */ /* 0x000e220008000a00 */
[----:B------:R-:W-:Y:S02]  /*119f0*/  ISETP.NE.U32.AND P1, PT, R18, RZ, PT ;  /* 0x000000ff1200720c */ /* 0x000fe40003f25070 */
[----:B------:R-:W-:Y:S01]  /*11a00*/  MOV R2, RZ ;  /* 0x000000ff00027202 */ /* 0x000fe20000000f00 */
[----:B------:R-:W1:Y:S01]  /*11a10*/  LDCU UR4, c[0x3][0x164] ;  /* 0x00c02c80ff0477ac */ /* 0x000e620008000800 */
[----:B------:R-:W-:Y:S01]  /*11a20*/  ISETP.NE.AND.EX P1, PT, R19, -0x80000000, PT, P1 ;  /* 0x800000001300780c */ /* 0x000fe20003f25310 */
[----:B0-----:R-:W-:Y:S02]  /*11a30*/  IMAD.U32 R28, RZ, RZ, UR6 ;  /* 0x00000006ff1c7e24 */ /* 0x001fe4000f8e00ff */
[----:B------:R-:W-:Y:S01]  /*11a40*/  IMAD.U32 R29, RZ, RZ, UR7 ;  /* 0x00000007ff1d7e24 */ /* 0x000fe2000f8e00ff */
[----:B-1----:R-:W-:-:S09]  /*11a50*/  ISETP.LE.AND P2, PT, RZ, UR4, PT ;  /* 0x00000004ff007c0c */ /* 0x002fd2000bf43270 */
[----:B------:R-:W-:-:S06]  /*11a60*/  DSETP.NEU.AND P1, PT, |R28|, 0.5, !P1 ;  /* 0x3fe000001c00742a */ /* 0x000fcc0004f2d200 */
[----:B------:R-:W-:-:S04]  /*11a70*/  SEL R3, R33, RZ, P1 ;  /* 0x000000ff21037207 */ /* 0x000fc80000800000 */
[----:B------:R-:W-:Y:S01]  /*11a80*/  @!P2 LOP3.LUT R3, R3, 0x7ff00000, RZ, 0xfc, !PT ;  /* 0x7ff000000303a812 */ /* 0x000fe200078efcff */
[----:B------:R-:W-:Y:S06]  /*11a90*/  BRA `(.L_x_254) ;  /* 0x0000000000287947 */ /* 0x000fec0003800000 */
.L_x_253:
[----:B------:R-:W0:Y:S01]  /*11aa0*/  LDCU.64 UR4, c[0x3][0x160] ;  /* 0x00c02c00ff0477ac */ /* 0x000e220008000a00 */
[----:B------:R-:W-:Y:S01]  /*11ab0*/  PLOP3.LUT P1, PT, P3, PT, PT, 0x80, 0x8 ;  /* 0x000000000008781c */ /* 0x000fe20001f2f070 */
[----:B0-----:R-:W-:Y:S02]  /*11ac0*/  IMAD.U32 R28, RZ, RZ, UR4 ;  /* 0x00000004ff1c7e24 */ /* 0x001fe4000f8e00ff */
[----:B------:R-:W-:-:S04]  /*11ad0*/  IMAD.U32 R29, RZ, RZ, UR5 ;  /* 0x00000005ff1d7e24 */ /* 0x000fc8000f8e00ff */
[----:B------:R-:W0:Y:S02]  /*11ae0*/  FRND.F64.TRUNC R2, R28 ;  /* 0x0000001c00027313 */ /* 0x000e24000030d800 */
[----:B0-----:R-:W-:-:S06]  /*11af0*/  DSETP.NEU.AND P2, PT, R2, R28, PT ;  /* 0x0000001c0200722a */ /* 0x001fcc0003f4d000 */
[----:B------:R-:W-:Y:S02]  /*11b00*/  @!P5 FSEL R26, R26, RZ, !P2 ;  /* 0x000000ff1a1ad208 */ /* 0x000fe40005000000 */
[----:B------:R-:W-:-:S03]  /*11b10*/  @!P5 FSEL R27, R27, -QNAN , !P2 ;  /* 0xfff800001b1bd808 */ /* 0x000fc60005000000 */
[----:B------:R-:W-:Y:S02]  /*11b20*/  IMAD.MOV.U32 R2, RZ, RZ, R26 ;  /* 0x000000ffff027224 */ /* 0x000fe400078e001a */
[----:B------:R-:W-:-:S07]  /*11b30*/  IMAD.MOV.U32 R3, RZ, RZ, R27 ;  /* 0x000000ffff037224 */ /* 0x000fce00078e001b */
.L_x_254:
[----:B------:R-:W-:Y:S05]  /*11b40*/  BSYNC.RECONVERGENT B0 ;  /* 0x0000000000007941 */ /* 0x000fea0003800200 */
.L_x_252:
        /* <DEDUP_REMOVED lines=20> */
.L_x_257:
        /* <DEDUP_REMOVED lines=11> */
.L_x_256:
[----:B------:R-:W-:Y:S05]  /*11d40*/  BSYNC.RECONVERGENT B0 ;  /* 0x0000000000007941 */ /* 0x000fea0003800200 */
.L_x_255:
[----:B------:R-:W0:Y:S02]  /*11d50*/  LDC.64 R26, c[0x3][0x168] ;  /* 0x00c05a00ff1a7b82 */ /* 0x000e240000000a00 */
[----:B0-----:R-:W-:-:S14]  /*11d60*/  DSETP.NEU.AND P1, PT, R26, RZ, PT ;  /* 0x000000ff1a00722a */ /* 0x001fdc0003f2d000 */
[----:B------:R-:W-:Y:S05]  /*11d70*/  @P1 BRA `(.L_x_258) ;  /* 0x00000000002c1947 */ /* 0x000fea0003800000 */
[----:B------:R-:W0:Y:S01]  /*11d80*/  LDCU UR4, c[0x3][0x164] ;  /* 0x00c02c80ff0477ac */ /* 0x000e220008000800 */
[----:B------:R-:W-:Y:S01]  /*11d90*/  ISETP.NE.U32.AND P1, PT, R18, RZ, PT ;  /* 0x000000ff1200720c */ /* 0x000fe20003f25070 */
[----:B------:R-:W-:Y:S01]  /*11da0*/  IMAD.MOV.U32 R96, RZ, RZ, RZ ;  /* 0x000000ffff607224 */ /* 0x000fe200078e00ff */
[----:B------:R-:W1:Y:S02]  /*11db0*/  LDCU UR5, c[0x3][0x16c] ;  /* 0x00c02d80ff0577ac */ /* 0x000e640008000800 */
[----:B------:R-:W-:Y:S02]  /*11dc0*/  ISETP.NE.AND.EX P1, PT, R19, -0x80000000, PT, P1 ;  /* 0x800000001300780c */ /* 0x000fe40003f25310 */
[----:B0-----:R-:W-:-:S11]  /*11dd0*/  ISETP.LE.AND P2, PT, RZ, UR4, PT ;  /* 0x00000004ff007c0c */ /* 0x001fd6000bf43270 */
[----:B------:R-:W-:Y:S01]  /*11de0*/  DSETP.NEU.AND P3, PT, |R28|, 0.5, !P1 ;  /* 0x3fe000001c00742a */ /* 0x000fe20004f6d200 */
[----:B-1----:R-:W-:-:S05]  /*11df0*/  MOV R30, UR5 ;  /* 0x00000005001e7c02 */ /* 0x002fca0008000f00 */
[----:B------:R-:W-:-:S04]  /*11e00*/  SEL R97, R30, RZ, P3 ;  /* 0x000000ff1e617207 */ /* 0x000fc80001800000 */
[----:B------:R-:W-:Y:S01]  /*11e10*/  @!P2 LOP3.LUT R97, R97, 0x7ff00000, RZ, 0xfc, !PT ;  /* 0x7ff000006161a812 */ /* 0x000fe200078efcff */
[----:B------:R-:W-:Y:S06]  /*11e20*/  BRA `(.L_x_259) ;  /* 0x0000000000187947 */ /* 0x000fec0003800000 */
.L_x_258:
[----:B------:R-:W0:Y:S01]  /*11e30*/  LDC R30, c[0x3][0x16c] ;  /* 0x00c05b00ff1e7b82 */ /* 0x000e220000000800 */
[----:B------:R-:W1:Y:S02]  /*11e40*/  FRND.F64.TRUNC R18, R28 ;  /* 0x0000001c00127313 */ /* 0x000e64000030d800 */
[----:B-1----:R-:W-:Y:S01]  /*11e50*/  DSETP.NEU.AND P2, PT, R18, R28, PT ;  /* 0x0000001c1200722a */ /* 0x002fe20003f4d000 */
[----:B0-----:R-:W-:-:S13]  /*11e60*/  ISETP.GE.AND P1, PT, R30, RZ, PT ;  /* 0x000000ff1e00720c */ /* 0x001fda0003f26270 */
[----:B------:R-:W-:Y:S02]  /*11e70*/  @!P1 FSEL R96, R96, RZ, !P2 ;  /* 0x000000ff60609208 */ /* 0x000fe40005000000 */
[----:B------:R-:W-:-:S07]  /*11e80*/  @!P1 FSEL R97, R97, -QNAN , !P2 ;  /* 0xfff8000061619808 */ /* 0x000fce0005000000 */
.L_x_259:
[----:B------:R-:W-:-:S13]  /*11e90*/  ISETP.NE.AND P1, PT, R98, 0x7ff00000, PT ;  /* 0x7ff000006200780c */ /* 0x000fda0003f25270 */
[----:B------:R-:W-:Y:S05]  /*11ea0*/  @P1 BRA `(.L_x_260) ;  /* 0x0000000000741947 */ /* 0x000fea0003800000 */
[----:B------:R-:W-:Y:S01]  /*11eb0*/  DSETP.NAN.AND P1, PT, R28, R28, PT ;  /* 0x0000001c1c00722a */ /* 0x000fe20003f28000 */
[----:B------:R-:W-:Y:S05]  /*11ec0*/  BSSY.RECONVERGENT B0, `(.L_x_260) ;  /* 0x000001b000007945 */ /* 0x000fea0003800200 */
        /* <DEDUP_REMOVED lines=14> */
.L_x_262:
        /* <DEDUP_REMOVED lines=12> */
.L_x_261:
[----:B------:R-:W-:Y:S05]  /*12070*/  BSYNC.RECONVERGENT B0 ;  /* 0x0000000000007941 */ /* 0x000fea0003800200 */
.L_x_260:
[----:B------:R-:W-:Y:S01]  /*12080*/  DSETP.NEU.AND P1, PT, R28, RZ, PT ;  /* 0x000000ff1c00722a */ /* 0x000fe20003f2d000 */
[----:B------:R-:W-:Y:S01]  /*12090*/  FSEL R18, R96, RZ, !P0 ;  /* 0x000000ff60127208 */ /* 0x000fe20004000000 */
[----:B------:R-:W-:Y:S01]  /*120a0*/  DSETP.NEU.AND P2, PT, R32, 1, PT ;  /* 0x3ff000002000742a */ /* 0x000fe20003f4d000 */
[----:B------:R-:W-:Y:S01]  /*120b0*/  FSEL R19, R97, 1.875, !P0 ;  /* 0x3ff0000061137808 */ /* 0x000fe20004000000 */
[----:B------:R-:W-:Y:S01]  /*120c0*/  BSSY.RECONVERGENT B1, `(.L_x_263) ;  /* 0x000001e000017945 */ /* 0x000fe20003800200 */
[----:B------:R-:W-:Y:S02]  /*120d0*/  ISETP.NE.U32.AND P0, PT, R101, RZ, PT ;  /* 0x000000ff6500720c */ /* 0x000fe40003f05070 */
[----:B------:R-:W-:Y:S02]  /*120e0*/  FSEL R2, R2, RZ, P1 ;  /* 0x000000ff02027208 */ /* 0x000fe40000800000 */
[----:B------:R-:W-:Y:S02]  /*120f0*/  FSEL R3, R3, 1.875, P1 ;  /* 0x3ff0000003037808 */ /* 0x000fe40000800000 */
[----:B------:R-:W-:-:S02]  /*12100*/  FSEL R2, R2, RZ, P2 ;  /* 0x000000ff02027208 */ /* 0x000fc40001000000 */
[----:B------:R-:W-:Y:S02]  /*12110*/  FSEL R3, R3, 1.875, P2 ;  /* 0x3ff0000003037808 */ /* 0x000fe40001000000 */
[----:B------:R-:W-:Y:S02]  /*12120*/  FSETP.GEU.AND P2, PT, |R105|, 6.5827683646048100446e-37, PT ;  /* 0x036000006900780b */ /* 0x000fe40003f4e200 */
[----:B------:R-:W-:Y:S02]  /*12130*/  ISETP.NE.AND.EX P0, PT, R102, -0x80000000, PT, P0 ;  /* 0x800000006600780c */ /* 0x000fe40003f05300 */
[----:B------:R-:W-:Y:S01]  /*12140*/  DADD R124, R2, R18 ;  /* 0x00000000027c7229 */ /* 0x000fe20000000012 */
[----:B------:R-:W-:Y:S01]  /*12150*/  IMAD.MOV.U32 R2, RZ, RZ, 0x1 ;  /* 0x00000001ff027424 */ /* 0x000fe200078e00ff */
[----:B------:R-:W-:-:S04]  /*12160*/  PLOP3.LUT P0, PT, P0, PT, PT, 0x8, 0x80 ;  /* 0x000000000080781c */ /* 0x000fc8000070e170 */
        /* <DEDUP_REMOVED lines=19> */
.L_x_264:
[----:B------:R-:W-:Y:S05]  /*122a0*/  BSYNC.RECONVERGENT B1 ;  /* 0x0000000000017941 */ /* 0x000fea0003800200 */
.L_x_263:
[----:B------:R-:W0:Y:S01]  /*122b0*/  LDCU UR4, c[0x3][0x6c] ;  /* 0x00c00d80ff0477ac */ /* 0x000e220008000800 */
[----:B------:R-:W1:Y:S01]  /*122c0*/  LDC.64 R28, c[0x3][0x68] ;  /* 0x00c01a00ff1c7b82 */ /* 0x000e620000000a00 */
[----:B------:R-:W-:Y:S01]  /*122d0*/  IMAD.MOV.U32 R18, RZ, RZ, 0x1 ;  /* 0x00000001ff127424 */ /* 0x000fe200078e00ff */
[----:B------:R-:W-:Y:S01]  /*122e0*/  FSETP.GEU.AND P2, PT, |R17|, 6.5827683646048100446e-37, PT ;  /* 0x036000001100780b */ /* 0x000fe20003f4e200 */
[----:B------:R-:W-:Y:S01]  /*122f0*/  BSSY.RECONVERGENT B1, `(.L_x_265) ;  /* 0x0000016000017945 */ /* 0x000fe20003800200 */
[----:B0-----:R-:W1:Y:S03]  /*12300*/  MUFU.RCP64H R19, UR4 ;  /* 0x0000000400137d08 */ /* 0x001e660008001800 */
[----:B-1----:R-:W-:-:S08]  /*12310*/  DFMA R26, R18, -R28, 1 ;  /* 0x3ff00000121a742b */ /* 0x002fd0000000081c */
[----:B------:R-:W-:-:S08]  /*12320*/  DFMA R26, R26, R26, R26 ;  /* 0x0000001a1a1a722b */ /* 0x000fd0000000001a */
[----:B------:R-:W-:-:S08]  /*12330*/  DFMA R26, R18, R26, R18 ;  /* 0x0000001a121a722b */ /* 0x000fd00000000012 */
[----:B------:R-:W-:-:S08]  /*12340*/  DFMA R18, R26, -R28, 1 ;  /* 0x3ff000001a12742b */ /* 0x000fd0000000081c */
[----:B------:R-:W-:-:S08]  /*12350*/  DFMA R18, R26, R18, R26 ;  /* 0x000000121a12722b */ /* 0x000fd0000000001a */
[----:B------:R-:W-:-:S08]  /*12360*/  DMUL R26, R18, R16 ;  /* 0x00000010121a7228 */ /* 0x000fd00000000000 */
[----:B------:R-:W-:-:S08]  /*12370*/  DFMA R28, R26, -R28, R16 ;  /* 0x8000001c1a1c722b */ /* 0x000fd00000000010 */
[----:B------:R-:W-:-:S10]  /*12380*/  DFMA R18, R18, R28, R26 ;  /* 0x0000001c1212722b */ /* 0x000fd4000000001a */
        /* <DEDUP_REMOVED lines=9> */
[----:B------:R-:W-:Y:S05]  /*12420*/  CALL.REL.NOINC `($__internal_1_$__cuda_sm20_div_rn_f64_full) ;  /* 0x000000dc00547944 */ /* 0x000fea0003c00000 */
[----:B------:R-:W-:Y:S01]  /*12430*/  MOV R18, R28 ;  /* 0x0000001c00127202 */ /* 0x000fe20000000f00 */
[----:B------:R-:W-:-:S07]  /*12440*/  IMAD.MOV.U32 R19, RZ, RZ, R27 ;  /* 0x000000ffff137224 */ /* 0x000fce00078e001b */
.L_x_266:
[----:B------:R-:W-:Y:S05]  /*12450*/  BSYNC.RECONVERGENT B1 ;  /* 0x0000000000017941 */ /* 0x000fea0003800200 */
.L_x_265:
        /* <DEDUP_REMOVED lines=9> */
.L_x_267:
[----:B------:R-:W-:Y:S01]  /*124f0*/  DSETP.NEU.AND P5, PT, R18, RZ, PT ;  /* 0x000000ff1200722a */ /* 0x000fe20003fad000 */
[----:B------:R-:W-:Y:S01]  /*12500*/  ISETP.GE.AND P3, PT, R19, RZ, PT ;  /* 0x000000ff1300720c */ /* 0x000fe20003f66270 */
        /* <DEDUP_REMOVED lines=8> */
[----:B------:R-:W-:Y:S01]  /*12590*/  ISETP.NE.U32.AND P1, PT, R101, RZ, PT ;  /* 0x000000ff6500720c */ /* 0x000fe20003f25070 */
[----:B------:R-:W-:Y:S01]  /*125a0*/  IMAD.MOV.U32 R26, RZ, RZ, RZ ;  /* 0x000000ffff1a7224 */ /* 0x000fe200078e00ff */
[----:B------:R-:W1:Y:S02]  /*125b0*/  LDCU UR4, c[0x3][0x174] ;  /* 0x00c02e80ff0477ac */ /* 0x000e640008000800 */
        /* <DEDUP_REMOVED lines=8> */
.L_x_269:
[----:B------:R-:W0:Y:S01]  /*12640*/  LDCU.64 UR4, c[0x3][0x170] ;  /* 0x00c02e00ff0477ac */ /* 0x000e220008000a00 */
[----:B------:R-:W-:Y:S02]  /*12650*/  PLOP3.LUT P1, PT, P0, PT, PT, 0x80, 0x8 ;  /* 0x000000000008781c */ /* 0x000fe4000072f070 */
[----:B0-----:R-:W-:Y:S01]  /*12660*/  MOV R28, UR4 ;  /* 0x00000004001c7c02 */ /* 0x001fe20008000f00 */
[----:B------:R-:W-:-:S04]  /*12670*/  IMAD.U32 R29, RZ, RZ, UR5 ;  /* 0x00000005ff1d7e24 */ /* 0x000fc8000f8e00ff */
[----:B------:R-:W0:Y:S02]  /*12680*/  FRND.F64.TRUNC R26, R28 ;  /* 0x0000001c001a7313 */ /* 0x000e24000030d800 */
[----:B0-----:R-:W-:-:S06]  /*12690*/  DSETP.NEU.AND P2, PT, R26, R28, PT ;  /* 0x0000001c1a00722a */ /* 0x001fcc0003f4d000 */
[----:B------:R-:W-:Y:S02]  /*126a0*/  FSEL R27, R16, RZ, !P2 ;  /* 0x000000ff101b7208 */ /* 0x000fe40005000000 */
[----:B------:R-:W-:Y:S02]  /*126b0*/  FSEL R30, R17, -QNAN , !P2 ;  /* 0xfff80000111e7808 */ /* 0x000fe40005000000 */
[----:B------:R-:W-:Y:S02]  /*126c0*/  FSEL R26, R27, R16, !P3 ;  /* 0x000000101b1a7208 */ /* 0x000fe40005800000 */
[----:B------:R-:W-:-:S07]  /*126d0*/  FSEL R27, R30, R17, !P3 ;  /* 0x000000111e1b7208 */ /* 0x000fce0005800000 */
.L_x_270:
[----:B------:R-:W-:Y:S05]  /*126e0*/  BSYNC.RECONVERGENT B0 ;  /* 0x0000000000007941 */ /* 0x000fea0003800200 */
.L_x_268:
        /* <DEDUP_REMOVED lines=20> */
.L_x_273:
        /* <DEDUP_REMOVED lines=11> */
.L_x_272:
[----:B------:R-:W-:Y:S05]  /*128e0*/  BSYNC.RECONVERGENT B0 ;  /* 0x0000000000007941 */ /* 0x000fea0003800200 */
.L_x_271:
[----:B------:R-:W-:Y:S01]  /*128f0*/  DSETP.NEU.AND P3, PT, R28, RZ, PT ;  /* 0x000000ff1c00722a */ /* 0x000fe20003f6d000 */
[----:B------:R-:W0:Y:S01]  /*12900*/  LDCU.64 UR4, c[0x3][0x148] ;  /* 0x00c02900ff0477ac */ /* 0x000e220008000a00 */
[----:B------:R-:W1:Y:S01]  /*12910*/  LDC R97, c[0x3][0x14c] ;  /* 0x00c05300ff617b82 */ /* 0x000e620000000800 */
[----:B------:R-:W-:Y:S03]  /*12920*/  BSSY.RECONVERGENT B1, `(.L_x_274) ;  /* 0x0000019000017945 */ /* 0x000fe60003800200 */
[----:B------:R-:W-:-:S06]  /*12930*/  DSETP.EQ.OR P3, PT, R18, 1, !P3 ;  /* 0x3ff000001200742a */ /* 0x000fcc0005f62400 */
[----:B------:R-:W-:Y:S02]  /*12940*/  FSEL R29, R27, 1.875, !P3 ;  /* 0x3ff000001b1d7808 */ /* 0x000fe40005800000 */
[----:B------:R-:W-:Y:S01]  /*12950*/  FSEL R28, R26, RZ, !P3 ;  /* 0x000000ff1a1c7208 */ /* 0x000fe20005800000 */
[----:B------:R-:W-:Y:S01]  /*12960*/  IMAD.MOV.U32 R26, RZ, RZ, 0x1 ;  /* 0x00000001ff1a7424 */ /* 0x000fe200078e00ff */
[----:B------:R-:W2:Y:S01]  /*12970*/  MUFU.RCP64H R27, R29 ;  /* 0x0000001d001b7308 */ /* 0x000ea20000001800 */
[----:B-1----:R-:W-:-:S04]  /*12980*/  FSETP.GEU.AND P2, PT, |R97|, 6.5827683646048100446e-37, PT ;  /* 0x036000006100780b */ /* 0x002fc80003f4e200 */
[----:B--2---:R-:W-:-:S08]  /*12990*/  DFMA R30, -R28, R26, 1 ;  /* 0x3ff000001c1e742b */ /* 0x004fd0000000011a */
        /* <DEDUP_REMOVED lines=13> */
[----:B0-----:R-:W-:Y:S01]  /*12a70*/  IMAD.U32 R28, RZ, RZ, UR4 ;  /* 0x00000004ff1c7e24 */ /* 0x001fe2000f8e00ff */
[----:B------:R-:W-:-:S07]  /*12a80*/  MOV R27, UR5 ;  /* 0x00000005001b7c02 */ /* 0x000fce0008000f00 */
[----:B------:R-:W-:Y:S05]  /*12a90*/  CALL.REL.NOINC `($__internal_1_$__cuda_sm20_div_rn_f64_full) ;  /* 0x000000d400b87944 */ /* 0x000fea0003c00000 */
[----:B------:R-:W-:-:S07]  /*12aa0*/  IMAD.MOV.U32 R26, RZ, RZ, R28 ;  /* 0x000000ffff1a7224 */ /* 0x000fce00078e001c */
.L_x_275:
[----:B------:R-:W-:Y:S05]  /*12ab0*/  BSYNC.RECONVERGENT B1 ;  /* 0x0000000000017941 */ /* 0x000fea0003800200 */
.L_x_274:
[----:B------:R-:W0:Y:S01]  /*12ac0*/  LDCU.64 UR4, c[0x3][0x150] ;  /* 0x00c02a00ff0477ac */ /* 0x000e220008000a00 */
[----:B------:R-:W-:Y:S01]  /*12ad0*/  BSSY.RECONVERGENT B0, `(.L_x_276) ;  /* 0x0000018000007945 */ /* 0x000fe20003800200 */
[----:B------:R-:W-:Y:S02]  /*12ae0*/  DADD R24, -R24, R26 ;  /* 0x0000000018187229 */ /* 0x000fe4000000011a */
[----:B0-----:R-:W-:Y:S01]  /*12af0*/  DADD R14, R14, UR4 ;  /* 0x000000040e0e7e29 */ /* 0x001fe20008000000 */
[----:B------:R-:W-:Y:S10]  /*12b00*/  @P5 BRA `(.L_x_277) ;  /* 0x0000000000305947 */ /* 0x000ff40003800000 */
        /* <DEDUP_REMOVED lines=12> */
.L_x_277:
[----:B------:R-:W0:Y:S01]  /*12bd0*/  LDCU.64 UR4, c[0x3][0x170] ;  /* 0x00c02e00ff0477ac */ /* 0x000e220008000a00 */
[----:B------:R-:W-:Y:S01]  /*12be0*/  ISETP.GE.AND P1, PT, R19, RZ, PT ;  /* 0x000000ff1300720c */ /* 0x000fe20003f26270 */
[----:B0-----:R-:W-:Y:S02]  /*12bf0*/  IMAD.U32 R26, RZ, RZ, UR4 ;  /* 0x00000004ff1a7e24 */ /* 0x001fe4000f8e00ff */
[----:B------:R-:W-:-:S04]  /*12c00*/  IMAD.U32 R27, RZ, RZ, UR5 ;  /* 0x00000005ff1b7e24 */ /* 0x000fc8000f8e00ff */
[----:B------:R-:W0:Y:S02]  /*12c10*/  FRND.F64.TRUNC R28, R26 ;  /* 0x0000001a001c7313 */ /* 0x000e24000030d800 */
[----:B0-----:R-:W-:-:S06]  /*12c20*/  DSETP.NEU.AND P2, PT, R28, R26, PT ;  /* 0x0000001a1c00722a */ /* 0x001fcc0003f4d000 */
[----:B------:R-:W-:Y:S02]  /*12c30*/  @!P1 FSEL R16, R16, RZ, !P2 ;  /* 0x000000ff10109208 */ /* 0x000fe40005000000 */
[----:B------:R-:W-:-:S07]  /*12c40*/  @!P1 FSEL R17, R17, -QNAN , !P2 ;  /* 0xfff8000011119808 */ /* 0x000fce0005000000 */
.L_x_278:
[----:B------:R-:W-:Y:S05]  /*12c50*/  BSYNC.RECONVERGENT B0 ;  /* 0x0000000000007941 */ /* 0x000fea0003800200 */
.L_x_276:
[----:B------:R-:W-:Y:S01]  /*12c60*/  ISETP.NE.AND P1, PT, R96, 0x7ff00000, PT ;  /* 0x7ff000006000780c */ /* 0x000fe20003f25270 */
[----:B------:R-:W-:-:S12]  /*12c70*/  BSSY.RECONVERGENT B0, `(.L_x_279) ;  /* 0x000001d000007945 */ /* 0x000fd80003800200 */
        /* <DEDUP_REMOVED lines=16> */
.L_x_281:
        /* <DEDUP_REMOVED lines=12> */
.L_x_280:
[----:B------:R-:W-:Y:S05]  /*12e40*/  BSYNC.RECONVERGENT B0 ;  /* 0x0000000000007941 */ /* 0x000fea0003800200 */
.L_x_279:
[----:B------:R-:W-:Y:S01]  /*12e50*/  FSEL R29, R17, 1.875, !P3 ;  /* 0x3ff00000111d7808 */ /* 0x000fe20005800000 */
[----:B------:R-:W0:Y:S01]  /*12e60*/  LDCU.64 UR4, c[0x3][0x148] ;  /* 0x00c02900ff0477ac */ /* 0x000e220008000a00 */
[----:B------:R-:W-:Y:S01]  /*12e70*/  FSEL R28, R16, RZ, !P3 ;  /* 0x000000ff101c7208 */ /* 0x000fe20005800000 */
[----:B------:R-:W-:Y:S01]  /*12e80*/  IMAD.MOV.U32 R16, RZ, RZ, 0x1 ;  /* 0x00000001ff107424 */ /* 0x000fe200078e00ff */
[----:B------:R-:W1:Y:S01]  /*12e90*/  MUFU.RCP64H R17, R29 ;  /* 0x0000001d00117308 */ /* 0x000e620000001800 */
[----:B------:R-:W2:Y:S01]  /*12ea0*/  LDC R30, c[0x3][0x14c] ;  /* 0x00c05300ff1e7b82 */ /* 0x000ea20000000800 */
[----:B------:R-:W-:Y:S03]  /*12eb0*/  BSSY.RECONVERGENT B1, `(.L_x_282) ;  /* 0x0000014000017945 */ /* 0x000fe60003800200 */
[----:B-1----:R-:W-:-:S08]  /*12ec0*/  DFMA R18, -R28, R16, 1 ;  /* 0x3ff000001c12742b */ /* 0x002fd00000000110 */
[----:B------:R-:W-:Y:S01]  /*12ed0*/  DFMA R18, R18, R18, R18 ;  /* 0x000000121212722b */ /* 0x000fe20000000012 */
[----:B--2---:R-:W-:-:S07]  /*12ee0*/  FSETP.GEU.AND P1, PT, |R30|, 6.5827683646048100446e-37, PT ;  /* 0x036000001e00780b */ /* 0x004fce0003f2e200 */
        /* <DEDUP_REMOVED lines=14> */
[----:B------:R-:W-:Y:S05]  /*12fd0*/  CALL.REL.NOINC `($__internal_1_$__cuda_sm20_div_rn_f64_full) ;  /* 0x000000d000687944 */ /* 0x000fea0003c00000 */
[----:B------:R-:W-:-:S07]  /*12fe0*/  IMAD.MOV.U32 R26, RZ, RZ, R28 ;  /* 0x000000ffff1a7224 */ /* 0x000fce00078e001c */
.L_x_283:
[----:B------:R-:W-:Y:S05]  /*12ff0*/  BSYNC.RECONVERGENT B1 ;  /* 0x0000000000017941 */ /* 0x000fea0003800200 */
.L_x_282:
[----:B------:R-:W-:Y:S01]  /*13000*/  DADD R18, R14, R26 ;  /* 0x000000000e127229 */ /* 0x000fe2000000001a */
[----:B------:R-:W-:Y:S01]  /*13010*/  FSETP.GEU.AND P1, PT, |R25|, 6.5827683646048100446e-37, PT ;  /* 0x036000001900780b */ /* 0x000fe20003f2e200 */
[----:B------:R-:W-:Y:S01]  /*13020*/  IMAD.MOV.U32 R14, RZ, RZ, 0x1 ;  /* 0x00000001ff0e7424 */ /* 0x000fe200078e00ff */
[----:B------:R-:W-:Y:S03]  /*13030*/  BSSY.RECONVERGENT B1, `(.L_x_284) ;  /* 0x0000015000017945 */ /* 0x000fe60003800200 */
        /* <DEDUP_REMOVED lines=15> */
[----:B------:R-:W-:Y:S02]  /*13130*/  IMAD.MOV.U32 R124, RZ, RZ, R18 ;  /* 0x000000ffff7c7224 */ /* 0x000fe400078e0012 */
[----:B------:R-:W-:-:S07]  /*13140*/  IMAD.MOV.U32 R29, RZ, RZ, R19 ;  /* 0x000000ffff1d7224 */ /* 0x000fce00078e0013 */
[----:B------:R-:W-:Y:S05]  /*13150*/  CALL.REL.NOINC `($__internal_1_$__cuda_sm20_div_rn_f64_full) ;  /* 0x000000d000087944 */ /* 0x000fea0003c00000 */
[----:B------:R-:W-:Y:S02]  /*13160*/  IMAD.MOV.U32 R124, RZ, RZ, R28 ;  /* 0x000000ffff7c7224 */ /* 0x000fe400078e001c */
[----:B------:R-:W-:-:S07]  /*13170*/  IMAD.MOV.U32 R125, RZ, RZ, R27 ;  /* 0x000000ffff7d7224 */ /* 0x000fce00078e001b */
.L_x_285:
[----:B------:R-:W-:Y:S05]  /*13180*/  BSYNC.RECONVERGENT B1 ;  /* 0x0000000000017941 */ /* 0x000fea0003800200 */
.L_x_284:
[----:B------:R-:W0:Y:S01]  /*13190*/  MUFU.RCP64H R15, R125 ;  /* 0x0000007d000f7308 */ /* 0x000e220000001800 */
[----:B------:R-:W-:Y:S01]  /*131a0*/  IMAD.MOV.U32 R14, RZ, RZ, 0x1 ;  /* 0x00000001ff0e7424 */ /* 0x000fe200078e00ff */
[----:B------:R-:W1:Y:S01]  /*131b0*/  LDCU.64 UR4, c[0x3][0x198] ;  /* 0x00c03300ff0477ac */ /* 0x000e620008000a00 */
[----:B------:R-:W-:Y:S04]  /*131c0*/  BSSY.RECONVERGENT B1, `(.L_x_286) ;  /* 0x0000013000017945 */ /* 0x000fe80003800200 */
[----:B0-----:R-:W-:Y:S02]  /*131d0*/  DFMA R16, R14, -R124, 1 ;  /* 0x3ff000000e10742b */ /* 0x001fe4000000087c */
[----:B-1----:R-:W-:-:S06]  /*131e0*/  DMUL R28, R32, UR4 ;  /* 0x00000004201c7c28 */ /* 0x002fcc0008000000 */
[----:B------:R-:W-:-:S04]  /*131f0*/  DFMA R16, R16, R16, R16 ;  /* 0x000000101010722b */ /* 0x000fc80000000010 */
[----:B------:R-:W-:-:S04]  /*13200*/  FSETP.GEU.AND P1, PT, |R29|, 6.5827683646048100446e-37, PT ;  /* 0x036000001d00780b */ /* 0x000fc80003f2e200 */
        /* <DEDUP_REMOVED lines=10> */
[----:B------:R-:W-:Y:S02]  /*132b0*/  MOV R29, R125 ;  /* 0x0000007d001d7202 */ /* 0x000fe40000000f00 */
[----:B------:R-:W-:-:S07]  /*132c0*/  MOV R26, 0x132e0 ;  /* 0x000132e0001a7802 */ /* 0x000fce0000000f00 */
[----:B------:R-:W-:Y:S05]  /*132d0*/  CALL.REL.NOINC `($__internal_1_$__cuda_sm20_div_rn_f64_full) ;  /* 0x000000cc00a87944 */ /* 0x000fea0003c00000 */
[----:B------:R-:W-:-:S07]  /*132e0*/  IMAD.MOV.U32 R26, RZ, RZ, R28 ;  /* 0x000000ffff1a7224 */ /* 0x000fce00078e001c */
.L_x_287:
[----:B------:R-:W-:Y:S05]  /*132f0*/  BSYNC.RECONVERGENT B1 ;  /* 0x0000000000017941 */ /* 0x000fea0003800200 */
.L_x_286:
[----:B------:R-:W2:Y:S04]  /*13300*/  LDG.E.64 R100, desc[UR8][R92.64+0x80] ;  /* 0x000080085c647981 */ /* 0x000ea8000c1e1b00 */
[----:B------:R-:W2:Y:S04]  /*13310*/  LDG.E.64 R98, desc[UR8][R92.64+0x88] ;  /* 0x000088085c627981 */ /* 0x000ea8000c1e1b00 */
[----:B------:R-:W3:Y:S01]  /*13320*/  LDG.E.64 R96, desc[UR8][R92.64+0x90] ;  /* 0x000090085c607981 */ /* 0x000ee2000c1e1b00 */
[----:B------:R-:W-:Y:S01]  /*13330*/  IMAD.MOV.U32 R18, RZ, RZ, 0x1 ;  /* 0x00000001ff127424 */ /* 0x000fe200078e00ff */
[----:B------:R-:W-:Y:S01]  /*13340*/  DMUL R22, R22, R26 ;  /* 0x0000001a16167228 */ /* 0x000fe20000000000 */
[----:B------:R-:W-:Y:S01]  /*13350*/  BSSY.RECONVERGENT B1, `(.L_x_288) ;  /* 0x000001d000017945 */ /* 0x000fe20003800200 */
[----:B--2---:R-:W-:-:S08]  /*13360*/  DADD R14, R100, R98 ;  /* 0x00000000640e7229 */ /* 0x004fd00000000062 */
[----:B---3--:R-:W-:-:S08]  /*13370*/  DADD R14, R14, R96 ;  /* 0x000000000e0e7229 */ /* 0x008fd00000000060 */
[----:B------:R-:W-:-:S14]  /*13380*/  DSETP.GEU.AND P0, PT, R14, RZ, PT ;  /* 0x000000ff0e00722a */ /* 0x000fdc0003f0e000 */
[C---:B------:R-:W-:Y:S01]  /*13390*/  @!P0 DADD R124, -R14.reuse, 1 ;  /* 0x3ff000000e7c8429 */ /* 0x040fe20000000100 */
[----:B------:R-:W0:Y:S01]  /*133a0*/  @!P0 LDC.64 R16, c[0x3][0x1a0] ;  /* 0x00c06800ff108b82 */ /* 0x000e220000000a00 */
[----:B------:R-:W-:-:S06]  /*133b0*/  @P0 DADD R124, R14, 1 ;  /* 0x3ff000000e7c0429 */ /* 0x000fcc0000000000 */
[----:B------:R-:W1:Y:S01]  /*133c0*/  MUFU.RCP64H R19, R125 ;  /* 0x0000007d00137308 */ /* 0x000e620000001800 */
[----:B------:R-:W2:Y:S01]  /*133d0*/  @P0 LDC.64 R28, c[0x3][0x1a0] ;  /* 0x00c06800ff1c0b82 */ /* 0x000ea20000000a00 */
[----:B-1----:R-:W-:-:S08]  /*133e0*/  DFMA R24, R18, -R124, 1 ;  /* 0x3ff000001218742b */ /* 0x002fd0000000087c */
[----:B------:R-:W-:Y:S02]  /*133f0*/  DFMA R24, R24, R24, R24 ;  /* 0x000000181818722b */ /* 0x000fe40000000018 */
[----:B--2---:R-:W-:-:S06]  /*13400*/  @P0 DADD R16, R28, 2 ;  /* 0x400000001c100429 */ /* 0x004fcc0000000000 */
[----:B------:R-:W-:Y:S02]  /*13410*/  DFMA R24, R18, R24, R18 ;  /* 0x000000181218722b */ /* 0x000fe40000000012 */
[----:B0-----:R-:W-:-:S06]  /*13420*/  DFMA R16, R14, R16, 1 ;  /* 0x3ff000000e10742b */ /* 0x001fcc0000000010 */
[----:B------:R-:W-:Y:S02]  /*13430*/  DFMA R14, R24, -R124, 1 ;  /* 0x3ff00000180e742b */ /* 0x000fe4000000087c */
[----:B------:R-:W-:-:S06]  /*13440*/  DMUL R28, R22, R16 ;  /* 0x00000010161c7228 */ /* 0x000fcc0000000000 */
[----:B------:R-:W-:-:S04]  /*13450*/  DFMA R14, R24, R14, R24 ;  /* 0x0000000e180e722b */ /* 0x000fc80000000018 */
[----:B------:R-:W-:-:S04]  /*13460*/  FSETP.GEU.AND P1, PT, |R29|, 6.5827683646048100446e-37, PT ;  /* 0x036000001d00780b */ /* 0x000fc80003f2e200 */
        /* <DEDUP_REMOVED lines=11> */
.L_x_289:
[----:B------:R-:W-:Y:S05]  /*13520*/  BSYNC.RECONVERGENT B1 ;  /* 0x0000000000017941 */ /* 0x000fea0003800200 */
.L_x_288:
[----:B------:R-:W0:Y:S01]  /*13530*/  LDC.64 R124, c[0x3][0x198] ;  /* 0x00c06600ff7c7b82 */ /* 0x000e220000000a00 */
[----:B------:R-:W0:Y:S01]  /*13540*/  LDCU.64 UR4, c[0x3][0x140] ;  /* 0x00c02800ff0477ac */ /* 0x000e220008000a00 */
[----:B------:R-:W-:Y:S01]  /*13550*/  IMAD.MOV.U32 R14, RZ, RZ, 0x1 ;  /* 0x00000001ff0e7424 */ /* 0x000fe200078e00ff */
[----:B------:R-:W-:Y:S01]  /*13560*/  FSETP.GEU.AND P1, PT, |R27|, 6.5827683646048100446e-37, PT ;  /* 0x036000001b00780b */ /* 0x000fe20003f2e200 */
[----:B------:R-:W-:Y:S01]  /*13570*/  BSSY.RECONVERGENT B1, `(.L_x_290) ;  /* 0x0000013000017945 */ /* 0x000fe20003800200 */
[----:B0-----:R-:W-:-:S06]  /*13580*/  DMUL R124, R124, UR4 ;  /* 0x000000047c7c7c28 */ /* 0x001fcc0008000000 */
        /* <DEDUP_REMOVED lines=17> */
.L_x_291:
[----:B------:R-:W-:Y:S05]  /*136a0*/  BSYNC.RECONVERGENT B1 ;  /* 0x0000000000017941 */ /* 0x000fea0003800200 */
.L_x_290:
[----:B------:R-:W-:Y:S01]  /*136b0*/  DADD R28, -R28, 1 ;  /* 0x3ff000001c1c7429 */ /* 0x000fe20000000100 */
[----:B------:R-:W-:Y:S01]  /*136c0*/  UMOV UR4, 0x9999999a ;  /* 0x9999999a00047882 */ /* 0x000fe20000000000 */
[----:B------:R-:W-:Y:S01]  /*136d0*/  UMOV UR5, 0x3fb99999 ;  /* 0x3fb9999900057882 */ /* 0x000fe20000000000 */
[----:B------:R-:W0:Y:S01]  /*136e0*/  LDCU.128 UR12, c[0x3][0x130] ;  /* 0x00c02600ff0c77ac */ /* 0x000e220008000c00 */
[----:B------:R-:W-:Y:S01]  /*136f0*/  DADD R108, R12, R12 ;  /* 0x000000000c6c7229 */ /* 0x000fe2000000000c */
[----:B------:R-:W-:Y:S01]  /*13700*/  BSSY.RECONVERGENT B1, `(.L_x_292) ;  /* 0x00000ea000017945 */ /* 0x000fe20003800200 */
[----:B------:R-:W-:Y:S01]  /*13710*/  DMUL R16, R38, R20 ;  /* 0x0000001426107228 */ /* 0x000fe20000000000 */
[----:B------:R-:W1:Y:S01]  /*13720*/  LDCU.64 UR10, c[0x3][0x68] ;  /* 0x00c00d00ff0a77ac */ /* 0x000e620008000a00 */
[----:B------:R-:W-:Y:S02]  /*13730*/  DSETP.MAX.AND P0, P1, R28, UR4, PT ;  /* 0x000000041c007e2a */ /* 0x000fe4000b90f000 */
[----:B------:R-:W-:Y:S01]  /*13740*/  IMAD.MOV.U32 R14, RZ, RZ, R29 ;  /* 0x000000ffff0e7224 */ /* 0x000fe200078e001d */
[----:B------:R-:W-:Y:S01]  /*13750*/  UMOV UR6, UR5 ;  /* 0x0000000500067c82 */ /* 0x000fe20008000000 */
[----:B------:R-:W-:-:S03]  /*13760*/  UMOV UR5, 0x3e112e0b ;  /* 0x3e112e0b00057882 */ /* 0x000fc60000000000 */
[----:B------:R-:W-:Y:S01]  /*13770*/  FSEL R15, R14, UR6, P0 ;  /* 0x000000060e0f7c08 */ /* 0x000fe20008000000 */
[----:B------:R-:W-:Y:S01]  /*13780*/  IMAD.U32 R14, RZ, RZ, UR6 ;  /* 0x00000006ff0e7e24 */ /* 0x000fe2000f8e00ff */
[----:B0-----:R-:W-:-:S05]  /*13790*/  DMUL R16, R16, UR12 ;  /* 0x0000000c10107c28 */ /* 0x001fca0008000000 */
[----:B------:R-:W-:Y:S02]  /*137a0*/  @P1 LOP3.LUT R15, R14, 0x80000, RZ, 0xfc, !PT ;  /* 0x000800000e0f1812 */ /* 0x000fe400078efcff */
[----:B------:R-:W-:Y:S01]  /*137b0*/  SEL R14, R28, UR4, P0 ;  /* 0x000000041c0e7c07 */ /* 0x000fe20008000000 */
[----:B------:R-:W-:Y:S01]  /*137c0*/  UMOV UR4, 0xe826d695 ;  /* 0xe826d69500047882 */ /* 0x000fe20000000000 */
[----:B-1----:R-:W-:Y:S02]  /*137d0*/  DADD R20, -R20, UR10 ;  /* 0x0000000a14147e29 */ /* 0x002fe40008000100 */
[----:B------:R-:W-:Y:S02]  /*137e0*/  DSETP.GT.AND P0, PT, |R108|, UR4, PT ;  /* 0x000000046c007e2a */ /* 0x000fe4000bf04200 */
[----:B------:R-:W-:-:S08]  /*137f0*/  DMUL R106, R14, UR14 ;  /* 0x0000000e0e6a7c28 */ /* 0x000fd00008000000 */
[----:B------:R-:W-:-:S04]  /*13800*/  DFMA R106, R106, R20, -R16 ;  /* 0x000000146a6a722b */ /* 0x000fc80000000810 */
[----:B------:R-:W-:Y:S07]  /*13810*/  @!P0 BRA `(.L_x_293) ;  /* 0x0000000800908947 */ /* 0x000fee0003800000 */
[----:B------:R-:W-:Y:S01]  /*13820*/  IMAD.MOV.U32 R12, RZ, RZ, 0x652b82fe ;  /* 0x652b82feff0c7424 */ /* 0x000fe200078e00ff */
[----:B------:R-:W-:Y:S01]  /*13830*/  UMOV UR4, 0xfefa39ef ;  /* 0xfefa39ef00047882 */ /* 0x000fe20000000000 */
[----:B------:R-:W-:Y:S01]  /*13840*/  IMAD.MOV.U32 R13, RZ, RZ, 0x3ff71547 ;  /* 0x3ff71547ff0d7424 */ /* 0x000fe200078e00ff */
[----:B------:R-:W-:Y:S01]  /*13850*/  UMOV UR5, 0x3fe62e42 ;  /* 0x3fe62e4200057882 */ /* 0x000fe20000000000 */
[----:B------:R-:W-:Y:S01]  /*13860*/  DADD R18, -RZ, -R108 ;  /* 0x00000000ff127229 */ /* 0x000fe2000000096c */
[----:B------:R-:W-:Y:S03]  /*13870*/  BSSY.RECONVERGENT B0, `(.L_x_294) ;  /* 0x0000036000007945 */ /* 0x000fe60003800200 */
[----:B------:R-:W-:-:S06]  /*13880*/  DFMA R16, R108, -R12, 6.75539944105574400000e+15 ;  /* 0x433800006c10742b */ /* 0x000fcc000000080c */
[----:B------:R-:W-:Y:S02]  /*13890*/  FSETP.GEU.AND P0, PT, |R19|, 4.1917929649353027344, PT ;  /* 0x4086232b1300780b */ /* 0x000fe40003f0e200 */
[----:B------:R-:W-:-:S08]  /*138a0*/  DADD R12, R16, -6.75539944105574400000e+15 ;  /* 0xc3380000100c7429 */ /* 0x000fd00000000000 */
[----:B------:R-:W-:Y:S01]  /*138b0*/  DFMA R14, R12, -UR4, -R108 ;  /* 0x800000040c0e7c2b */ /* 0x000fe2000800086c */
        /* <DEDUP_REMOVED lines=34> */
[----:B------:R-:W-:Y:S01]  /*13ae0*/  LEA R15, R16, R13, 0x14 ;  /* 0x0000000d100f7211 */ /* 0x000fe200078ea0ff */
[----:B------:R-:W-:Y:S01]  /*13af0*/  IMAD.MOV.U32 R14, RZ, RZ, R12 ;  /* 0x000000ffff0e7224 */ /* 0x000fe200078e000c */
[----:B------:R-:W-:Y:S06]  /*13b00*/  @!P0 BRA `(.L_x_295) ;  /* 0x0000000000308947 */ /* 0x000fec0003800000 */
[----:B------:R-:W-:Y:S01]  /*13b10*/  FSETP.GEU.AND P1, PT, |R19|, 4.2275390625, PT ;  /* 0x408748001300780b */ /* 0x000fe20003f2e200 */
[C---:B------:R-:W-:Y:S02]  /*13b20*/  DADD R18, -R108.reuse, +INF ;  /* 0x7ff000006c127429 */ /* 0x040fe40000000100 */
[----:B------:R-:W-:-:S08]  /*13b30*/  DSETP.GT.AND P0, PT, R108, RZ, PT ;  /* 0x000000ff6c00722a */ /* 0x000fd00003f04000 */
[----:B------:R-:W-:Y:S02]  /*13b40*/  FSEL R15, R19, RZ, !P0 ;  /* 0x000000ff130f7208 */ /* 0x000fe40004000000 */
[----:B------:R-:W-:-:S04]  /*13b50*/  @!P1 LEA.HI R14, R16, R16, RZ, 0x1 ;  /* 0x00000010100e9211 */ /* 0x000fc800078f08ff */
[----:B------:R-:W-:Y:S02]  /*13b60*/  @!P1 SHF.R.S32.HI R17, RZ, 0x1, R14 ;  /* 0x00000001ff119819 */ /* 0x000fe4000001140e */
[----:B------:R-:W-:-:S03]  /*13b70*/  FSEL R14, R18, RZ, !P0 ;  /* 0x000000ff120e7208 */ /* 0x000fc60004000000 */
[----:B------:R-:W-:Y:S02]  /*13b80*/  @!P1 IMAD.IADD R16, R16, 0x1, -R17 ;  /* 0x0000000110109824 */ /* 0x000fe400078e0a11 */
[----:B------:R-:W-:-:S03]  /*13b90*/  @!P1 IMAD R13, R17, 0x100000, R13 ;  /* 0x00100000110d9824 */ /* 0x000fc600078e020d */
[----:B------:R-:W-:Y:S01]  /*13ba0*/  @!P1 LEA R17, R16, 0x3ff00000, 0x14 ;  /* 0x3ff0000010119811 */ /* 0x000fe200078ea0ff */
[----:B------:R-:W-:-:S06]  /*13bb0*/  @!P1 IMAD.MOV.U32 R16, RZ, RZ, RZ ;  /* 0x000000ffff109224 */ /* 0x000fcc00078e00ff */
[----:B------:R-:W-:-:S11]  /*13bc0*/  @!P1 DMUL R14, R12, R16 ;  /* 0x000000100c0e9228 */ /* 0x000fd60000000000 */
.L_x_295:
[----:B------:R-:W-:Y:S05]  /*13bd0*/  BSYNC.RECONVERGENT B0 ;  /* 0x0000000000007941 */ /* 0x000fea0003800200 */
.L_x_294:
[----:B------:R-:W0:Y:S01]  /*13be0*/  LDCU UR4, c[0x3][0xac] ;  /* 0x00c01580ff0477ac */ /* 0x000e220008000800 */
[----:B------:R-:W1:Y:S01]  /*13bf0*/  LDC.64 R18, c[0x3][0xa8] ;  /* 0x00c02a00ff127b82 */ /* 0x000e620000000a00 */
[----:B------:R-:W-:Y:S01]  /*13c00*/  IMAD.MOV.U32 R12, RZ, RZ, 0x1 ;  /* 0x00000001ff0c7424 */ /* 0x000fe200078e00ff */
[----:B------:R-:W2:Y:S06]  /*13c10*/  LDCU.64 UR6, c[0x3][0xb8] ;  /* 0x00c01700ff0677ac */ /* 0x000eac0008000a00 */
        /* <DEDUP_REMOVED lines=11> */
[----:B------:R-:W-:-:S05]  /*13cd0*/  FFMA R12, RZ, UR4, R17 ;  /* 0x00000004ff0c7c23 */ /* 0x000fca0008000011 */
[----:B------:R-:W-:-:S13]  /*13ce0*/  FSETP.GT.AND P0, PT, |R12|, 1.469367938527859385e-39, PT ;  /* 0x001000000c00780b */ /* 0x000fda0003f04200 */
[----:B------:R-:W-:Y:S05]  /*13cf0*/  @P0 BRA P1, `(.L_x_296) ;  /* 0x0000000000280947 */ /* 0x000fea0000800000 */
[----:B------:R-:W0:Y:S01]  /*13d00*/  LDCU.64 UR4, c[0x3][0xb8] ;  /* 0x00c01700ff0477ac */ /* 0x000e220008000a00 */
[----:B------:R-:W-:Y:S01]  /*13d10*/  MOV R26, 0x13d80 ;  /* 0x00013d80001a7802 */ /* 0x000fe20000000f00 */
[----:B------:R-:W1:Y:S01]  /*13d20*/  LDCU.64 UR6, c[0x3][0xa8] ;  /* 0x00c01500ff0677ac */ /* 0x000e620008000a00 */
[----:B0-----:R-:W-:Y:S02]  /*13d30*/  IMAD.U32 R28, RZ, RZ, UR4 ;  /* 0x00000004ff1c7e24 */ /* 0x001fe4000f8e00ff */
[----:B------:R-:W-:Y:S01]  /*13d40*/  IMAD.U32 R27, RZ, RZ, UR5 ;  /* 0x00000005ff1b7e24 */ /* 0x000fe2000f8e00ff */
[----:B-1----:R-:W-:Y:S01]  /*13d50*/  MOV R124, UR6 ;  /* 0x00000006007c7c02 */ /* 0x002fe20008000f00 */
[----:B------:R-:W-:-:S07]  /*13d60*/  IMAD.U32 R29, RZ, RZ, UR7 ;  /* 0x00000007ff1d7e24 */ /* 0x000fce000f8e00ff */
[----:B------:R-:W-:Y:S05]  /*13d70*/  CALL.REL.NOINC `($__internal_1_$__cuda_sm20_div_rn_f64_full) ;  /* 0x000000c400007944 */ /* 0x000fea0003c00000 */
[----:B------:R-:W-:Y:S02]  /*13d80*/  IMAD.MOV.U32 R16, RZ, RZ, R28 ;  /* 0x000000ffff107224 */ /* 0x000fe400078e001c */
[----:B------:R-:W-:-:S07]  /*13d90*/  IMAD.MOV.U32 R17, RZ, RZ, R27 ;  /* 0x000000ffff117224 */ /* 0x000fce00078e001b */
.L_x_296:
[----:B------:R-:W-:Y:S01]  /*13da0*/  DADD R12, -R14, 1 ;  /* 0x3ff000000e0c7429 */ /* 0x000fe20000000100 */
[----:B------:R-:W-:Y:S01]  /*13db0*/  IMAD.MOV.U32 R20, RZ, RZ, 0x1 ;  /* 0x00000001ff147424 */ /* 0x000fe200078e00ff */
[----:B------:R-:W0:Y:S01]  /*13dc0*/  LDCU.64 UR4, c[0x3][0xa0] ;  /* 0x00c01400ff0477ac */ /* 0x000e220008000a00 */
[----:B------:R-:W-:Y:S03]  /*13dd0*/  BSSY.RECONVERGENT B2, `(.L_x_297) ;  /* 0x0000018000027945 */ /* 0x000fe60003800200 */
[----:B------:R-:W1:Y:S02]  /*13de0*/  MUFU.RCP64H R21, R13 ;  /* 0x0000000d00157308 */ /* 0x000e640000001800 */
[----:B-1----:R-:W-:-:S08]  /*13df0*/  DFMA R18, -R12, R20, 1 ;  /* 0x3ff000000c12742b */ /* 0x002fd00000000114 */
[----:B------:R-:W-:Y:S02]  /*13e00*/  DFMA R22, R18, R18, R18 ;  /* 0x000000121216722b */ /* 0x000fe40000000012 */
[----:B0-----:R-:W-:-:S06]  /*13e10*/  DMUL R18, R16, UR4 ;  /* 0x0000000410127c28 */ /* 0x001fcc0008000000 */
[----:B------:R-:W-:Y:S02]  /*13e20*/  DFMA R22, R20, R22, R20 ;  /* 0x000000161416722b */ /* 0x000fe40000000014 */
[----:B------:R-:W-:-:S06]  /*13e30*/  DMUL R18, R108, R18 ;  /* 0x000000126c127228 */ /* 0x000fcc0000000000 */
[----:B------:R-:W-:Y:S02]  /*13e40*/  DFMA R20, -R12, R22, 1 ;  /* 0x3ff000000c14742b */ /* 0x000fe40000000116 */
[----:B------:R-:W-:-:S06]  /*13e50*/  DMUL R26, R18, R14 ;  /* 0x0000000e121a7228 */ /* 0x000fcc0000000000 */
        /* <DEDUP_REMOVED lines=13> */
[----:B------:R-:W-:Y:S01]  /*13f30*/  MOV R14, R28 ;  /* 0x0000001c000e7202 */ /* 0x000fe20000000f00 */
[----:B------:R-:W-:-:S07]  /*13f40*/  IMAD.MOV.U32 R15, RZ, RZ, R27 ;  /* 0x000000ffff0f7224 */ /* 0x000fce00078e001b */
.L_x_298:
[----:B------:R-:W-:Y:S05]  /*13f50*/  BSYNC.RECONVERGENT B2 ;  /* 0x0000000000027941 */ /* 0x000fea0003800200 */
.L_x_297:
[----:B------:R-:W0:Y:S01]  /*13f60*/  MUFU.RCP64H R19, R13 ;  /* 0x0000000d00137308 */ /* 0x000e220000001800 */
[----:B------:R-:W-:Y:S01]  /*13f70*/  IMAD.MOV.U32 R18, RZ, RZ, 0x1 ;  /* 0x00000001ff127424 */ /* 0x000fe200078e00ff */
[----:B------:R-:W-:Y:S01]  /*13f80*/  DMUL R28, R108, R16 ;  /* 0x000000106c1c7228 */ /* 0x000fe20000000000 */
[----:B------:R-:W-:Y:S09]  /*13f90*/  BSSY.RECONVERGENT B2, `(.L_x_299) ;  /* 0x0000013000027945 */ /* 0x000ff20003800200 */
        /* <DEDUP_REMOVED lines=17> */
[----:B------:R-:W-:-:S07]  /*140b0*/  IMAD.MOV.U32 R26, RZ, RZ, R28 ;  /* 0x000000ffff1a7224 */ /* 0x000fce00078e001c */
.L_x_300:
[----:B------:R-:W-:Y:S05]  /*140c0*/  BSYNC.RECONVERGENT B2 ;  /* 0x0000000000027941 */ /* 0x000fea0003800200 */
.L_x_299:
[----:B------:R-:W-:Y:S01]  /*140d0*/  DADD R124, R26, 1 ;  /* 0x3ff000001a7c7429 */ /* 0x000fe20000000000 */
[----:B------:R-:W-:Y:S01]  /*140e0*/  IMAD.MOV.U32 R12, RZ, RZ, 0x1 ;  /* 0x00000001ff0c7424 */ /* 0x000fe200078e00ff */
[----:B------:R-:W-:Y:S01]  /*140f0*/  DADD R26, R38, R14 ;  /* 0x00000000261a7229 */ /* 0x000fe2000000000e */
[----:B------:R-:W-:Y:S03]  /*14100*/  BSSY.RECONVERGENT B2, `(.L_x_301) ;  /* 0x0000014000027945 */ /* 0x000fe60003800200 */
        /* <DEDUP_REMOVED lines=15> */
[----:B------:R-:W-:-:S07]  /*14200*/  MOV R26, 0x14220 ;  /* 0x00014220001a7802 */ /* 0x000fce0000000f00 */
[----:B------:R-:W-:Y:S05]  /*14210*/  CALL.REL.NOINC `($__internal_1_$__cuda_sm20_div_rn_f64_full) ;  /* 0x000000bc00d87944 */ /* 0x000fea0003c00000 */
[----:B------:R-:W-:Y:S02]  /*14220*/  IMAD.MOV.U32 R12, RZ, RZ, R28 ;  /* 0x000000ffff0c7224 */ /* 0x000fe400078e001c */
[----:B------:R-:W-:-:S07]  /*14230*/  IMAD.MOV.U32 R13, RZ, RZ, R27 ;  /* 0x000000ffff0d7224 */ /* 0x000fce00078e001b */
.L_x_302:
[----:B------:R-:W-:Y:S05]  /*14240*/  BSYNC.RECONVERGENT B2 ;  /* 0x0000000000027941 */ /* 0x000fea0003800200 */
.L_x_301:
[----:B------:R-:W-:Y:S05]  /*14250*/  BRA `(.L_x_303) ;  /* 0x0000000000d07947 */ /* 0x000fea0003800000 */
.L_x_293:
[----:B------:R-:W0:Y:S01]  /*14260*/  LDCU UR4, c[0x3][0xac] ;  /* 0x00c01580ff0477ac */ /* 0x000e220008000800 */
[----:B------:R-:W1:Y:S01]  /*14270*/  LDC.64 R14, c[0x3][0xa8] ;  /* 0x00c02a00ff0e7b82 */ /* 0x000e620000000a00 */
[----:B------:R-:W-:Y:S01]  /*14280*/  IMAD.MOV.U32 R12, RZ, RZ, 0x1 ;  /* 0x00000001ff0c7424 */ /* 0x000fe200078e00ff */
[----:B------:R-:W2:Y:S01]  /*14290*/  LDCU.64 UR6, c[0x3][0xb8] ;  /* 0x00c01700ff0677ac */ /* 0x000ea20008000a00 */
[----:B0-----:R-:W1:Y:S04]  /*142a0*/  MUFU.RCP64H R13, UR4 ;  /* 0x00000004000d7d08 */ /* 0x001e680008001800 */
[----:B-1----:R-:W-:-:S08]  /*142b0*/  DFMA R16, R12, -R14, 1 ;  /* 0x3ff000000c10742b */ /* 0x002fd0000000080e */
[----:B------:R-:W-:-:S08]  /*142c0*/  DFMA R16, R16, R16, R16 ;  /* 0x000000101010722b */ /* 0x000fd00000000010 */
[----:B------:R-:W-:-:S08]  /*142d0*/  DFMA R16, R12, R16, R12 ;  /* 0x000000100c10722b */ /* 0x000fd0000000000c */
[----:B------:R-:W-:-:S08]  /*142e0*/  DFMA R12, R16, -R14, 1 ;  /* 0x3ff00000100c742b */ /* 0x000fd0000000080e */
[----:B------:R-:W-:Y:S01]  /*142f0*/  DFMA R12, R16, R12, R16 ;  /* 0x0000000c100c722b */ /* 0x000fe20000000010 */
[----:B------:R-:W0:Y:S07]  /*14300*/  LDC R16, c[0x3][0xbc] ;  /* 0x00c02f00ff107b82 */ /* 0x000e2e0000000800 */
[----:B--2---:R-:W-:-:S08]  /*14310*/  DMUL R26, R12, UR6 ;  /* 0x000000060c1a7c28 */ /* 0x004fd00008000000 */
[----:B------:R-:W-:-:S08]  /*14320*/  DFMA R14, R26, -R14, UR6 ;  /* 0x000000061a0e7e2b */ /* 0x000fd0000800080e */
[----:B------:R-:W-:Y:S01]  /*14330*/  DFMA R26, R12, R14, R26 ;  /* 0x0000000e0c1a722b */ /* 0x000fe2000000001a */
[----:B0-----:R-:W-:-:S09]  /*14340*/  FSETP.GEU.AND P1, PT, |R16|, 6.5827683646048100446e-37, PT ;  /* 0x036000001000780b */ /* 0x001fd20003f2e200 */
[----:B------:R-:W-:-:S05]  /*14350*/  FFMA R12, RZ, UR4, R27 ;  /* 0x00000004ff0c7c23 */ /* 0x000fca000800001b */
[----:B------:R-:W-:-:S13]  /*14360*/  FSETP.GT.AND P0, PT, |R12|, 1.469367938527859385e-39, PT ;  /* 0x001000000c00780b */ /* 0x000fda0003f04200 */
[----:B------:R-:W-:Y:S05]  /*14370*/  @P0 BRA P1, `(.L_x_304) ;  /* 0x0000000000240947 */ /* 0x000fea0000800000 */
[----:B------:R-:W0:Y:S01]  /*14380*/  LDCU.64 UR4, c[0x3][0xb8] ;  /* 0x00c01700ff0477ac */ /* 0x000e220008000a00 */
[----:B------:R-:W-:Y:S01]  /*14390*/  MOV R26, 0x14400 ;  /* 0x00014400001a7802 */ /* 0x000fe20000000f00 */
[----:B------:R-:W1:Y:S01]  /*143a0*/  LDCU.64 UR6, c[0x3][0xa8] ;  /* 0x00c01500ff0677ac */ /* 0x000e620008000a00 */
[----:B0-----:R-:W-:Y:S02]  /*143b0*/  IMAD.U32 R28, RZ, RZ, UR4 ;  /* 0x00000004ff1c7e24 */ /* 0x001fe4000f8e00ff */
[----:B------:R-:W-:Y:S02]  /*143c0*/  IMAD.U32 R27, RZ, RZ, UR5 ;  /* 0x00000005ff1b7e24 */ /* 0x000fe4000f8e00ff */
[----:B-1----:R-:W-:Y:S01]  /*143d0*/  IMAD.U32 R124, RZ, RZ, UR6 ;  /* 0x00000006ff7c7e24 */ /* 0x002fe2000f8e00ff */
[----:B------:R-:W-:-:S07]  /*143e0*/  MOV R29, UR7 ;  /* 0x00000007001d7c02 */ /* 0x000fce0008000f00 */
[----:B------:R-:W-:Y:S05]  /*143f0*/  CALL.REL.NOINC `($__internal_1_$__cuda_sm20_div_rn_f64_full) ;  /* 0x000000bc00607944 */ /* 0x000fea0003c00000 */
[----:B------:R-:W-:-:S07]  /*14400*/  IMAD.MOV.U32 R26, RZ, RZ, R28 ;  /* 0x000000ffff1a7224 */ /* 0x000fce00078e001c */
.L_x_304:
[C---:B------:R-:W-:Y:S01]  /*14410*/  DADD R124, R26.reuse, 1 ;  /* 0x3ff000001a7c7429 */ /* 0x040fe20000000000 */
[----:B------:R-:W-:Y:S01]  /*14420*/  IMAD.MOV.U32 R12, RZ, RZ, 0x1 ;  /* 0x00000001ff0c7424 */ /* 0x000fe200078e00ff */
[----:B------:R-:W0:Y:S01]  /*14430*/  LDCU.64 UR4, c[0x3][0xa0] ;  /* 0x00c01400ff0477ac */ /* 0x000e220008000a00 */
[----:B------:R-:W-:Y:S03]  /*14440*/  BSSY.RECONVERGENT B2, `(.L_x_303) ;  /* 0x0000015000027945 */ /* 0x000fe60003800200 */
[----:B------:R-:W1:Y:S01]  /*14450*/  MUFU.RCP64H R13, R125 ;  /* 0x0000007d000d7308 */ /* 0x000e620000001800 */
[----:B0-----:R-:W-:Y:S02]  /*14460*/  DFMA R26, R26, UR4, R38 ;  /* 0x000000041a1a7c2b */ /* 0x001fe40008000026 */
[----:B-1----:R-:W-:-:S08]  /*14470*/  DFMA R14, -R124, R12, 1 ;  /* 0x3ff000007c0e742b */ /* 0x002fd0000000010c */
[----:B------:R-:W-:Y:S01]  /*14480*/  FSETP.GEU.AND P1, PT, |R27|, 6.5827683646048100446e-37, PT ;  /* 0x036000001b00780b */ /* 0x000fe20003f2e200 */
        /* <DEDUP_REMOVED lines=16> */
.L_x_305:
[----:B------:R-:W-:Y:S05]  /*14590*/  BSYNC.RECONVERGENT B2 ;  /* 0x0000000000027941 */ /* 0x000fea0003800200 */
.L_x_303:
[----:B------:R-:W-:Y:S05]  /*145a0*/  BSYNC.RECONVERGENT B1 ;  /* 0x0000000000017941 */ /* 0x000fea0003800200 */
.L_x_292:
[----:B------:R-:W-:Y:S01]  /*145b0*/  DADD R28, -RZ, |R12| ;  /* 0x00000000ff1c7229 */ /* 0x000fe2000000050c */
[----:B------:R-:W-:Y:S01]  /*145c0*/  BSSY.RECONVERGENT B0, `(.L_x_306) ;  /* 0x0000006000007945 */ /* 0x000fe20003800200 */
[----:B------:R-:W-:Y:S02]  /*145d0*/  IMAD.MOV.U32 R26, RZ, RZ, RZ ;  /* 0x000000ffff1a7224 */ /* 0x000fe400078e00ff */
[----:B------:R-:W-:-:S06]  /*145e0*/  IMAD.MOV.U32 R27, RZ, RZ, 0x40000000 ;  /* 0x40000000ff1b7424 */ /* 0x000fcc00078e00ff */
[----:B------:R-:W-:Y:S02]  /*145f0*/  MOV R30, R28 ;  /* 0x0000001c001e7202 */ /* 0x000fe40000000f00 */
[----:B------:R-:W-:-:S07]  /*14600*/  MOV R28, 0x14620 ;  /* 0x00014620001c7802 */ /* 0x000fce0000000f00 */
[----:B------:R-:W-:Y:S05]  /*14610*/  CALL.REL.NOINC `($_Z5Itot1idPdPsS_S_Pi$__internal_accurate_pow) ;  /* 0x000000c0006c7944 */ /* 0x000fea0003c00000 */
[----:B------:R-:W-:Y:S05]  /*14620*/  BSYNC.RECONVERGENT B0 ;  /* 0x0000000000007941 */ /* 0x000fea0003800200 */
.L_x_306:
        /* <DEDUP_REMOVED lines=13> */
.L_x_308:
[----:B------:R-:W-:Y:S05]  /*14700*/  BSYNC.RECONVERGENT B0 ;  /* 0x0000000000007941 */ /* 0x000fea0003800200 */
.L_x_307:
[----:B------:R-:W0:Y:S01]  /*14710*/  LDCU.64 UR4, c[0x3][0x218] ;  /* 0x00c04300ff0477ac */ /* 0x000e220008000a00 */
[----:B------:R-:W-:Y:S01]  /*14720*/  DSETP.NEU.AND P0, PT, R12, 1, PT ;  /* 0x3ff000000c00742a */ /* 0x000fe20003f0d000 */
[----:B------:R-:W-:Y:S05]  /*14730*/  BSSY.RECONVERGENT B0, `(.L_x_309) ;  /* 0x0000009000007945 */ /* 0x000fea0003800200 */
[----:B------:R-:W-:Y:S01]  /*14740*/  FSEL R20, R26, RZ, P0 ;  /* 0x000000ff1a147208 */ /* 0x000fe20000000000 */
[----:B------:R-:W-:Y:S01]  /*14750*/  IMAD.MOV.U32 R26, RZ, RZ, RZ ;  /* 0x000000ffff1a7224 */ /* 0x000fe200078e00ff */
[----:B------:R-:W-:Y:S01]  /*14760*/  FSEL R21, R27, 1.875, P0 ;  /* 0x3ff000001b157808 */ /* 0x000fe20000000000 */
[----:B------:R-:W-:Y:S01]  /*14770*/  IMAD.MOV.U32 R27, RZ, RZ, 0x40000000 ;  /* 0x40000000ff1b7424 */ /* 0x000fe200078e00ff */
[----:B0-----:R-:W-:-:S10]  /*14780*/  DADD R28, -RZ, |UR4| ;  /* 0x40000004ff1c7e29 */ /* 0x001fd40008000100 */
[----:B------:R-:W-:Y:S01]  /*14790*/  IMAD.MOV.U32 R30, RZ, RZ, R28 ;  /* 0x000000ffff1e7224 */ /* 0x000fe200078e001c */
[----:B------:R-:W-:-:S07]  /*147a0*/  MOV R28, 0x147c0 ;  /* 0x000147c0001c7802 */ /* 0x000fce0000000f00 */
[----:B------:R-:W-:Y:S05]  /*147b0*/  CALL.REL.NOINC `($_Z5Itot1idPdPsS_S_Pi$__internal_accurate_pow) ;  /* 0x000000c000047944 */ /* 0x000fea0003c00000 */
[----:B------:R-:W-:Y:S05]  /*147c0*/  BSYNC.RECONVERGENT B0 ;  /* 0x0000000000007941 */ /* 0x000fea0003800200 */
.L_x_309:
[----:B------:R-:W0:Y:S01]  /*147d0*/  LDC.64 R14, c[0x3][0x218] ;  /* 0x00c08600ff0e7b82 */ /* 0x000e220000000a00 */
[----:B------:R-:W-:Y:S01]  /*147e0*/  MOV R19, R27 ;  /* 0x0000001b00137202 */ /* 0x000fe20000000f00 */
[----:B------:R-:W-:Y:S01]  /*147f0*/  IMAD.MOV.U32 R18, RZ, RZ, R26 ;  /* 0x000000ffff127224 */ /* 0x000fe200078e001a */
[----:B------:R-:W1:Y:S03]  /*14800*/  LDCU.64 UR4, c[0x3][0x200] ;  /* 0x00c04000ff0477ac */ /* 0x000e660008000a00 */
[----:B------:R-:W-:Y:S02]  /*14810*/  IMAD.MOV.U32 R12, RZ, RZ, R18 ;  /* 0x000000ffff0c7224 */ /* 0x000fe400078e0012 */
[----:B------:R-:W-:Y:S01]  /*14820*/  IMAD.MOV.U32 R13, RZ, RZ, R19 ;  /* 0x000000ffff0d7224 */ /* 0x000fe200078e0013 */
[C---:B0-----:R-:W-:Y:S02]  /*14830*/  DADD R22, R14.reuse, 2 ;  /* 0x400000000e167429 */ /* 0x041fe40000000000 */
[----:B------:R-:W-:-:S02]  /*14840*/  DSETP.NEU.AND P6, PT, R14, RZ, PT ;  /* 0x000000ff0e00722a */ /* 0x000fc40003fcd000 */
[----:B------:R-:W-:-:S06]  /*14850*/  DSETP.NEU.AND P5, PT, R14, 1, PT ;  /* 0x3ff000000e00742a */ /* 0x000fcc0003fad000 */
[----:B------:R-:W-:-:S04]  /*14860*/  LOP3.LUT R22, R23, 0x7ff00000, RZ, 0xc0, !PT ;  /* 0x7ff0000017167812 */ /* 0x000fc800078ec0ff */
[----:B------:R-:W-:Y:S02]  /*14870*/  ISETP.NE.AND P3, PT, R22, 0x7ff00000, PT ;  /* 0x7ff000001600780c */ /* 0x000fe40003f65270 */
[----:B------:R-:W-:-:S11]  /*14880*/  @!P6 CS2R R12, SRZ ;  /* 0x00000000000ce805 */ /* 0x000fd6000001ff00 */
[----:B-1----:R-:W-:Y:S05]  /*14890*/  @P3 BRA `(.L_x_310) ;  /* 0x0000000000183947 */ /* 0x002fea0003800000 */
[----:B------:R-:W-:-:S14]  /*148a0*/  DSETP.NAN.AND P0, PT, R14, R14, PT ;  /* 0x0000000e0e00722a */ /* 0x000fdc0003f08000 */
[----:B------:R-:W-:Y:S01]  /*148b0*/  @P0 DADD R12, R14, 2 ;  /* 0x400000000e0c0429 */ /* 0x000fe20000000000 */
[----:B------:R-:W-:Y:S10]  /*148c0*/  @P0 BRA `(.L_x_310) ;  /* 0x00000000000c0947 */ /* 0x000ff40003800000 */
[----:B------:R-:W-:-:S14]  /*148d0*/  DSETP.NEU.AND P0, PT, |R14|, +INF , PT ;  /* 0x7ff000000e00742a */ /* 0x000fdc0003f0d200 */
[----:B------:R-:W-:Y:S02]  /*148e0*/  @!P0 IMAD.MOV.U32 R12, RZ, RZ, 0x0 ;  /* 0x00000000ff0c8424 */ /* 0x000fe400078e00ff */
[----:B------:R-:W-:-:S07]  /*148f0*/  @!P0 IMAD.MOV.U32 R13, RZ, RZ, 0x7ff00000 ;  /* 0x7ff00000ff0d8424 */ /* 0x000fce00078e00ff */
.L_x_310:
[----:B------:R-:W-:Y:S01]  /*14900*/  FSEL R12, R12, RZ, P5 ;  /* 0x000000ff0c0c7208 */ /* 0x000fe20002800000 */
[----:B------:R-:W-:Y:S01]  /*14910*/  BSSY.RECONVERGENT B1, `(.L_x_311) ;  /* 0x000001a000017945 */ /* 0x000fe20003800200 */
[----:B------:R-:W-:-:S06]  /*14920*/  FSEL R13, R13, 1.875, P5 ;  /* 0x3ff000000d0d7808 */ /* 0x000fcc0002800000 */
[----:B------:R-:W-:-:S08]  /*14930*/  DADD R14, R20, R12 ;  /* 0x00000000140e7229 */ /* 0x000fd0000000000c */
[----:B------:R-:W-:Y:S01]  /*14940*/  DMUL R124, R14, UR4 ;  /* 0x000000040e7c7c28 */ /* 0x000fe20008000000 */
[----:B------:R-:W0:Y:S01]  /*14950*/  LDCU.64 UR4, c[0x3][0x238] ;  /* 0x00c04700ff0477ac */ /* 0x000e220008000a00 */
[----:B------:R-:W-:-:S04]  /*14960*/  IMAD.MOV.U32 R14, RZ, RZ, 0x1 ;  /* 0x00000001ff0e7424 */ /* 0x000fc800078e00ff */
        /* <DEDUP_REMOVED lines=18> */
[----:B------:R-:W-:Y:S01]  /*14a90*/  MOV R16, R28 ;  /* 0x0000001c00107202 */ /* 0x000fe20000000f00 */
[----:B------:R-:W-:-:S07]  /*14aa0*/  IMAD.MOV.U32 R17, RZ, RZ, R27 ;  /* 0x000000ffff117224 */ /* 0x000fce00078e001b */
.L_x_312:
[----:B------:R-:W-:Y:S05]  /*14ab0*/  BSYNC.RECONVERGENT B1 ;  /* 0x0000000000017941 */ /* 0x000fea0003800200 */
.L_x_311:
        /* <DEDUP_REMOVED lines=8> */
.L_x_313:
[C---:B------:R-:W-:Y:S01]  /*14b40*/  DADD R130, R38.reuse, 2 ;  /* 0x4000000026827429 */ /* 0x040fe20000000000 */
[----:B------:R-:W0:Y:S01]  /*14b50*/  LDC.64 R30, c[0x3][0x218] ;  /* 0x00c08600ff1e7b82 */ /* 0x000e220000000a00 */
[----:B------:R-:W-:Y:S01]  /*14b60*/  DSETP.NEU.AND P1, PT, R38, RZ, PT ;  /* 0x000000ff2600722a */ /* 0x000fe20003f2d000 */
[----:B------:R-:W-:Y:S01]  /*14b70*/  IMAD.MOV.U32 R24, RZ, RZ, R26 ;  /* 0x000000ffff187224 */ /* 0x000fe200078e001a */
[----:B------:R-:W-:Y:S01]  /*14b80*/  BSSY.RECONVERGENT B0, `(.L_x_314) ;  /* 0x0000011000007945 */ /* 0x000fe20003800200 */
[----:B------:R-:W-:Y:S01]  /*14b90*/  IMAD.MOV.U32 R25, RZ, RZ, R27 ;  /* 0x000000ffff197224 */ /* 0x000fe200078e001b */
[----:B------:R-:W-:Y:S01]  /*14ba0*/  MOV R15, R19 ;  /* 0x00000013000f7202 */ /* 0x000fe20000000f00 */
[----:B------:R-:W-:Y:S01]  /*14bb0*/  IMAD.MOV.U32 R14, RZ, RZ, R18 ;  /* 0x000000ffff0e7224 */ /* 0x000fe200078e0012 */
[----:B------:R-:W-:Y:S01]  /*14bc0*/  @!P6 CS2R R14, SRZ ;  /* 0x00000000000ee805 */ /* 0x000fe2000001ff00 */
[----:B------:R-:W-:Y:S01]  /*14bd0*/  IMAD.MOV.U32 R12, RZ, RZ, R24 ;  /* 0x000000ffff0c7224 */ /* 0x000fe200078e0018 */
[----:B------:R-:W-:Y:S01]  /*14be0*/  LOP3.LUT R130, R131, 0x7ff00000, RZ, 0xc0, !PT ;  /* 0x7ff0000083827812 */ /* 0x000fe200078ec0ff */
[----:B------:R-:W-:-:S03]  /*14bf0*/  IMAD.MOV.U32 R13, RZ, RZ, R25 ;  /* 0x000000ffff0d7224 */ /* 0x000fc600078e0019 */
        /* <DEDUP_REMOVED lines=9> */
.L_x_315:
[----:B------:R-:W-:Y:S05]  /*14c90*/  BSYNC.RECONVERGENT B0 ;  /* 0x0000000000007941 */ /* 0x000fea0003800200 */
.L_x_314:
[----:B------:R-:W-:Y:S05]  /*14ca0*/  @P3 BRA `(.L_x_316) ;  /* 0x00000000001c3947 */ /* 0x000fea0003800000 */
[----:B------:R-:W1:Y:S02]  /*14cb0*/  LDC.64 R26, c[0x3][0x218] ;  /* 0x00c08600ff1a7b82 */ /* 0x000e640000000a00 */
[----:B-1----:R-:W-:-:S14]  /*14cc0*/  DSETP.NAN.AND P2, PT, R26, R26, PT ;  /* 0x0000001a1a00722a */ /* 0x002fdc0003f48000 */
[----:B------:R-:W-:Y:S01]  /*14cd0*/  @P2 DADD R14, R26, 2 ;  /* 0x400000001a0e2429 */ /* 0x000fe20000000000 */
[----:B------:R-:W-:Y:S10]  /*14ce0*/  @P2 BRA `(.L_x_316) ;  /* 0x00000000000c2947 */ /* 0x000ff40003800000 */
[----:B------:R-:W-:-:S14]  /*14cf0*/  DSETP.NEU.AND P2, PT, |R26|, +INF , PT ;  /* 0x7ff000001a00742a */ /* 0x000fdc0003f4d200 */
[----:B------:R-:W-:Y:S02]  /*14d00*/  @!P2 IMAD.MOV.U32 R14, RZ, RZ, 0x0 ;  /* 0x00000000ff0ea424 */ /* 0x000fe400078e00ff */
[----:B------:R-:W-:-:S07]  /*14d10*/  @!P2 IMAD.MOV.U32 R15, RZ, RZ, 0x7ff00000 ;  /* 0x7ff00000ff0fa424 */ /* 0x000fce00078e00ff */
.L_x_316:
[----:B------:R-:W1:Y:S01]  /*14d20*/  LDCU.64 UR4, c[0x3][0x238] ;  /* 0x00c04700ff0477ac */ /* 0x000e620008000a00 */
[----:B------:R-:W-:Y:S01]  /*14d30*/  DSETP.NEU.AND P2, PT, R38, 1, PT ;  /* 0x3ff000002600742a */ /* 0x000fe20003f4d000 */
[----:B------:R-:W-:Y:S01]  /*14d40*/  FSEL R26, R14, RZ, P5 ;  /* 0x000000ff0e1a7208 */ /* 0x000fe20002800000 */
[C---:B0-----:R-:W-:Y:S01]  /*14d50*/  DSETP.NEU.AND P6, PT, R30.reuse, RZ, PT ;  /* 0x000000ff1e00722a */ /* 0x041fe20003fcd000 */
[----:B------:R-:W-:Y:S01]  /*14d60*/  FSEL R27, R15, 1.875, P5 ;  /* 0x3ff000000f1b7808 */ /* 0x000fe20002800000 */
[----:B------:R-:W-:Y:S01]  /*14d70*/  BSSY.RECONVERGENT B0, `(.L_x_317) ;  /* 0x0000013000007945 */ /* 0x000fe20003800200 */
[----:B------:R-:W-:Y:S01]  /*14d80*/  DSETP.NEU.AND P4, PT, R30, 1, PT ;  /* 0x3ff000001e00742a */ /* 0x000fe20003f8d000 */
[----:B------:R-:W-:Y:S01]  /*14d90*/  FSEL R28, R12, RZ, P2 ;  /* 0x000000ff0c1c7208 */ /* 0x000fe20001000000 */
[----:B------:R-:W-:Y:S01]  /*14da0*/  IMAD.MOV.U32 R14, RZ, RZ, R18 ;  /* 0x000000ffff0e7224 */ /* 0x000fe200078e0012 */
[----:B------:R-:W-:Y:S01]  /*14db0*/  FSEL R29, R13, 1.875, P2 ;  /* 0x3ff000000d1d7808 */ /* 0x000fe20001000000 */
[----:B------:R-:W-:Y:S01]  /*14dc0*/  IMAD.MOV.U32 R12, RZ, RZ, R24 ;  /* 0x000000ffff0c7224 */ /* 0x000fe200078e0018 */
[----:B------:R-:W-:Y:S01]  /*14dd0*/  MOV R15, R19 ;  /* 0x00000013000f7202 */ /* 0x000fe20000000f00 */
[----:B------:R-:W-:Y:S01]  /*14de0*/  IMAD.MOV.U32 R13, RZ, RZ, R25 ;  /* 0x000000ffff0d7224 */ /* 0x000fe200078e0019 */
[----:B------:R-:W-:-:S02]  /*14df0*/  ISETP.NE.AND P3, PT, R22, 0x7ff00000, PT ;  /* 0x7ff000001600780c */ /* 0x000fc40003f65270 */
[----:B------:R-:W-:Y:S02]  /*14e00*/  @!P1 CS2R R12, SRZ ;  /* 0x00000000000c9805 */ /* 0x000fe4000001ff00 */
[----:B------:R-:W-:Y:S01]  /*14e10*/  @!P6 CS2R R14, SRZ ;  /* 0x00000000000ee805 */ /* 0x000fe2000001ff00 */
[----:B-1----:R-:W-:Y:S01]  /*14e20*/  DFMA R26, R26, UR4, R28 ;  /* 0x000000041a1a7c2b */ /* 0x002fe2000800001c */
[----:B------:R-:W-:Y:S10]  /*14e30*/  @P0 BRA `(.L_x_318) ;  /* 0x0000000000180947 */ /* 0x000ff40003800000 */
[----:B------:R-:W-:-:S14]  /*14e40*/  DSETP.NAN.AND P1, PT, R38, R38, PT ;  /* 0x000000262600722a */ /* 0x000fdc0003f28000 */
[----:B------:R-:W-:Y:S01]  /*14e50*/  @P1 DADD R12, R38, 2 ;  /* 0x40000000260c1429 */ /* 0x000fe20000000000 */
[----:B------:R-:W-:Y:S10]  /*14e60*/  @P1 BRA `(.L_x_318) ;  /* 0x00000000000c1947 */ /* 0x000ff40003800000 */
[----:B------:R-:W-:-:S14]  /*14e70*/  DSETP.NEU.AND P1, PT, |R38|, +INF , PT ;  /* 0x7ff000002600742a */ /* 0x000fdc0003f2d200 */
[----:B------:R-:W-:Y:S02]  /*14e80*/  @!P1 IMAD.MOV.U32 R12, RZ, RZ, 0x0 ;  /* 0x00000000ff0c9424 */ /* 0x000fe400078e00ff */
[----:B------:R-:W-:-:S07]  /*14e90*/  @!P1 IMAD.MOV.U32 R13, RZ, RZ, 0x7ff00000 ;  /* 0x7ff00000ff0d9424 */ /* 0x000fce00078e00ff */
.L_x_318:
[----:B------:R-:W-:Y:S05]  /*14ea0*/  BSYNC.RECONVERGENT B0 ;  /* 0x0000000000007941 */ /* 0x000fea0003800200 */
.L_x_317:
[----:B------:R-:W-:Y:S05]  /*14eb0*/  @P3 BRA `(.L_x_319) ;  /* 0x0000000000183947 */ /* 0x000fea0003800000 */
[----:B------:R-:W-:-:S14]  /*14ec0*/  DSETP.NAN.AND P1, PT, R30, R30, PT ;  /* 0x0000001e1e00722a */ /* 0x000fdc0003f28000 */
[----:B------:R-:W-:Y:S01]  /*14ed0*/  @P1 DADD R14, R30, 2 ;  /* 0x400000001e0e1429 */ /* 0x000fe20000000000 */
[----:B------:R-:W-:Y:S10]  /*14ee0*/  @P1 BRA `(.L_x_319) ;  /* 0x00000000000c1947 */ /* 0x000ff40003800000 */
[----:B------:R-:W-:-:S14]  /*14ef0*/  DSETP.NEU.AND P1, PT, |R30|, +INF , PT ;  /* 0x7ff000001e00742a */ /* 0x000fdc0003f2d200 */
[----:B------:R-:W-:Y:S02]  /*14f00*/  @!P1 IMAD.MOV.U32 R14, RZ, RZ, 0x0 ;  /* 0x00000000ff0e9424 */ /* 0x000fe400078e00ff */
[----:B------:R-:W-:-:S07]  /*14f10*/  @!P1 IMAD.MOV.U32 R15, RZ, RZ, 0x7ff00000 ;  /* 0x7ff00000ff0f9424 */ /* 0x000fce00078e00ff */
.L_x_319:
[----:B------:R-:W0:Y:S01]  /*14f20*/  LDCU.64 UR4, c[0x3][0x200] ;  /* 0x00c04000ff0477ac */ /* 0x000e220008000a00 */
[----:B------:R-:W-:Y:S01]  /*14f30*/  FSEL R14, R14, RZ, P4 ;  /* 0x000000ff0e0e7208 */ /* 0x000fe20002000000 */
[----:B------:R-:W-:Y:S01]  /*14f40*/  BSSY.RECONVERGENT B1, `(.L_x_320) ;  /* 0x000001a000017945 */ /* 0x000fe20003800200 */
[----:B------:R-:W-:Y:S02]  /*14f50*/  FSEL R15, R15, 1.875, P4 ;  /* 0x3ff000000f0f7808 */ /* 0x000fe40002000000 */
[----:B------:R-:W-:Y:S02]  /*14f60*/  FSEL R12, R12, RZ, P2 ;  /* 0x000000ff0c0c7208 */ /* 0x000fe40001000000 */
[----:B------:R-:W-:Y:S02]  /*14f70*/  FSEL R13, R13, 1.875, P2 ;  /* 0x3ff000000d0d7808 */ /* 0x000fe40001000000 */
[----:B------:R-:W-:-:S04]  /*14f80*/  FSETP.GEU.AND P2, PT, |R27|, 6.5827683646048100446e-37, PT ;  /* 0x036000001b00780b */ /* 0x000fc80003f4e200 */
[----:B------:R-:W-:-:S08]  /*14f90*/  DADD R12, R12, R14 ;  /* 0x000000000c0c7229 */ /* 0x000fd0000000000e */
[----:B0-----:R-:W-:Y:S01]  /*14fa0*/  DMUL R124, R12, UR4 ;  /* 0x000000040c7c7c28 */ /* 0x001fe20008000000 */
        /* <DEDUP_REMOVED lines=19> */
.L_x_321:
[----:B------:R-:W-:Y:S05]  /*150e0*/  BSYNC.RECONVERGENT B1 ;  /* 0x0000000000017941 */ /* 0x000fea0003800200 */
.L_x_320:
[----:B------:R-:W0:Y:S01]  /*150f0*/  LDCU UR6, c[0x3][0x1e4] ;  /* 0x00c03c80ff0677ac */ /* 0x000e220008000800 */
[----:B------:R-:W1:Y:S01]  /*15100*/  LDC.64 R30, c[0x3][0x1e0] ;  /* 0x00c07800ff1e7b82 */ /* 0x000e620000000a00 */
[----:B------:R-:W-:Y:S01]  /*15110*/  IMAD.MOV.U32 R12, RZ, RZ, 0x1 ;  /* 0x00000001ff0c7424 */ /* 0x000fe200078e00ff */
[----:B------:R-:W-:Y:S01]  /*15120*/  BSSY.RECONVERGENT B1, `(.L_x_322) ;  /* 0x0000017000017945 */ /* 0x000fe20003800200 */
[----:B------:R-:W2:Y:S01]  /*15130*/  LDCU.64 UR4, c[0x3][0x1d8] ;  /* 0x00c03b00ff0477ac */ /* 0x000ea20008000a00 */
[----:B0-----:R-:W1:Y:S01]  /*15140*/  MUFU.RCP64H R13, UR6 ;  /* 0x00000006000d7d08 */ /* 0x001e620008001800 */
[----:B--2---:R-:W-:-:S10]  /*15150*/  DADD R28, R94, -UR4 ;  /* 0x800000045e1c7e29 */ /* 0x004fd40008000000 */
[----:B------:R-:W-:Y:S01]  /*15160*/  FSETP.GEU.AND P2, PT, |R29|, 6.5827683646048100446e-37, PT ;  /* 0x036000001d00780b */ /* 0x000fe20003f4e200 */
        /* <DEDUP_REMOVED lines=17> */
[----:B------:R-:W-:-:S07]  /*15280*/  MOV R26, R28 ;  /* 0x0000001c001a7202 */ /* 0x000fce0000000f00 */
.L_x_323:
[----:B------:R-:W-:Y:S05]  /*15290*/  BSYNC.RECONVERGENT B1 ;  /* 0x0000000000017941 */ /* 0x000fea0003800200 */
.L_x_322:
        /* <DEDUP_REMOVED lines=58> */
.L_x_325:
[----:B------:R-:W-:Y:S05]  /*15640*/  BSYNC.RECONVERGENT B0 ;  /* 0x0000000000007941 */ /* 0x000fea0003800200 */
.L_x_324:
[----:B------:R-:W0:Y:S01]  /*15650*/  LDCU.64 UR4, c[0x3][0x1f0] ;  /* 0x00c03e00ff0477ac */ /* 0x000e220008000a00 */
[----:B------:R-:W-:Y:S01]  /*15660*/  DADD R12, R110, 1 ;  /* 0x3ff000006e0c7429 */ /* 0x000fe20000000000 */
[----:B------:R-:W-:Y:S01]  /*15670*/  FSETP.GEU.AND P2, PT, |R111|, 6.5827683646048100446e-37, PT ;  /* 0x036000006f00780b */ /* 0x000fe20003f4e200 */
[----:B------:R-:W-:Y:S01]  /*15680*/  BSSY.RECONVERGENT B1, `(.L_x_326) ;  /* 0x0000017000017945 */ /* 0x000fe20003800200 */
[----:B------:R-:W-:-:S05]  /*15690*/  DSETP.NEU.AND P5, PT, R38, RZ, PT ;  /* 0x000000ff2600722a */ /* 0x000fca0003fad000 */
        /* <DEDUP_REMOVED lines=21> */
.L_x_327:
[----:B------:R-:W-:Y:S05]  /*157f0*/  BSYNC.RECONVERGENT B1 ;  /* 0x0000000000017941 */ /* 0x000fea0003800200 */
.L_x_326:
[----:B------:R-:W0:Y:S01]  /*15800*/  LDC.64 R102, c[0x3][0x218] ;  /* 0x00c08600ff667b82 */ /* 0x000e220000000a00 */
[----:B------:R-:W-:Y:S01]  /*15810*/  BSSY.RECONVERGENT B0, `(.L_x_328) ;  /* 0x0000011000007945 */ /* 0x000fe20003800200 */
[----:B------:R-:W-:Y:S01]  /*15820*/  MOV R26, R24 ;  /* 0x00000018001a7202 */ /* 0x000fe20000000f00 */
[----:B------:R-:W-:Y:S01]  /*15830*/  IMAD.MOV.U32 R27, RZ, RZ, R25 ;  /* 0x000000ffff1b7224 */ /* 0x000fe200078e0019 */
[----:B------:R-:W-:Y:S01]  /*15840*/  @!P5 CS2R R26, SRZ ;  /* 0x00000000001ad805 */ /* 0x000fe2000001ff00 */
[----:B------:R-:W-:Y:S02]  /*15850*/  IMAD.MOV.U32 R28, RZ, RZ, R18 ;  /* 0x000000ffff1c7224 */ /* 0x000fe400078e0012 */
[----:B------:R-:W-:Y:S01]  /*15860*/  IMAD.MOV.U32 R29, RZ, RZ, R19 ;  /* 0x000000ffff1d7224 */ /* 0x000fe200078e0013 */
[----:B------:R-:W-:Y:S01]  /*15870*/  @!P6 CS2R R28, SRZ ;  /* 0x00000000001ce805 */ /* 0x000fe2000001ff00 */
[----:B------:R-:W-:Y:S02]  /*15880*/  IMAD.MOV.U32 R12, RZ, RZ, R24 ;  /* 0x000000ffff0c7224 */ /* 0x000fe400078e0018 */
[----:B------:R-:W-:Y:S01]  /*15890*/  IMAD.MOV.U32 R13, RZ, RZ, R25 ;  /* 0x000000ffff0d7224 */ /* 0x000fe200078e0019 */
[----:B------:R-:W-:Y:S01]  /*158a0*/  @!P5 CS2R R12, SRZ ;  /* 0x00000000000cd805 */ /* 0x000fe2000001ff00 */
[----:B------:R-:W-:Y:S06]  /*158b0*/  @P0 BRA `(.L_x_329) ;  /* 0x0000000000180947 */ /* 0x000fec0003800000 */
[----:B------:R-:W-:-:S14]  /*158c0*/  DSETP.NAN.AND P1, PT, R38, R38, PT ;  /* 0x000000262600722a */ /* 0x000fdc0003f28000 */
[----:B------:R-:W-:Y:S01]  /*158d0*/  @P1 DADD R12, R38, 2 ;  /* 0x40000000260c1429 */ /* 0x000fe20000000000 */
[----:B------:R-:W-:Y:S10]  /*158e0*/  @P1 BRA `(.L_x_329) ;  /* 0x00000000000c1947 */ /* 0x000ff40003800000 */
[----:B------:R-:W-:-:S14]  /*158f0*/  DSETP.NEU.AND P1, PT, |R38|, +INF , PT ;  /* 0x7ff000002600742a */ /* 0x000fdc0003f2d200 */
[----:B------:R-:W-:Y:S02]  /*15900*/  @!P1 IMAD.MOV.U32 R12, RZ, RZ, 0x0 ;  /* 0x00000000ff0c9424 */ /* 0x000fe400078e00ff */
[----:B------:R-:W-:-:S07]  /*15910*/  @!P1 IMAD.MOV.U32 R13, RZ, RZ, 0x7ff00000 ;  /* 0x7ff00000ff0d9424 */ /* 0x000fce00078e00ff */
.L_x_329:
[----:B------:R-:W-:Y:S05]  /*15920*/  BSYNC.RECONVERGENT B0 ;  /* 0x0000000000007941 */ /* 0x000fea0003800200 */
.L_x_328:
[----:B------:R-:W-:Y:S04]  /*15930*/  BSSY.RECONVERGENT B0, `(.L_x_330) ;  /* 0x0000008000007945 */ /* 0x000fe80003800200 */
[----:B------:R-:W-:Y:S05]  /*15940*/  @P0 BRA `(.L_x_331) ;  /* 0x0000000000180947 */ /* 0x000fea0003800000 */
[----:B------:R-:W-:-:S14]  /*15950*/  DSETP.NAN.AND P0, PT, R38, R38, PT ;  /* 0x000000262600722a */ /* 0x000fdc0003f08000 */
[----:B------:R-:W-:Y:S01]  /*15960*/  @P0 DADD R26, R38, 2 ;  /* 0x40000000261a0429 */ /* 0x000fe20000000000 */
[----:B------:R-:W-:Y:S10]  /*15970*/  @P0 BRA `(.L_x_331) ;  /* 0x00000000000c0947 */ /* 0x000ff40003800000 */
[----:B------:R-:W-:-:S14]  /*15980*/  DSETP.NEU.AND P0, PT, |R38|, +INF , PT ;  /* 0x7ff000002600742a */ /* 0x000fdc0003f0d200 */
[----:B------:R-:W-:Y:S01]  /*15990*/  @!P0 MOV R26, 0x0 ;  /* 0x00000000001a8802 */ /* 0x000fe20000000f00 */
[----:B------:R-:W-:-:S07]  /*159a0*/  @!P0 IMAD.MOV.U32 R27, RZ, RZ, 0x7ff00000 ;  /* 0x7ff00000ff1b8424 */ /* 0x000fce00078e00ff */
.L_x_331:
[----:B------:R-:W-:Y:S05]  /*159b0*/  BSYNC.RECONVERGENT B0 ;  /* 0x0000000000007941 */ /* 0x000fea0003800200 */
.L_x_330:
        /* <DEDUP_REMOVED lines=8> */
.L_x_332:
[----:B------:R-:W1:Y:S01]  /*15a40*/  LDCU.64 UR4, c[0x3][0x1f0] ;  /* 0x00c03e00ff0477ac */ /* 0x000e620008000a00 */
[----:B------:R-:W-:Y:S01]  /*15a50*/  DSETP.NEU.AND P3, PT, R38, 1, PT ;  /* 0x3ff000002600742a */ /* 0x000fe20003f6d000 */
[----:B------:R-:W-:Y:S01]  /*15a60*/  IMAD.MOV.U32 R30, RZ, RZ, -0x147ae148 ;  /* 0xeb851eb8ff1e7424 */ /* 0x000fe200078e00ff */
[C---:B0-----:R-:W-:Y:S01]  /*15a70*/  DSETP.NEU.AND P0, PT, R102.reuse, 1, PT ;  /* 0x3ff000006600742a */ /* 0x041fe20003f0d000 */
[----:B------:R-:W-:Y:S01]  /*15a80*/  IMAD.MOV.U32 R31, RZ, RZ, 0x3ff2b851 ;  /* 0x3ff2b851ff1f7424 */ /* 0x000fe200078e00ff */
[----:B------:R-:W-:Y:S01]  /*15a90*/  BSSY.RECONVERGENT B1, `(.L_x_333) ;  /* 0x0000020000017945 */ /* 0x000fe20003800200 */
[----:B------:R-:W-:Y:S01]  /*15aa0*/  DSETP.NEU.AND P5, PT, R102, RZ, PT ;  /* 0x000000ff6600722a */ /* 0x000fe20003fad000 */
[----:B------:R-:W-:Y:S02]  /*15ab0*/  FSEL R26, R26, RZ, P3 ;  /* 0x000000ff1a1a7208 */ /* 0x000fe40001800000 */
[----:B------:R-:W-:Y:S02]  /*15ac0*/  FSEL R27, R27, 1.875, P3 ;  /* 0x3ff000001b1b7808 */ /* 0x000fe40001800000 */
[----:B------:R-:W-:-:S02]  /*15ad0*/  FSEL R28, R28, RZ, P0 ;  /* 0x000000ff1c1c7208 */ /* 0x000fc40000000000 */
[----:B------:R-:W-:Y:S01]  /*15ae0*/  FSEL R29, R29, 1.875, P0 ;  /* 0x3ff000001d1d7808 */ /* 0x000fe20000000000 */
[----:B-1----:R-:W-:-:S05]  /*15af0*/  DMUL R30, R30, UR4 ;  /* 0x000000041e1e7c28 */ /* 0x002fca0008000000 */
[----:B------:R-:W-:-:S08]  /*15b00*/  DADD R26, R26, R28 ;  /* 0x000000001a1a7229 */ /* 0x000fd0000000001c */
[----:B------:R-:W-:Y:S01]  /*15b10*/  DMUL R124, R26, R30 ;  /* 0x0000001e1a7c7228 */ /* 0x000fe20000000000 */
[----:B------:R-:W-:Y:S01]  /*15b20*/  IMAD.MOV.U32 R26, RZ, RZ, 0x1 ;  /* 0x00000001ff1a7424 */ /* 0x000fe200078e00ff */
[----:B------:R-:W-:Y:S02]  /*15b30*/  FSEL R30, R12, RZ, P3 ;  /* 0x000000ff0c1e7208 */ /* 0x000fe40001800000 */
[----:B------:R-:W-:Y:S02]  /*15b40*/  FSEL R31, R13, 1.875, P3 ;  /* 0x3ff000000d1f7808 */ /* 0x000fe40001800000 */
[----:B------:R-:W0:Y:S02]  /*15b50*/  MUFU.RCP64H R27, R125 ;  /* 0x0000007d001b7308 */ /* 0x000e240000001800 */
        /* <DEDUP_REMOVED lines=19> */
.L_x_334:
[----:B------:R-:W-:Y:S05]  /*15c90*/  BSYNC.RECONVERGENT B1 ;  /* 0x0000000000017941 */ /* 0x000fea0003800200 */
.L_x_333:
[----:B------:R-:W0:Y:S01]  /*15ca0*/  LDC.64 R30, c[0x3][0x218] ;  /* 0x00c08600ff1e7b82 */ /* 0x000e220000000a00 */
[----:B------:R-:W-:Y:S01]  /*15cb0*/  ISETP.NE.AND P0, PT, R22, 0x7ff00000, PT ;  /* 0x7ff000001600780c */ /* 0x000fe20003f05270 */
[----:B------:R-:W1:Y:S01]  /*15cc0*/  LDCU.64 UR4, c[0x3][0x1f0] ;  /* 0x00c03e00ff0477ac */ /* 0x000e620008000a00 */
[----:B------:R-:W-:Y:S02]  /*15cd0*/  IMAD.MOV.U32 R12, RZ, RZ, R18 ;  /* 0x000000ffff0c7224 */ /* 0x000fe400078e0012 */
[----:B------:R-:W-:Y:S01]  /*15ce0*/  IMAD.MOV.U32 R13, RZ, RZ, R19 ;  /* 0x000000ffff0d7224 */ /* 0x000fe200078e0013 */
[----:B------:R-:W-:Y:S01]  /*15cf0*/  @!P5 CS2R R12, SRZ ;  /* 0x00000000000cd805 */ /* 0x000fe2000001ff00 */
[----:B------:R-:W-:Y:S02]  /*15d00*/  IMAD.MOV.U32 R26, RZ, RZ, -0x147ae148 ;  /* 0xeb851eb8ff1a7424 */ /* 0x000fe400078e00ff */
[----:B------:R-:W-:Y:S01]  /*15d10*/  IMAD.MOV.U32 R27, RZ, RZ, 0x3ff2b851 ;  /* 0x3ff2b851ff1b7424 */ /* 0x000fe200078e00ff */
[----:B0-----:R-:W-:-:S04]  /*15d20*/  DSETP.NEU.AND P2, PT, R30, 1, PT ;  /* 0x3ff000001e00742a */ /* 0x001fc80003f4d000 */
[----:B-1----:R-:W-:Y:S10]  /*15d30*/  @P0 BRA `(.L_x_335) ;  /* 0x00000000001c0947 */ /* 0x002ff40003800000 */
[----:B------:R-:W0:Y:S02]  /*15d40*/  LDC.64 R28, c[0x3][0x218] ;  /* 0x00c08600ff1c7b82 */ /* 0x000e240000000a00 */
[----:B0-----:R-:W-:-:S14]  /*15d50*/  DSETP.NAN.AND P1, PT, R28, R28, PT ;  /* 0x0000001c1c00722a */ /* 0x001fdc0003f28000 */
[----:B------:R-:W-:Y:S01]  /*15d60*/  @P1 DADD R12, R28, 2 ;  /* 0x400000001c0c1429 */ /* 0x000fe20000000000 */
[----:B------:R-:W-:Y:S10]  /*15d70*/  @P1 BRA `(.L_x_335) ;  /* 0x00000000000c1947 */ /* 0x000ff40003800000 */
[----:B------:R-:W-:-:S14]  /*15d80*/  DSETP.NEU.AND P1, PT, |R28|, +INF , PT ;  /* 0x7ff000001c00742a */ /* 0x000fdc0003f2d200 */
[----:B------:R-:W-:Y:S01]  /*15d90*/  @!P1 MOV R12, 0x0 ;  /* 0x00000000000c9802 */ /* 0x000fe20000000f00 */
[----:B------:R-:W-:-:S07]  /*15da0*/  @!P1 IMAD.MOV.U32 R13, RZ, RZ, 0x7ff00000 ;  /* 0x7ff00000ff0d9424 */ /* 0x000fce00078e00ff */
.L_x_335:
[----:B------:R-:W-:Y:S01]  /*15db0*/  FSEL R12, R12, RZ, P2 ;  /* 0x000000ff0c0c7208 */ /* 0x000fe20001000000 */
[----:B------:R-:W-:Y:S01]  /*15dc0*/  DMUL R26, R26, UR4 ;  /* 0x000000041a1a7c28 */ /* 0x000fe20008000000 */
[----:B------:R-:W-:Y:S01]  /*15dd0*/  FSEL R13, R13, 1.875, P2 ;  /* 0x3ff000000d0d7808 */ /* 0x000fe20001000000 */
[----:B------:R-:W-:Y:S01]  /*15de0*/  BSSY.RECONVERGENT B1, `(.L_x_336) ;  /* 0x0000019000017945 */ /* 0x000fe20003800200 */
[----:B------:R-:W-:Y:S01]  /*15df0*/  FSETP.GEU.AND P2, PT, |R21|, 6.5827683646048100446e-37, PT ;  /* 0x036000001500780b */ /* 0x000fe20003f4e200 */
[----:B------:R-:W-:-:S03]  /*15e00*/  DSETP.NEU.AND P5, PT, R30, RZ, PT ;  /* 0x000000ff1e00722a */ /* 0x000fc60003fad000 */
[----:B------:R-:W-:-:S08]  /*15e10*/  DADD R12, R20, R12 ;  /* 0x00000000140c7229 */ /* 0x000fd0000000000c */
        /* <DEDUP_REMOVED lines=21> */
.L_x_337:
[----:B------:R-:W-:Y:S05]  /*15f70*/  BSYNC.RECONVERGENT B1 ;  /* 0x0000000000017941 */ /* 0x000fea0003800200 */
.L_x_336:
[----:B------:R-:W-:Y:S01]  /*15f80*/  DADD R12, R8, R10 ;  /* 0x00000000080c7229 */ /* 0x000fe2000000000a */
[----:B------:R-:W-:Y:S01]  /*15f90*/  BSSY.RECONVERGENT B1, `(.L_x_338) ;  /* 0x0000022000017945 */ /* 0x000fe20003800200 */
[--C-:B------:R-:W-:Y:S02]  /*15fa0*/  DADD R26, R146, R8.reuse ;  /* 0x00000000921a7229 */ /* 0x100fe40000000008 */
[----:B------:R-:W-:Y:S02]  /*15fb0*/  DADD R104, R144, R8 ;  /* 0x0000000090687229 */ /* 0x000fe40000000008 */
[----:B------:R-:W-:Y:S02]  /*15fc0*/  DADD R102, R14, R10 ;  /* 0x000000000e667229 */ /* 0x000fe4000000000a */
[----:B------:R-:W-:Y:S02]  /*15fd0*/  DADD R12, R12, R146 ;  /* 0x000000000c0c7229 */ /* 0x000fe40000000092 */
[----:B------:R-:W-:-:S04]  /*15fe0*/  DMUL R26, R26, R14 ;  /* 0x0000000e1a1a7228 */ /* 0x000fc80000000000 */
[----:B------:R-:W-:-:S04]  /*15ff0*/  DADD R112, R102, R8 ;  /* 0x0000000066707229 */ /* 0x000fc80000000008 */
[----:B------:R-:W-:-:S08]  /*16000*/  DFMA R12, R12, R104, R26 ;  /* 0x000000680c0c722b */ /* 0x000fd0000000001a */
[----:B------:R-:W-:Y:S01]  /*16010*/  DMUL R142, R102, R12 ;  /* 0x0000000c668e7228 */ /* 0x000fe20000000000 */
[----:B------:R-:W-:-:S05]  /*16020*/  MOV R12, 0x1 ;  /* 0x00000001000c7802 */ /* 0x000fca0000000f00 */
[----:B------:R-:W0:Y:S02]  /*16030*/  MUFU.RCP64H R13, R143 ;  /* 0x0000008f000d7308 */ /* 0x000e240000001800 */
[----:B0-----:R-:W-:-:S08]  /*16040*/  DFMA R26, -R142, R12, 1 ;  /* 0x3ff000008e1a742b */ /* 0x001fd0000000010c */
[----:B------:R-:W-:-:S08]  /*16050*/  DFMA R26, R26, R26, R26 ;  /* 0x0000001a1a1a722b */ /* 0x000fd0000000001a */
[----:B------:R-:W-:Y:S02]  /*16060*/  DFMA R28, R12, R26, R12 ;  /* 0x0000001a0c1c722b */ /* 0x000fe4000000000c */
[----:B------:R-:W-:Y:S02]  /*16070*/  DMUL R12, R14, R8 ;  /* 0x000000080e0c7228 */ /* 0x000fe40000000000 */
[----:B------:R-:W-:-:S04]  /*16080*/  DADD R26, R112, R144 ;  /* 0x00000000701a7229 */ /* 0x000fc80000000090 */
[----:B------:R-:W-:-:S04]  /*16090*/  DFMA R30, -R142, R28, 1 ;  /* 0x3ff000008e1e742b */ /* 0x000fc8000000011c */
[----:B------:R-:W-:-:S04]  /*160a0*/  DMUL R114, R12, R26 ;  /* 0x0000001a0c727228 */ /* 0x000fc80000000000 */
[----:B------:R-:W-:-:S06]  /*160b0*/  DFMA R30, R28, R30, R28 ;  /* 0x0000001e1c1e722b */ /* 0x000fcc000000001c */
[----:B------:R-:W-:Y:S02]  /*160c0*/  FSETP.GEU.AND P2, PT, |R115|, 6.5827683646048100446e-37, PT ;  /* 0x036000007300780b */ /* 0x000fe40003f4e200 */
        /* <DEDUP_REMOVED lines=12> */
[----:B------:R-:W-:Y:S02]  /*16190*/  IMAD.MOV.U32 R12, RZ, RZ, R28 ;  /* 0x000000ffff0c7224 */ /* 0x000fe400078e001c */
[----:B------:R-:W-:-:S07]  /*161a0*/  IMAD.MOV.U32 R13, RZ, RZ, R27 ;  /* 0x000000ffff0d7224 */ /* 0x000fce00078e001b */
.L_x_339:
[----:B------:R-:W-:Y:S05]  /*161b0*/  BSYNC.RECONVERGENT B1 ;  /* 0x0000000000017941 */ /* 0x000fea0003800200 */
.L_x_338:
[----:B------:R-:W0:Y:S01]  /*161c0*/  MUFU.RCP64H R27, R143 ;  /* 0x0000008f001b7308 */ /* 0x000e220000001800 */
[----:B------:R-:W-:Y:S01]  /*161d0*/  IMAD.MOV.U32 R26, RZ, RZ, 0x1 ;  /* 0x00000001ff1a7424 */ /* 0x000fe200078e00ff */
[----:B------:R-:W-:Y:S01]  /*161e0*/  DADD R112, R112, R146 ;  /* 0x0000000070707229 */ /* 0x000fe20000000092 */
[----:B------:R-:W-:Y:S04]  /*161f0*/  BSSY.RECONVERGENT B1, `(.L_x_340) ;  /* 0x0000016000017945 */ /* 0x000fe80003800200 */
[----:B0-----:R-:W-:-:S08]  /*16200*/  DFMA R28, -R142, R26, 1 ;  /* 0x3ff000008e1c742b */ /* 0x001fd0000000011a */
[----:B------:R-:W-:-:S08]  /*16210*/  DFMA R28, R28, R28, R28 ;  /* 0x0000001c1c1c722b */ /* 0x000fd0000000001c */
        /* <DEDUP_REMOVED lines=19> */
.L_x_341:
[----:B------:R-:W-:Y:S05]  /*16350*/  BSYNC.RECONVERGENT B1 ;  /* 0x0000000000017941 */ /* 0x000fea0003800200 */
.L_x_340:
[----:B------:R-:W0:Y:S01]  /*16360*/  LDC.64 R112, c[0x3][0x218] ;  /* 0x00c08600ff707b82 */ /* 0x000e220000000a00 */
[----:B------:R-:W1:Y:S01]  /*16370*/  LDCU.64 UR6, c[0x3][0x238] ;  /* 0x00c04700ff0677ac */ /* 0x000e620008000a00 */
[--C-:B------:R-:W-:Y:S01]  /*16380*/  IMAD.MOV.U32 R28, RZ, RZ, R18.reuse ;  /* 0x000000ffff1c7224 */ /* 0x100fe200078e0012 */
[----:B------:R-:W-:Y:S01]  /*16390*/  MOV R27, R19 ;  /* 0x00000013001b7202 */ /* 0x000fe20000000f00 */
[----:B------:R-:W-:Y:S01]  /*163a0*/  IMAD.MOV.U32 R29, RZ, RZ, R19 ;  /* 0x000000ffff1d7224 */ /* 0x000fe200078e0013 */
[----:B------:R-:W2:Y:S01]  /*163b0*/  LDCU.64 UR4, c[0x3][0x240] ;  /* 0x00c04800ff0477ac */ /* 0x000ea20008000a00 */
[----:B------:R-:W-:Y:S01]  /*163c0*/  IMAD.MOV.U32 R26, RZ, RZ, R18 ;  /* 0x000000ffff1a7224 */ /* 0x000fe200078e0012 */
[----:B------:R-:W-:Y:S01]  /*163d0*/  @!P5 CS2R R26, SRZ ;  /* 0x00000000001ad805 */ /* 0x000fe2000001ff00 */
[C---:B0-----:R-:W-:Y:S02]  /*163e0*/  DSETP.NEU.AND P2, PT, R112.reuse, RZ, PT ;  /* 0x000000ff7000722a */ /* 0x041fe40003f4d000 */
[----:B------:R-:W-:-:S12]  /*163f0*/  DSETP.NEU.AND P1, PT, R112, 1, PT ;  /* 0x3ff000007000742a */ /* 0x000fd80003f2d000 */
[----:B------:R-:W-:Y:S01]  /*16400*/  @!P2 CS2R R28, SRZ ;  /* 0x00000000001ca805 */ /* 0x000fe2000001ff00 */
[----:B-12---:R-:W-:Y:S06]  /*16410*/  @P0 BRA `(.L_x_342) ;  /* 0x00000000001c0947 */ /* 0x006fec0003800000 */
[----:B------:R-:W0:Y:S02]  /*16420*/  LDC.64 R30, c[0x3][0x218] ;  /* 0x00c08600ff1e7b82 */ /* 0x000e240000000a00 */
[----:B0-----:R-:W-:-:S14]  /*16430*/  DSETP.NAN.AND P2, PT, R30, R30, PT ;  /* 0x0000001e1e00722a */ /* 0x001fdc0003f48000 */
[----:B------:R-:W-:Y:S01]  /*16440*/  @P2 DADD R26, R30, 2 ;  /* 0x400000001e1a2429 */ /* 0x000fe20000000000 */
[----:B------:R-:W-:Y:S10]  /*16450*/  @P2 BRA `(.L_x_342) ;  /* 0x00000000000c2947 */ /* 0x000ff40003800000 */
[----:B------:R-:W-:-:S14]  /*16460*/  DSETP.NEU.AND P2, PT, |R30|, +INF , PT ;  /* 0x7ff000001e00742a */ /* 0x000fdc0003f4d200 */
[----:B------:R-:W-:Y:S02]  /*16470*/  @!P2 IMAD.MOV.U32 R26, RZ, RZ, 0x0 ;  /* 0x00000000ff1aa424 */ /* 0x000fe400078e00ff */
[----:B------:R-:W-:-:S07]  /*16480*/  @!P2 IMAD.MOV.U32 R27, RZ, RZ, 0x7ff00000 ;  /* 0x7ff00000ff1ba424 */ /* 0x000fce00078e00ff */
.L_x_342:
[----:B------:R-:W-:Y:S05]  /*16490*/  @P0 BRA `(.L_x_343) ;  /* 0x0000000000180947 */ /* 0x000fea0003800000 */
[----:B------:R-:W-:-:S14]  /*164a0*/  DSETP.NAN.AND P2, PT, R112, R112, PT ;  /* 0x000000707000722a */ /* 0x000fdc0003f48000 */
[----:B------:R-:W-:Y:S01]  /*164b0*/  @P2 DADD R28, R112, 2 ;  /* 0x40000000701c2429 */ /* 0x000fe20000000000 */
[----:B------:R-:W-:Y:S10]  /*164c0*/  @P2 BRA `(.L_x_343) ;  /* 0x00000000000c2947 */ /* 0x000ff40003800000 */
[----:B------:R-:W-:-:S14]  /*164d0*/  DSETP.NEU.AND P2, PT, |R112|, +INF , PT ;  /* 0x7ff000007000742a */ /* 0x000fdc0003f4d200 */
[----:B------:R-:W-:Y:S02]  /*164e0*/  @!P2 IMAD.MOV.U32 R28, RZ, RZ, 0x0 ;  /* 0x00000000ff1ca424 */ /* 0x000fe400078e00ff */
[----:B------:R-:W-:-:S07]  /*164f0*/  @!P2 IMAD.MOV.U32 R29, RZ, RZ, 0x7ff00000 ;  /* 0x7ff00000ff1da424 */ /* 0x000fce00078e00ff */
.L_x_343:
[----:B------:R-:W-:Y:S01]  /*16500*/  FSEL R28, R28, RZ, P1 ;  /* 0x000000ff1c1c7208 */ /* 0x000fe20000800000 */
[----:B------:R-:W0:Y:S01]  /*16510*/  LDCU.64 UR10, c[0x3][0x200] ;  /* 0x00c04000ff0a77ac */ /* 0x000e220008000a00 */
[----:B------:R-:W-:Y:S01]  /*16520*/  FSEL R29, R29, 1.875, P1 ;  /* 0x3ff000001d1d7808 */ /* 0x000fe20000800000 */
[----:B------:R-:W1:Y:S01]  /*16530*/  LDC.64 R114, c[0x3][0x210] ;  /* 0x00c08400ff727b82 */ /* 0x000e620000000a00 */
[----:B------:R-:W-:Y:S01]  /*16540*/  FSEL R112, R26, RZ, P1 ;  /* 0x000000ff1a707208 */ /* 0x000fe20000800000 */
[----:B------:R-:W-:Y:S01]  /*16550*/  DMUL R122, R128, R126 ;  /* 0x0000007e807a7228 */ /* 0x000fe20000000000 */
[----:B------:R-:W-:Y:S01]  /*16560*/  FSEL R113, R27, 1.875, P1 ;  /* 0x3ff000001b717808 */ /* 0x000fe20000800000 */
[----:B------:R-:W-:Y:S01]  /*16570*/  BSSY.RECONVERGENT B1, `(.L_x_344) ;  /* 0x000001d000017945 */ /* 0x000fe20003800200 */
[----:B------:R-:W-:Y:S02]  /*16580*/  DMUL R28, R28, UR6 ;  /* 0x000000061c1c7c28 */ /* 0x000fe40008000000 */
[----:B------:R-:W-:-:S02]  /*16590*/  DSETP.NEU.AND P6, PT, R38, RZ, PT ;  /* 0x000000ff2600722a */ /* 0x000fc40003fcd000 */
[----:B------:R-:W-:Y:S02]  /*165a0*/  DFMA R112, R112, UR6, R20 ;  /* 0x0000000670707c2b */ /* 0x000fe40008000014 */
[----:B------:R-:W-:Y:S02]  /*165b0*/  DFMA R122, R12, R16, R122 ;  /* 0x000000100c7a722b */ /* 0x000fe4000000007a */
[----:B------:R-:W-:-:S08]  /*165c0*/  DFMA R28, R20, UR4, R28 ;  /* 0x00000004141c7c2b */ /* 0x000fd0000800001c */
[----:B0-----:R-:W-:Y:S01]  /*165d0*/  DMUL R124, R28, UR10 ;  /* 0x0000000a1c7c7c28 */ /* 0x001fe20008000000 */
[----:B------:R-:W-:Y:S01]  /*165e0*/  IMAD.MOV.U32 R28, RZ, RZ, 0x1 ;  /* 0x00000001ff1c7424 */ /* 0x000fe200078e00ff */
[----:B-1----:R-:W-:-:S04]  /*165f0*/  DMUL R26, R114, UR4 ;  /* 0x00000004721a7c28 */ /* 0x002fc80008000000 */
[----:B------:R-:W0:Y:S02]  /*16600*/  MUFU.RCP64H R29, R125 ;  /* 0x0000007d001d7308 */ /* 0x000e240000001800 */
[----:B0-----:R-:W-:-:S08]  /*16610*/  DFMA R30, -R124, R28, 1 ;  /* 0x3ff000007c1e742b */ /* 0x001fd0000000011c */
[----:B------:R-:W-:-:S08]  /*16620*/  DFMA R30, R30, R30, R30 ;  /* 0x0000001e1e1e722b */ /* 0x000fd0000000001e */
[----:B------:R-:W-:Y:S02]  /*16630*/  DFMA R30, R28, R30, R28 ;  /* 0x0000001e1c1e722b */ /* 0x000fe4000000001c */
[----:B------:R-:W-:-:S06]  /*16640*/  DMUL R28, R112, R26 ;  /* 0x0000001a701c7228 */ /* 0x000fcc0000000000 */
[----:B------:R-:W-:-:S04]  /*16650*/  DFMA R20, -R124, R30, 1 ;  /* 0x3ff000007c14742b */ /* 0x000fc8000000011e */
[----:B------:R-:W-:-:S04]  /*16660*/  FSETP.GEU.AND P2, PT, |R29|, 6.5827683646048100446e-37, PT ;  /* 0x036000001d00780b */ /* 0x000fc80003f4e200 */
        /* <DEDUP_REMOVED lines=13> */
.L_x_345:
[----:B------:R-:W-:Y:S05]  /*16740*/  BSYNC.RECONVERGENT B1 ;  /* 0x0000000000017941 */ /* 0x000fea0003800200 */
.L_x_344:
[----:B------:R-:W0:Y:S01]  /*16750*/  LDC.64 R30, c[0x3][0x218] ;  /* 0x00c08600ff1e7b82 */ /* 0x000e220000000a00 */
[----:B------:R-:W-:Y:S01]  /*16760*/  ISETP.NE.AND P1, PT, R130, 0x7ff00000, PT ;  /* 0x7ff000008200780c */ /* 0x000fe20003f25270 */
[----:B------:R-:W-:Y:S01]  /*16770*/  BSSY.RECONVERGENT B0, `(.L_x_346) ;  /* 0x0000010000007945 */ /* 0x000fe20003800200 */
[----:B------:R-:W-:Y:S02]  /*16780*/  IMAD.MOV.U32 R20, RZ, RZ, R18 ;  /* 0x000000ffff147224 */ /* 0x000fe400078e0012 */
[----:B------:R-:W-:Y:S02]  /*16790*/  IMAD.MOV.U32 R21, RZ, RZ, R19 ;  /* 0x000000ffff157224 */ /* 0x000fe400078e0013 */
[----:B------:R-:W-:Y:S01]  /*167a0*/  IMAD.MOV.U32 R16, RZ, RZ, R24 ;  /* 0x000000ffff107224 */ /* 0x000fe200078e0018 */
[----:B------:R-:W1:Y:S01]  /*167b0*/  LDC.64 R26, c[0x3][0x240] ;  /* 0x00c09000ff1a7b82 */ /* 0x000e620000000a00 */
[----:B------:R-:W-:Y:S01]  /*167c0*/  IMAD.MOV.U32 R17, RZ, RZ, R25 ;  /* 0x000000ffff117224 */ /* 0x000fe200078e0019 */
[----:B------:R-:W-:Y:S01]  /*167d0*/  @!P6 CS2R R16, SRZ ;  /* 0x000000000010e805 */ /* 0x000fe2000001ff00 */
[----:B0-----:R-:W-:-:S14]  /*167e0*/  DSETP.NEU.AND P2, PT, R30, RZ, PT ;  /* 0x000000ff1e00722a */ /* 0x001fdc0003f4d000 */
[----:B------:R-:W-:Y:S01]  /*167f0*/  @!P2 CS2R R20, SRZ ;  /* 0x000000000014a805 */ /* 0x000fe2000001ff00 */
[----:B-1----:R-:W-:Y:S06]  /*16800*/  @P1 BRA `(.L_x_347) ;  /* 0x0000000000181947 */ /* 0x002fec0003800000 */
[----:B------:R-:W-:-:S14]  /*16810*/  DSETP.NAN.AND P4, PT, R38, R38, PT ;  /* 0x000000262600722a */ /* 0x000fdc0003f88000 */
[----:B------:R-:W-:Y:S01]  /*16820*/  @P4 DADD R16, R38, 2 ;  /* 0x4000000026104429 */ /* 0x000fe20000000000 */
[----:B------:R-:W-:Y:S10]  /*16830*/  @P4 BRA `(.L_x_347) ;  /* 0x00000000000c4947 */ /* 0x000ff40003800000 */
[----:B------:R-:W-:-:S14]  /*16840*/  DSETP.NEU.AND P4, PT, |R38|, +INF , PT ;  /* 0x7ff000002600742a */ /* 0x000fdc0003f8d200 */
[----:B------:R-:W-:Y:S02]  /*16850*/  @!P4 IMAD.MOV.U32 R16, RZ, RZ, 0x0 ;  /* 0x00000000ff10c424 */ /* 0x000fe400078e00ff */
[----:B------:R-:W-:-:S07]  /*16860*/  @!P4 IMAD.MOV.U32 R17, RZ, RZ, 0x7ff00000 ;  /* 0x7ff00000ff11c424 */ /* 0x000fce00078e00ff */
.L_x_347:
[----:B------:R-:W-:Y:S05]  /*16870*/  BSYNC.RECONVERGENT B0 ;  /* 0x0000000000007941 */ /* 0x000fea0003800200 */
.L_x_346:
[----:B------:R-:W-:Y:S05]  /*16880*/  @P0 BRA `(.L_x_348) ;  /* 0x0000000000180947 */ /* 0x000fea0003800000 */
[----:B------:R-:W-:-:S14]  /*16890*/  DSETP.NAN.AND P0, PT, R30, R30, PT ;  /* 0x0000001e1e00722a */ /* 0x000fdc0003f08000 */
[----:B------:R-:W-:Y:S01]  /*168a0*/  @P0 DADD R20, R30, 2 ;  /* 0x400000001e140429 */ /* 0x000fe20000000000 */
[----:B------:R-:W-:Y:S10]  /*168b0*/  @P0 BRA `(.L_x_348) ;  /* 0x00000000000c0947 */ /* 0x000ff40003800000 */
[----:B------:R-:W-:-:S14]  /*168c0*/  DSETP.NEU.AND P0, PT, |R30|, +INF , PT ;  /* 0x7ff000001e00742a */ /* 0x000fdc0003f0d200 */
[----:B------:R-:W-:Y:S01]  /*168d0*/  @!P0 MOV R20, 0x0 ;  /* 0x0000000000148802 */ /* 0x000fe20000000f00 */
[----:B------:R-:W-:-:S07]  /*168e0*/  @!P0 IMAD.MOV.U32 R21, RZ, RZ, 0x7ff00000 ;  /* 0x7ff00000ff158424 */ /* 0x000fce00078e00ff */
.L_x_348:
[----:B------:R-:W0:Y:S01]  /*168f0*/  LDCU.64 UR6, c[0x3][0x210] ;  /* 0x00c04200ff0677ac */ /* 0x000e220008000a00 */
[----:B------:R-:W-:Y:S01]  /*16900*/  BSSY.RECONVERGENT B0, `(.L_x_349) ;  /* 0x0000010000007945 */ /* 0x000fe20003800200 */
[----:B------:R-:W-:Y:S01]  /*16910*/  DSETP.NEU.AND P5, PT, R38, 1, PT ;  /* 0x3ff000002600742a */ /* 0x000fe20003fad000 */
[----:B------:R-:W-:Y:S01]  /*16920*/  ISETP.NE.AND P4, PT, R22, 0x7ff00000, PT ;  /* 0x7ff000001600780c */ /* 0x000fe20003f85270 */
[----:B------:R-:W1:Y:S01]  /*16930*/  LDCU.64 UR4, c[0x3][0x238] ;  /* 0x00c04700ff0477ac */ /* 0x000e620008000a00 */
[----:B------:R-:W-:Y:S01]  /*16940*/  DSETP.NEU.AND P0, PT, R30, 1, PT ;  /* 0x3ff000001e00742a */ /* 0x000fe20003f0d000 */
[----:B------:R-:W-:Y:S02]  /*16950*/  IMAD.MOV.U32 R22, RZ, RZ, R24 ;  /* 0x000000ffff167224 */ /* 0x000fe400078e0018 */
[----:B------:R-:W-:Y:S01]  /*16960*/  IMAD.MOV.U32 R23, RZ, RZ, R25 ;  /* 0x000000ffff177224 */ /* 0x000fe200078e0019 */
[----:B------:R-:W-:Y:S01]  /*16970*/  @!P6 CS2R R22, SRZ ;  /* 0x000000000016e805 */ /* 0x000fe2000001ff00 */
[----:B0-----:R-:W-:Y:S01]  /*16980*/  DMUL R28, R26, UR6 ;  /* 0x000000061a1c7c28 */ /* 0x001fe20008000000 */
[----:B------:R-:W-:Y:S10]  /*16990*/  @P1 BRA `(.L_x_350) ;  /* 0x0000000000181947 */ /* 0x000ff40003800000 */
[----:B------:R-:W-:-:S14]  /*169a0*/  DSETP.NAN.AND P1, PT, R38, R38, PT ;  /* 0x000000262600722a */ /* 0x000fdc0003f28000 */
[----:B------:R-:W-:Y:S01]  /*169b0*/  @P1 DADD R22, R38, 2 ;  /* 0x4000000026161429 */ /* 0x000fe20000000000 */
[----:B------:R-:W-:Y:S10]  /*169c0*/  @P1 BRA `(.L_x_350) ;  /* 0x00000000000c1947 */ /* 0x000ff40003800000 */
[----:B------:R-:W-:-:S14]  /*169d0*/  DSETP.NEU.AND P1, PT, |R38|, +INF , PT ;  /* 0x7ff000002600742a */ /* 0x000fdc0003f2d200 */
[----:B------:R-:W-:Y:S02]  /*169e0*/  @!P1 IMAD.MOV.U32 R22, RZ, RZ, 0x0 ;  /* 0x00000000ff169424 */ /* 0x000fe400078e00ff */
[----:B------:R-:W-:-:S07]  /*169f0*/  @!P1 IMAD.MOV.U32 R23, RZ, RZ, 0x7ff00000 ;  /* 0x7ff00000ff179424 */ /* 0x000fce00078e00ff */
.L_x_350:
[----:B-1----:R-:W-:Y:S05]  /*16a00*/  BSYNC.RECONVERGENT B0 ;  /* 0x0000000000007941 */ /* 0x002fea0003800200 */
.L_x_349:
[----:B------:R-:W-:Y:S02]  /*16a10*/  FSEL R22, R22, RZ, P5 ;  /* 0x000000ff16167208 */ /* 0x000fe40002800000 */
[----:B------:R-:W-:Y:S02]  /*16a20*/  @!P2 CS2R R18, SRZ ;  /* 0x000000000012a805 */ /* 0x000fe4000001ff00 */
[----:B------:R-:W-:Y:S01]  /*16a30*/  FSEL R23, R23, 1.875, P5 ;  /* 0x3ff0000017177808 */ /* 0x000fe20002800000 */
[----:B------:R-:W-:Y:S06]  /*16a40*/  @P4 BRA `(.L_x_351) ;  /* 0x0000000000184947 */ /* 0x000fec0003800000 */
[----:B------:R-:W-:-:S14]  /*16a50*/  DSETP.NAN.AND P1, PT, R30, R30, PT ;  /* 0x0000001e1e00722a */ /* 0x000fdc0003f28000 */
[----:B------:R-:W-:Y:S01]  /*16a60*/  @P1 DADD R18, R30, 2 ;  /* 0x400000001e121429 */ /* 0x000fe20000000000 */
[----:B------:R-:W-:Y:S10]  /*16a70*/  @P1 BRA `(.L_x_351) ;  /* 0x00000000000c1947 */ /* 0x000ff40003800000 */
[----:B------:R-:W-:-:S14]  /*16a80*/  DSETP.NEU.AND P1, PT, |R30|, +INF , PT ;  /* 0x7ff000001e00742a */ /* 0x000fdc0003f2d200 */
[----:B------:R-:W-:Y:S02]  /*16a90*/  @!P1 IMAD.MOV.U32 R18, RZ, RZ, 0x0 ;  /* 0x00000000ff129424 */ /* 0x000fe400078e00ff */
[----:B------:R-:W-:-:S07]  /*16aa0*/  @!P1 IMAD.MOV.U32 R19, RZ, RZ, 0x7ff00000 ;  /* 0x7ff00000ff139424 */ /* 0x000fce00078e00ff */
.L_x_351:
[----:B------:R-:W0:Y:S01]  /*16ab0*/  LDCU.64 UR6, c[0x3][0x200] ;  /* 0x00c04000ff0677ac */ /* 0x000e220008000a00 */
[----:B------:R-:W-:Y:S01]  /*16ac0*/  DMUL R22, R22, R26 ;  /* 0x0000001a16167228 */ /* 0x000fe20000000000 */
[----:B------:R-:W-:Y:S01]  /*16ad0*/  FSEL R18, R18, RZ, P0 ;  /* 0x000000ff12127208 */ /* 0x000fe20000000000 */
[----:B------:R-:W-:Y:S01]  /*16ae0*/  BSSY.RECONVERGENT B1, `(.L_x_352) ;  /* 0x000001e000017945 */ /* 0x000fe20003800200 */
[----:B------:R-:W-:Y:S02]  /*16af0*/  FSEL R19, R19, 1.875, P0 ;  /* 0x3ff0000013137808 */ /* 0x000fe40000000000 */
[----:B------:R-:W-:Y:S02]  /*16b00*/  FSEL R20, R20, RZ, P0 ;  /* 0x000000ff14147208 */ /* 0x000fe40000000000 */
[----:B------:R-:W-:Y:S02]  /*16b10*/  FSEL R21, R21, 1.875, P0 ;  /* 0x3ff0000015157808 */ /* 0x000fe40000000000 */
[----:B------:R-:W-:Y:S01]  /*16b20*/  DFMA R18, R18, UR4, R22 ;  /* 0x0000000412127c2b */ /* 0x000fe20008000016 */
[----:B------:R-:W-:-:S02]  /*16b30*/  FSEL R16, R16, RZ, P3 ;  /* 0x000000ff10107208 */ /* 0x000fc40001800000 */
[----:B------:R-:W-:-:S05]  /*16b40*/  FSEL R17, R17, 1.875, P3 ;  /* 0x3ff0000011117808 */ /* 0x000fca0001800000 */
[----:B0-----:R-:W-:Y:S01]  /*16b50*/  DMUL R124, R18, UR6 ;  /* 0x00000006127c7c28 */ /* 0x001fe20008000000 */
[----:B------:R-:W-:Y:S01]  /*16b60*/  MOV R18, 0x1 ;  /* 0x0000000100127802 */ /* 0x000fe20000000f00 */
[----:B------:R-:W-:-:S04]  /*16b70*/  DFMA R16, R20, UR4, R16 ;  /* 0x0000000414107c2b */ /* 0x000fc80008000010 */
[----:B------:R-:W0:Y:S04]  /*16b80*/  MUFU.RCP64H R19, R125 ;  /* 0x0000007d00137308 */ /* 0x000e280000001800 */
[----:B------:R-:W-:-:S10]  /*16b90*/  DMUL R26, R28, R16 ;  /* 0x000000101c1a7228 */ /* 0x000fd40000000000 */
        /* <DEDUP_REMOVED lines=18> */
.L_x_353:
[----:B------:R-:W-:Y:S05]  /*16cc0*/  BSYNC.RECONVERGENT B1 ;  /* 0x0000000000017941 */ /* 0x000fea0003800200 */
.L_x_352:
[----:B------:R-:W0:Y:S01]  /*16cd0*/  LDC.64 R148, c[0x3][0x1f8] ;  /* 0x00c07e00ff947b82 */ /* 0x000e220000000a00 */
[----:B------:R-:W1:Y:S01]  /*16ce0*/  LDCU.128 UR4, c[0x3][0x220] ;  /* 0x00c04400ff0477ac */ /* 0x000e620008000c00 */
[C---:B------:R-:W-:Y:S01]  /*16cf0*/  DADD R16, R110.reuse, 1 ;  /* 0x3ff000006e107429 */ /* 0x040fe20000000000 */
[----:B------:R-:W-:Y:S01]  /*16d00*/  BSSY.RECONVERGENT B1, `(.L_x_354) ;  /* 0x000001c000017945 */ /* 0x000fe20003800200 */
[----:B-1----:R-:W-:Y:S02]  /*16d10*/  DADD R152, R110, UR6 ;  /* 0x000000066e987e29 */ /* 0x002fe40008000000 */
[----:B0-----:R-:W-:-:S06]  /*16d20*/  DMUL R148, R148, UR4 ;  /* 0x0000000494947c28 */ /* 0x001fcc0008000000 */
[----:B------:R-:W-:Y:S02]  /*16d30*/  DMUL R26, R38, R152 ;  /* 0x00000098261a7228 */ /* 0x000fe40000000000 */
[----:B------:R-:W-:Y:S01]  /*16d40*/  DMUL R148, R16, R148 ;  /* 0x0000009410947228 */ /* 0x000fe20000000000 */
[----:B------:R-:W-:-:S07]  /*16d50*/  IMAD.MOV.U32 R16, RZ, RZ, 0x1 ;  /* 0x00000001ff107424 */ /* 0x000fce00078e00ff */
        /* <DEDUP_REMOVED lines=9> */
[----:B------:R-:W-:Y:S02]  /*16df0*/  DFMA R150, R16, R18, R150 ;  /* 0x000000121096722b */ /* 0x000fe40000000096 */
[----:B------:R-:W-:-:S08]  /*16e00*/  DMUL R16, R22, R10 ;  /* 0x0000000a16107228 */ /* 0x000fd00000000000 */
[----:B------:R-:W-:Y:S01]  /*16e10*/  FFMA R18, RZ, R149, R151 ;  /* 0x00000095ff127223 */ /* 0x000fe20000000097 */
[----:B------:R-:W-:-:S04]  /*16e20*/  DFMA R120, R120, R14, R16 ;  /* 0x0000000e7878722b */ /* 0x000fc80000000010 */
        /* <DEDUP_REMOVED lines=9> */
.L_x_355:
[----:B------:R-:W-:Y:S05]  /*16ec0*/  BSYNC.RECONVERGENT B1 ;  /* 0x0000000000017941 */ /* 0x000fea0003800200 */
.L_x_354:
        /* <DEDUP_REMOVED lines=21> */
[----:B------:R-:W-:Y:S01]  /*17020*/  IMAD.MOV.U32 R20, RZ, RZ, R28 ;  /* 0x000000ffff147224 */ /* 0x000fe200078e001c */
[----:B------:R-:W-:-:S07]  /*17030*/  MOV R21, R27 ;  /* 0x0000001b00157202 */ /* 0x000fce0000000f00 */
.L_x_357:
[----:B------:R-:W-:Y:S05]  /*17040*/  BSYNC.RECONVERGENT B1 ;  /* 0x0000000000017941 */ /* 0x000fea0003800200 */
.L_x_356:
[----:B------:R-:W0:Y:S01]  /*17050*/  LDC.64 R16, c[0x3][0x228] ;  /* 0x00c08a00ff107b82 */ /* 0x000e220000000a00 */
[----:B------:R-:W1:Y:S01]  /*17060*/  LDCU.64 UR4, c[0x3][0x230] ;  /* 0x00c04600ff0477ac */ /* 0x000e620008000a00 */
[----:B------:R-:W-:Y:S01]  /*17070*/  BSSY.RECONVERGENT B1, `(.L_x_358) ;  /* 0x0000019000017945 */ /* 0x000fe20003800200 */
[----:B------:R-:W2:Y:S01]  /*17080*/  LDCU.64 UR6, c[0x3][0x1f8] ;  /* 0x00c03f00ff0677ac */ /* 0x000ea20008000a00 */
[----:B-1----:R-:W-:Y:S02]  /*17090*/  DMUL R28, R152, UR4 ;  /* 0x00000004981c7c28 */ /* 0x002fe40008000000 */
[----:B0-----:R-:W-:Y:S01]  /*170a0*/  DFMA R110, R110, UR4, R16 ;  /* 0x000000046e6e7c2b */ /* 0x001fe20008000010 */
[----:B------:R-:W-:-:S07]  /*170b0*/  IMAD.MOV.U32 R16, RZ, RZ, 0x1 ;  /* 0x00000001ff107424 */ /* 0x000fce00078e00ff */
[----:B------:R-:W-:Y:S01]  /*170c0*/  FSETP.GEU.AND P1, PT, |R29|, 6.5827683646048100446e-37, PT ;  /* 0x036000001d00780b */ /* 0x000fe20003f2e200 */
[----:B--2---:R-:W-:-:S06]  /*170d0*/  DMUL R124, R110, UR6 ;  /* 0x000000066e7c7c28 */ /* 0x004fcc0008000000 */
        /* <DEDUP_REMOVED lines=18> */
.L_x_359:
[----:B------:R-:W-:Y:S05]  /*17200*/  BSYNC.RECONVERGENT B1 ;  /* 0x0000000000017941 */ /* 0x000fea0003800200 */
.L_x_358:
[----:B------:R0:W5:Y:S01]  /*17210*/  LDG.E.64 R118, desc[UR8][R92.64+0x98] ;  /* 0x000098085c767981 */ /* 0x000162000c1e1b00 */
[----:B------:R-:W1:Y:S01]  /*17220*/  LDCU UR6, c[0x3][0xac] ;  /* 0x00c01580ff0677ac */ /* 0x000e620008000800 */
[----:B------:R-:W2:Y:S02]  /*17230*/  LDC.64 R26, c[0x3][0xa8] ;  /* 0x00c02a00ff1a7b82 */ /* 0x000ea40000000a00 */
[----:B------:R0:W5:Y:S04]  /*17240*/  LDG.E.64 R116, desc[UR8][R92.64+0xa0] ;  /* 0x0000a0085c747981 */ /* 0x000168000c1e1b00 */
[----:B------:R0:W5:Y:S01]  /*17250*/  LDG.E.64 R114, desc[UR8][R92.64+0xa8] ;  /* 0x0000a8085c727981 */ /* 0x000162000c1e1b00 */
[----:B------:R-:W-:Y:S01]  /*17260*/  IMAD.MOV.U32 R16, RZ, RZ, 0x1 ;  /* 0x00000001ff107424 */ /* 0x000fe200078e00ff */
[----:B------:R-:W3:Y:S01]  /*17270*/  LDCU.64 UR4, c[0x3][0xb0] ;  /* 0x00c01600ff0477ac */ /* 0x000ee20008000a00 */
[----:B------:R-:W4:Y:S01]  /*17280*/  LDC R30, c[0x3][0xb4] ;  /* 0x00c02d00ff1e7b82 */ /* 0x000f220000000800 */
[----:B-1----:R-:W2:Y:S01]  /*17290*/  MUFU.RCP64H R17, UR6 ;  /* 0x0000000600117d08 */ /* 0x002ea20008001800 */
[----:B----4-:R-:W-:-:S02]  /*172a0*/  FSETP.GEU.AND P1, PT, |R30|, 6.5827683646048100446e-37, PT ;  /* 0x036000001e00780b */ /* 0x010fc40003f2e200 */
[----:B--2---:R-:W-:-:S08]  /*172b0*/  DFMA R28, R16, -R26, 1 ;  /* 0x3ff00000101c742b */ /* 0x004fd0000000081a */
[----:B------:R-:W-:-:S08]  /*172c0*/  DFMA R28, R28, R28, R28 ;  /* 0x0000001c1c1c722b */ /* 0x000fd0000000001c */
[----:B------:R-:W-:-:S08]  /*172d0*/  DFMA R28, R16, R28, R16 ;  /* 0x0000001c101c722b */ /* 0x000fd00000000010 */
[----:B------:R-:W-:-:S08]  /*172e0*/  DFMA R16, R28, -R26, 1 ;  /* 0x3ff000001c10742b */ /* 0x000fd0000000081a */
[----:B------:R-:W-:-:S08]  /*172f0*/  DFMA R28, R28, R16, R28 ;  /* 0x000000101c1c722b */ /* 0x000fd0000000001c */
[----:B---3--:R-:W-:-:S08]  /*17300*/  DMUL R16, R28, UR4 ;  /* 0x000000041c107c28 */ /* 0x008fd00008000000 */
[----:B------:R-:W-:-:S08]  /*17310*/  DFMA R26, R16, -R26, UR4 ;  /* 0x00000004101a7e2b */ /* 0x000fd0000800081a */
[----:B------:R-:W-:-:S10]  /*17320*/  DFMA R16, R28, R26, R16 ;  /* 0x0000001a1c10722b */ /* 0x000fd40000000010 */
[----:B------:R-:W-:-:S05]  /*17330*/  FFMA R26, RZ, UR6, R17 ;  /* 0x00000006ff1a7c23 */ /* 0x000fca0008000011 */
[----:B------:R-:W-:-:S13]  /*17340*/  FSETP.GT.AND P0, PT, |R26|, 1.469367938527859385e-39, PT ;  /* 0x001000001a00780b */ /* 0x000fda0003f04200 */
[----:B0-----:R-:W-:Y:S05]  /*17350*/  @P0 BRA P1, `(.L_x_360) ;  /* 0x0000000000280947 */ /* 0x001fea0000800000 */
[----:B------:R-:W0:Y:S01]  /*17360*/  LDCU.64 UR4, c[0x3][0xb0] ;  /* 0x00c01600ff0477ac */ /* 0x000e220008000a00 */
[----:B------:R-:W-:Y:S01]  /*17370*/  MOV R26, 0x173e0 ;  /* 0x000173e0001a7802 */ /* 0x000fe20000000f00 */
[----:B------:R-:W1:Y:S01]  /*17380*/  LDCU.64 UR6, c[0x3][0xa8] ;  /* 0x00c01500ff0677ac */ /* 0x000e620008000a00 */
[----:B0-----:R-:W-:Y:S01]  /*17390*/  IMAD.U32 R28, RZ, RZ, UR4 ;  /* 0x00000004ff1c7e24 */ /* 0x001fe2000f8e00ff */
[----:B------:R-:W-:Y:S01]  /*173a0*/  MOV R27, UR5 ;  /* 0x00000005001b7c02 */ /* 0x000fe20008000f00 */
[----:B-1----:R-:W-:Y:S02]  /*173b0*/  IMAD.U32 R124, RZ, RZ, UR6 ;  /* 0x00000006ff7c7e24 */ /* 0x002fe4000f8e00ff */
[----:B------:R-:W-:-:S07]  /*173c0*/  IMAD.U32 R29, RZ, RZ, UR7 ;  /* 0x00000007ff1d7e24 */ /* 0x000fce000f8e00ff */
[----:B-----5:R-:W-:Y:S05]  /*173d0*/  CALL.REL.NOINC `($__internal_1_$__cuda_sm20_div_rn_f64_full) ;  /* 0x0000008c00687944 */ /* 0x020fea0003c00000 */
[----:B------:R-:W-:Y:S02]  /*173e0*/  IMAD.MOV.U32 R16, RZ, RZ, R28 ;  /* 0x000000ffff107224 */ /* 0x000fe400078e001c */
[----:B------:R-:W-:-:S07]  /*173f0*/  IMAD.MOV.U32 R17, RZ, RZ, R27 ;  /* 0x000000ffff117224 */ /* 0x000fce00078e001b */
.L_x_360:
[----:B------:R-:W2:Y:S01]  /*17400*/  LDG.E.64 R112, desc[UR8][R92.64+0x18] ;  /* 0x000018085c707981 */ /* 0x000ea2000c1e1b00 */
[----:B------:R-:W-:Y:S01]  /*17410*/  DADD R110, R16, 1 ;  /* 0x3ff00000106e7429 */ /* 0x000fe20000000000 */
[----:B------:R-:W-:Y:S01]  /*17420*/  IMAD.MOV.U32 R26, RZ, RZ, 0x1 ;  /* 0x00000001ff1a7424 */ /* 0x000fe200078e00ff */
[----:B------:R-:W-:Y:S04]  /*17430*/  BSSY.RECONVERGENT B1, `(.L_x_361) ;  /* 0x0000016000017945 */ /* 0x000fe80003800200 */
[----:B------:R-:W0:Y:S02]  /*17440*/  MUFU.RCP64H R27, R111 ;  /* 0x0000006f001b7308 */ /* 0x000e240000001800 */
[----:B0-----:R-:W-:-:S08]  /*17450*/  DFMA R28, -R110, R26, 1 ;  /* 0x3ff000006e1c742b */ /* 0x001fd0000000011a */
[----:B------:R-:W-:-:S08]  /*17460*/  DFMA R28, R28, R28, R28 ;  /* 0x0000001c1c1c722b */ /* 0x000fd0000000001c */
[----:B------:R-:W-:-:S08]  /*17470*/  DFMA R28, R26, R28, R26 ;  /* 0x0000001c1a1c722b */ /* 0x000fd0000000001a */
[----:B------:R-:W-:-:S08]  /*17480*/  DFMA R26, -R110, R28, 1 ;  /* 0x3ff000006e1a742b */ /* 0x000fd0000000011c */
[----:B------:R-:W-:Y:S02]  /*17490*/  DFMA R26, R28, R26, R28 ;  /* 0x0000001a1c1a722b */ /* 0x000fe4000000001c */
[----:B--2---:R-:W-:-:S08]  /*174a0*/  DFMA R124, R112, R16, R38 ;  /* 0x00000010707c722b */ /* 0x004fd00000000026 */
        /* <DEDUP_REMOVED lines=10> */
[----:B------:R-:W-:Y:S01]  /*17550*/  MOV R26, 0x17580 ;  /* 0x00017580001a7802 */ /* 0x000fe20000000f00 */
[----:B------:R-:W-:-:S07]  /*17560*/  IMAD.MOV.U32 R29, RZ, RZ, R111 ;  /* 0x000000ffff1d7224 */ /* 0x000fce00078e006f */
[----:B-----5:R-:W-:Y:S05]  /*17570*/  CALL.REL.NOINC `($__internal_1_$__cuda_sm20_div_rn_f64_full) ;  /* 0x0000008c00007944 */ /* 0x020fea0003c00000 */
[----:B------:R-:W-:-:S07]  /*17580*/  IMAD.MOV.U32 R26, RZ, RZ, R28 ;  /* 0x000000ffff1a7224 */ /* 0x000fce00078e001c */
.L_x_362:
[----:B------:R-:W-:Y:S05]  /*17590*/  BSYNC.RECONVERGENT B1 ;  /* 0x0000000000017941 */ /* 0x000fea0003800200 */
.L_x_361:
[----:B------:R-:W0:Y:S01]  /*175a0*/  MUFU.RCP64H R29, R149 ;  /* 0x00000095001d7308 */ /* 0x000e220000001800 */
[----:B------:R-:W-:Y:S01]  /*175b0*/  IMAD.MOV.U32 R28, RZ, RZ, 0x1 ;  /* 0x00000001ff1c7424 */ /* 0x000fe200078e00ff */
[----:B------:R-:W-:Y:S05]  /*175c0*/  BSSY.RECONVERGENT B1, `(.L_x_363) ;  /* 0x0000015000017945 */ /* 0x000fea0003800200 */
        /* <DEDUP_REMOVED lines=18> */
[----:B------:R-:W-:Y:S01]  /*176f0*/  IMAD.MOV.U32 R152, RZ, RZ, R28 ;  /* 0x000000ffff987224 */ /* 0x000fe200078e001c */
[----:B------:R-:W-:-:S07]  /*17700*/  MOV R153, R27 ;  /* 0x0000001b00997202 */ /* 0x000fce0000000f00 */
.L_x_364:
[----:B------:R-:W-:Y:S05]  /*17710*/  BSYNC.RECONVERGENT B1 ;  /* 0x0000000000017941 */ /* 0x000fea0003800200 */
.L_x_363:
[----:B------:R-:W0:Y:S01]  /*17720*/  MUFU.RCP64H R29, R143 ;  /* 0x0000008f001d7308 */ /* 0x000e220000001800 */
[----:B------:R-:W-:Y:S01]  /*17730*/  IMAD.MOV.U32 R28, RZ, RZ, 0x1 ;  /* 0x00000001ff1c7424 */ /* 0x000fe200078e00ff */
[----:B------:R-:W-:Y:S01]  /*17740*/  DADD R26, R8, R10 ;  /* 0x00000000081a7229 */ /* 0x000fe2000000000a */
[----:B------:R-:W-:Y:S07]  /*17750*/  BSSY.RECONVERGENT B1, `(.L_x_365) ;  /* 0x0000018000017945 */ /* 0x000fee0003800200 */
[----:B------:R-:W-:-:S02]  /*17760*/  DADD R26, R26, R146 ;  /* 0x000000001a1a7229 */ /* 0x000fc40000000092 */
[----:B0-----:R-:W-:-:S06]  /*17770*/  DFMA R30, -R142, R28, 1 ;  /* 0x3ff000008e1e742b */ /* 0x001fcc000000011c */
[----:B------:R-:W-:Y:S02]  /*17780*/  DMUL R26, R26, R144 ;  /* 0x000000901a1a7228 */ /* 0x000fe40000000000 */
[----:B------:R-:W-:-:S06]  /*17790*/  DFMA R30, R30, R30, R30 ;  /* 0x0000001e1e1e722b */ /* 0x000fcc000000001e */
[----:B------:R-:W-:Y:S02]  /*177a0*/  DFMA R26, R146, R14, R26 ;  /* 0x0000000e921a722b */ /* 0x000fe4000000001a */
[----:B------:R-:W-:-:S06]  /*177b0*/  DFMA R30, R28, R30, R28 ;  /* 0x0000001e1c1e722b */ /* 0x000fcc000000001c */
[----:B------:R-:W-:Y:S02]  /*177c0*/  DMUL R28, R26, R10 ;  /* 0x0000000a1a1c7228 */ /* 0x000fe40000000000 */
[----:B------:R-:W-:-:S08]  /*177d0*/  DFMA R124, -R142, R30, 1 ;  /* 0x3ff000008e7c742b */ /* 0x000fd0000000011e */
[----:B------:R-:W-:Y:S01]  /*177e0*/  FSETP.GEU.AND P1, PT, |R29|, 6.5827683646048100446e-37, PT ;  /* 0x036000001d00780b */ /* 0x000fe20003f2e200 */
        /* <DEDUP_REMOVED lines=12> */
[----:B------:R-:W-:Y:S02]  /*178b0*/  IMAD.MOV.U32 R148, RZ, RZ, R28 ;  /* 0x000000ffff947224 */ /* 0x000fe400078e001c */
[----:B------:R-:W-:-:S07]  /*178c0*/  IMAD.MOV.U32 R149, RZ, RZ, R27 ;  /* 0x000000ffff957224 */ /* 0x000fce00078e001b */
.L_x_366:
[----:B------:R-:W-:Y:S05]  /*178d0*/  BSYNC.RECONVERGENT B1 ;  /* 0x0000000000017941 */ /* 0x000fea0003800200 */
.L_x_365:
[----:B------:R-:W0:Y:S01]  /*178e0*/  MUFU.RCP64H R29, R143 ;  /* 0x0000008f001d7308 */ /* 0x000e220000001800 */
[----:B------:R-:W-:Y:S01]  /*178f0*/  IMAD.MOV.U32 R28, RZ, RZ, 0x1 ;  /* 0x00000001ff1c7424 */ /* 0x000fe200078e00ff */
[----:B------:R-:W-:Y:S01]  /*17900*/  DADD R26, R14, R8 ;  /* 0x000000000e1a7229 */ /* 0x000fe20000000008 */
[----:B------:R-:W-:Y:S01]  /*17910*/  BSSY.RECONVERGENT B1, `(.L_x_367) ;  /* 0x000001b000017945 */ /* 0x000fe20003800200 */
[----:B------:R-:W-:Y:S02]  /*17920*/  DMUL R152, R148, R152 ;  /* 0x0000009894987228 */ /* 0x000fe40000000000 */
[----:B------:R-:W-:-:S04]  /*17930*/  DMUL R126, R126, R8 ;  /* 0x000000087e7e7228 */ /* 0x000fc80000000000 */
[----:B------:R-:W-:Y:S02]  /*17940*/  DADD R26, R26, R144 ;  /* 0x000000001a1a7229 */ /* 0x000fe40000000090 */
[----:B------:R-:W-:Y:S02]  /*17950*/  DFMA R128, R150, R128, R152 ;  /* 0x000000809680722b */ /* 0x000fe40000000098 */
[----:B0-----:R-:W-:-:S04]  /*17960*/  DFMA R30, -R142, R28, 1 ;  /* 0x3ff000008e1e742b */ /* 0x001fc8000000011c */
[----:B------:R-:W-:-:S04]  /*17970*/  DMUL R26, R26, R146 ;  /* 0x000000921a1a7228 */ /* 0x000fc80000000000 */
[----:B------:R-:W-:-:S04]  /*17980*/  DFMA R30, R30, R30, R30 ;  /* 0x0000001e1e1e722b */ /* 0x000fc8000000001e */
[----:B------:R-:W-:-:S04]  /*17990*/  DFMA R26, R144, R10, R26 ;  /* 0x0000000a901a722b */ /* 0x000fc8000000001a */
[----:B------:R-:W-:-:S04]  /*179a0*/  DFMA R30, R28, R30, R28 ;  /* 0x0000001e1c1e722b */ /* 0x000fc8000000001c */
[----:B------:R-:W-:-:S04]  /*179b0*/  DMUL R28, R26, R14 ;  /* 0x0000000e1a1c7228 */ /* 0x000fc80000000000 */
[----:B------:R-:W-:-:S06]  /*179c0*/  DFMA R10, -R142, R30, 1 ;  /* 0x3ff000008e0a742b */ /* 0x000fcc000000011e */
[----:B------:R-:W-:Y:S02]  /*179d0*/  FSETP.GEU.AND P1, PT, |R29|, 6.5827683646048100446e-37, PT ;  /* 0x036000001d00780b */ /* 0x000fe40003f2e200 */
        /* <DEDUP_REMOVED lines=12> */
[----:B------:R-:W-:Y:S02]  /*17aa0*/  IMAD.MOV.U32 R10, RZ, RZ, R28 ;  /* 0x000000ffff0a7224 */ /* 0x000fe400078e001c */
[----:B------:R-:W-:-:S07]  /*17ab0*/  IMAD.MOV.U32 R11, RZ, RZ, R27 ;  /* 0x000000ffff0b7224 */ /* 0x000fce00078e001b */
.L_x_368:
[----:B------:R-:W-:Y:S05]  /*17ac0*/  BSYNC.RECONVERGENT B1 ;  /* 0x0000000000017941 */ /* 0x000fea0003800200 */
.L_x_367:
[----:B------:R-:W-:Y:S01]  /*17ad0*/  UMOV UR4, 0x88e368f1 ;  /* 0x88e368f100047882 */ /* 0x000fe20000000000 */
[----:B------:R-:W-:Y:S01]  /*17ae0*/  UMOV UR5, 0x3ee4f8b5 ;  /* 0x3ee4f8b500057882 */ /* 0x000fe20000000000 */
[----:B------:R-:W-:Y:S01]  /*17af0*/  BSSY.RECONVERGENT B1, `(.L_x_369) ;  /* 0x0000111000017945 */ /* 0x000fe20003800200 */
[----:B------:R-:W-:-:S14]  /*17b00*/  DSETP.GT.AND P3, PT, |R108|, UR4, PT ;  /* 0x000000046c007e2a */ /* 0x000fdc000bf64200 */
[----:B------:R-:W-:Y:S05]  /*17b10*/  @!P3 BRA `(.L_x_370) ;  /* 0x000000080040b947 */ /* 0x000fea0003800000 */
        /* <DEDUP_REMOVED lines=48> */
[C---:B------:R-:W-:Y:S02]  /*17e20*/  DADD R28, -R108.reuse, +INF ;  /* 0x7ff000006c1c7429 */ /* 0x040fe40000000100 */
[----:B------:R-:W-:-:S08]  /*17e30*/  DSETP.GT.AND P1, PT, R108, RZ, PT ;  /* 0x000000ff6c00722a */ /* 0x000fd00003f24000 */
[----:B------:R-:W-:Y:S02]  /*17e40*/  FSEL R142, R28, RZ, !P1 ;  /* 0x000000ff1c8e7208 */ /* 0x000fe40004800000 */
[----:B------:R-:W-:Y:S02]  /*17e50*/  @!P0 LEA.HI R9, R8, R8, RZ, 0x1 ;  /* 0x0000000808098211 */ /* 0x000fe400078f08ff */
[----:B------:R-:W-:Y:S02]  /*17e60*/  FSEL R143, R29, RZ, !P1 ;  /* 0x000000ff1d8f7208 */ /* 0x000fe40004800000 */
[----:B------:R-:W-:-:S05]  /*17e70*/  @!P0 SHF.R.S32.HI R9, RZ, 0x1, R9 ;  /* 0x00000001ff098819 */ /* 0x000fca0000011409 */
[----:B------:R-:W-:Y:S02]  /*17e80*/  @!P0 IMAD.IADD R8, R8, 0x1, -R9 ;  /* 0x0000000108088824 */ /* 0x000fe400078e0a09 */
[----:B------:R-:W-:-:S03]  /*17e90*/  @!P0 IMAD R9, R9, 0x100000, R27 ;  /* 0x0010000009098824 */ /* 0x000fc600078e021b */
[----:B------:R-:W-:Y:S01]  /*17ea0*/  @!P0 LEA R27, R8, 0x3ff00000, 0x14 ;  /* 0x3ff00000081b8811 */ /* 0x000fe200078ea0ff */
[----:B------:R-:W-:Y:S02]  /*17eb0*/  @!P0 IMAD.MOV.U32 R8, RZ, RZ, R26 ;  /* 0x000000ffff088224 */ /* 0x000fe400078e001a */
[----:B------:R-:W-:-:S06]  /*17ec0*/  @!P0 IMAD.MOV.U32 R26, RZ, RZ, RZ ;  /* 0x000000ffff1a8224 */ /* 0x000fcc00078e00ff */
[----:B------:R-:W-:-:S11]  /*17ed0*/  @!P0 DMUL R142, R8, R26 ;  /* 0x0000001a088e8228 */ /* 0x000fd60000000000 */
.L_x_372:
[----:B------:R-:W-:Y:S05]  /*17ee0*/  BSYNC.RECONVERGENT B0 ;  /* 0x0000000000007941 */ /* 0x000fea0003800200 */
.L_x_371:
        /* <DEDUP_REMOVED lines=16> */
[----:B------:R-:W-:Y:S01]  /*17ff0*/  FSETP.GT.AND P0, PT, |R8|, 1.469367938527859385e-39, PT ;  /* 0x001000000800780b */ /* 0x000fe20003f04200 */
[----:B------:R-:W-:-:S12]  /*18000*/  DADD R8, -R142, 1 ;  /* 0x3ff000008e087429 */ /* 0x000fd80000000100 */
[----:B------:R-:W-:Y:S05]  /*18010*/  @P0 BRA P1, `(.L_x_373) ;  /* 0x0000000000240947 */ /* 0x000fea0000800000 */
[----:B------:R-:W0:Y:S01]  /*18020*/  LDCU.64 UR4, c[0x3][0xb8] ;  /* 0x00c01700ff0477ac */ /* 0x000e220008000a00 */
[----:B------:R-:W-:Y:S01]  /*18030*/  MOV R26, 0x180a0 ;  /* 0x000180a0001a7802 */ /* 0x000fe20000000f00 */
[----:B------:R-:W1:Y:S01]  /*18040*/  LDCU.64 UR6, c[0x3][0xa8] ;  /* 0x00c01500ff0677ac */ /* 0x000e620008000a00 */
[----:B0-----:R-:W-:Y:S01]  /*18050*/  MOV R28, UR4 ;  /* 0x00000004001c7c02 */ /* 0x001fe20008000f00 */
[----:B------:R-:W-:Y:S02]  /*18060*/  IMAD.U32 R27, RZ, RZ, UR5 ;  /* 0x00000005ff1b7e24 */ /* 0x000fe4000f8e00ff */
[----:B-1----:R-:W-:Y:S02]  /*18070*/  IMAD.U32 R124, RZ, RZ, UR6 ;  /* 0x00000006ff7c7e24 */ /* 0x002fe4000f8e00ff */
[----:B------:R-:W-:-:S07]  /*18080*/  IMAD.U32 R29, RZ, RZ, UR7 ;  /* 0x00000007ff1d7e24 */ /* 0x000fce000f8e00ff */
[----:B-----5:R-:W-:Y:S05]  /*18090*/  CALL.REL.NOINC `($__internal_1_$__cuda_sm20_div_rn_f64_full) ;  /* 0x0000008000387944 */ /* 0x020fea0003c00000 */
[----:B------:R-:W-:-:S07]  /*180a0*/  IMAD.MOV.U32 R26, RZ, RZ, R28 ;  /* 0x000000ffff1a7224 */ /* 0x000fce00078e001c */
.L_x_373:
        /* <DEDUP_REMOVED lines=23> */
.L_x_375:
[----:B------:R-:W-:Y:S05]  /*18220*/  BSYNC.RECONVERGENT B2 ;  /* 0x0000000000027941 */ /* 0x000fea0003800200 */
.L_x_374:
[----:B------:R-:W-:Y:S01]  /*18230*/  DADD R124, R110, R26 ;  /* 0x000000006e7c7229 */ /* 0x000fe2000000001a */
[----:B------:R-:W-:Y:S01]  /*18240*/  IMAD.MOV.U32 R28, RZ, RZ, 0x1 ;  /* 0x00000001ff1c7424 */ /* 0x000fe200078e00ff */
[----:B------:R-:W0:Y:S01]  /*18250*/  LDCU.64 UR4, c[0x3][0xa0] ;  /* 0x00c01400ff0477ac */ /* 0x000e220008000a00 */
[----:B------:R-:W-:Y:S03]  /*18260*/  BSSY.RECONVERGENT B2, `(.L_x_376) ;  /* 0x000001a000027945 */ /* 0x000fe60003800200 */
[----:B------:R-:W1:Y:S01]  /*18270*/  MUFU.RCP64H R29, R125 ;  /* 0x0000007d001d7308 */ /* 0x000e620000001800 */
[----:B------:R-:W2:Y:S01]  /*18280*/  LDCU.64 UR6, c[0x3][0xb0] ;  /* 0x00c01600ff0677ac */ /* 0x000ea20008000a00 */
[----:B0-----:R-:W-:Y:S02]  /*18290*/  DFMA R142, -R142, UR4, R112 ;  /* 0x000000048e8e7c2b */ /* 0x001fe40008000170 */
[----:B-1----:R-:W-:-:S08]  /*182a0*/  DFMA R8, -R124, R28, 1 ;  /* 0x3ff000007c08742b */ /* 0x002fd0000000011c */
[----:B------:R-:W-:Y:S02]  /*182b0*/  DFMA R30, R8, R8, R8 ;  /* 0x00000008081e722b */ /* 0x000fe40000000008 */
[----:B------:R-:W-:-:S06]  /*182c0*/  DADD R8, -R38, R112 ;  /* 0x0000000026087229 */ /* 0x000fcc0000000170 */
[----:B------:R-:W-:Y:S02]  /*182d0*/  DFMA R30, R28, R30, R28 ;  /* 0x0000001e1c1e722b */ /* 0x000fe4000000001c */
[----:B------:R-:W-:-:S06]  /*182e0*/  DFMA R8, R142, R26, R8 ;  /* 0x0000001a8e08722b */ /* 0x000fcc0000000008 */
[----:B------:R-:W-:Y:S02]  /*182f0*/  DFMA R26, -R124, R30, 1 ;  /* 0x3ff000007c1a742b */ /* 0x000fe4000000011e */
[----:B--2---:R-:W-:-:S06]  /*18300*/  DMUL R132, R8, UR6 ;  /* 0x0000000608847c28 */ /* 0x004fcc0008000000 */
        /* <DEDUP_REMOVED lines=15> */
.L_x_377:
[----:B------:R-:W-:Y:S05]  /*18400*/  BSYNC.RECONVERGENT B2 ;  /* 0x0000000000027941 */ /* 0x000fea0003800200 */
.L_x_376:
[----:B------:R-:W-:Y:S05]  /*18410*/  BRA `(.L_x_378) ;  /* 0x0000000400f87947 */ /* 0x000fea0003800000 */
.L_x_370:
[----:B------:R-:W-:Y:S01]  /*18420*/  IMAD.MOV.U32 R142, RZ, RZ, 0x0 ;  /* 0x00000000ff8e7424 */ /* 0x000fe200078e00ff */
[----:B------:R-:W0:Y:S01]  /*18430*/  LDCU UR6, c[0x3][0xac] ;  /* 0x00c01580ff0677ac */ /* 0x000e220008000800 */
[----:B------:R-:W-:Y:S01]  /*18440*/  IMAD.MOV.U32 R143, RZ, RZ, 0x43380000 ;  /* 0x43380000ff8f7424 */ /* 0x000fe200078e00ff */
[----:B------:R-:W1:Y:S01]  /*18450*/  LDC.64 R8, c[0x3][0xa8] ;  /* 0x00c02a00ff087b82 */ /* 0x000e620000000a00 */
[----:B------:R-:W-:Y:S01]  /*18460*/  IMAD.MOV.U32 R26, RZ, RZ, -0x771c970f ;  /* 0x88e368f1ff1a7424 */ /* 0x000fe200078e00ff */
[----:B------:R-:W-:Y:S01]  /*18470*/  UMOV UR4, 0xfefa39ef ;  /* 0xfefa39ef00047882 */ /* 0x000fe20000000000 */
[----:B------:R-:W-:Y:S01]  /*18480*/  IMAD.MOV.U32 R27, RZ, RZ, 0x3ee4f8b5 ;  /* 0x3ee4f8b5ff1b7424 */ /* 0x000fe200078e00ff */
[----:B------:R-:W-:Y:S01]  /*18490*/  UMOV UR5, 0x3fe62e42 ;  /* 0x3fe62e4200057882 */ /* 0x000fe20000000000 */
[----:B------:R-:W-:Y:S01]  /*184a0*/  DADD R142, -R142, 6.75539944105574400000e+15 ;  /* 0x433800008e8e7429 */ /* 0x000fe20000000100 */
[----:B------:R-:W-:Y:S01]  /*184b0*/  IMAD.MOV.U32 R28, RZ, RZ, 0x1 ;  /* 0x00000001ff1c7424 */ /* 0x000fe200078e00ff */
[----:B------:R-:W2:Y:S01]  /*184c0*/  LDCU.64 UR10, c[0x3][0xb8] ;  /* 0x00c01700ff0a77ac */ /* 0x000ea20008000a00 */
[----:B------:R-:W3:Y:S05]  /*184d0*/  LDC R131, c[0x3][0xbc] ;  /* 0x00c02f00ff837b82 */ /* 0x000eea0000000800 */
[C---:B------:R-:W-:Y:S01]  /*184e0*/  DFMA R26, R142.reuse, -UR4, -R26 ;  /* 0x800000048e1a7c2b */ /* 0x040fe2000800081a */
[----:B------:R-:W-:Y:S01]  /*184f0*/  UMOV UR4, 0x3b39803f ;  /* 0x3b39803f00047882 */ /* 0x000fe20000000000 */
[----:B------:R-:W-:Y:S01]  /*18500*/  UMOV UR5, 0x3c7abc9e ;  /* 0x3c7abc9e00057882 */ /* 0x000fe20000000000 */
[----:B0-----:R-:W1:Y:S05]  /*18510*/  MUFU.RCP64H R29, UR6 ;  /* 0x00000006001d7d08 */ /* 0x001e6a0008001800 */
[----:B------:R-:W-:Y:S01]  /*18520*/  DFMA R142, R142, -UR4, R26 ;  /* 0x800000048e8e7c2b */ /* 0x000fe2000800001a */
[----:B------:R-:W-:Y:S01]  /*18530*/  UMOV UR4, 0x69ce2bdf ;  /* 0x69ce2bdf00047882 */ /* 0x000fe20000000000 */
[----:B------:R-:W-:Y:S01]  /*18540*/  IMAD.MOV.U32 R26, RZ, RZ, -0x35dec16 ;  /* 0xfca213eaff1a7424 */ /* 0x000fe200078e00ff */
[----:B------:R-:W-:Y:S01]  /*18550*/  UMOV UR5, 0x3e5ade15 ;  /* 0x3e5ade1500057882 */ /* 0x000fe20000000000 */
[----:B------:R-:W-:-:S06]  /*18560*/  IMAD.MOV.U32 R27, RZ, RZ, 0x3e928af3 ;  /* 0x3e928af3ff1b7424 */ /* 0x000fcc00078e00ff */
[----:B------:R-:W-:Y:S01]  /*18570*/  DFMA R26, R142, UR4, R26 ;  /* 0x000000048e1a7c2b */ /* 0x000fe2000800001a */
[----:B------:R-:W-:Y:S01]  /*18580*/  UMOV UR4, 0x62401315 ;  /* 0x6240131500047882 */ /* 0x000fe20000000000 */
[----:B------:R-:W-:Y:S01]  /*18590*/  UMOV UR5, 0x3ec71dee ;  /* 0x3ec71dee00057882 */ /* 0x000fe20000000000 */
[----:B-1----:R-:W-:Y:S01]  /*185a0*/  DFMA R30, R28, -R8, 1 ;  /* 0x3ff000001c1e742b */ /* 0x002fe20000000808 */
[----:B---3--:R-:W-:-:S04]  /*185b0*/  FSETP.GEU.AND P1, PT, |R131|, 6.5827683646048100446e-37, PT ;  /* 0x036000008300780b */ /* 0x008fc80003f2e200 */
[----:B------:R-:W-:Y:S01]  /*185c0*/  DFMA R26, R142, R26, UR4 ;  /* 0x000000048e1a7e2b */ /* 0x000fe2000800001a */
[----:B------:R-:W-:Y:S01]  /*185d0*/  UMOV UR4, 0x7c89eb71 ;  /* 0x7c89eb7100047882 */ /* 0x000fe20000000000 */
[----:B------:R-:W-:Y:S01]  /*185e0*/  UMOV UR5, 0x3efa0199 ;  /* 0x3efa019900057882 */ /* 0x000fe20000000000 */
[----:B------:R-:W-:-:S05]  /*185f0*/  DFMA R30, R30, R30, R30 ;  /* 0x0000001e1e1e722b */ /* 0x000fca000000001e */
[----:B------:R-:W-:Y:S01]  /*18600*/  DFMA R26, R142, R26, UR4 ;  /* 0x000000048e1a7e2b */ /* 0x000fe2000800001a */
[----:B------:R-:W-:Y:S01]  /*18610*/  UMOV UR4, 0x14761f65 ;  /* 0x14761f6500047882 */ /* 0x000fe20000000000 */
[----:B------:R-:W-:Y:S01]  /*18620*/  UMOV UR5, 0x3f2a01a0 ;  /* 0x3f2a01a000057882 */ /* 0x000fe20000000000 */
[----:B------:R-:W-:-:S05]  /*18630*/  DFMA R30, R28, R30, R28 ;  /* 0x0000001e1c1e722b */ /* 0x000fca000000001c */
[----:B------:R-:W-:Y:S01]  /*18640*/  DFMA R26, R142, R26, UR4 ;  /* 0x000000048e1a7e2b */ /* 0x000fe2000800001a */
        /* <DEDUP_REMOVED lines=9> */
[----:B------:R-:W-:Y:S01]  /*186e0*/  UMOV UR5, 0x3fa55555 ;  /* 0x3fa5555500057882 */ /* 0x000fe20000000000 */
[----:B--2---:R-:W-:-:S05]  /*186f0*/  DMUL R30, R28, UR10 ;  /* 0x0000000a1c1e7c28 */ /* 0x004fca0008000000 */
[----:B------:R-:W-:Y:S01]  /*18700*/  DFMA R26, R142, R26, UR4 ;  /* 0x000000048e1a7e2b */ /* 0x000fe2000800001a */
[----:B------:R-:W-:Y:S01]  /*18710*/  UMOV UR4, 0x55555511 ;  /* 0x5555551100047882 */ /* 0x000fe20000000000 */
[----:B------:R-:W-:Y:S01]  /*18720*/  UMOV UR5, 0x3fc55555 ;  /* 0x3fc5555500057882 */ /* 0x000fe20000000000 */
[----:B------:R-:W-:-:S05]  /*18730*/  DFMA R124, R30, -R8, UR10 ;  /* 0x0000000a1e7c7e2b */ /* 0x000fca0008000808 */
[----:B------:R-:W-:Y:S01]  /*18740*/  DFMA R26, R142, R26, UR4 ;  /* 0x000000048e1a7e2b */ /* 0x000fe2000800001a */
[----:B------:R-:W-:Y:S01]  /*18750*/  UMOV UR4, 0xb ;  /* 0x0000000b00047882 */ /* 0x000fe20000000000 */
[----:B------:R-:W-:-:S06]  /*18760*/  UMOV UR5, 0x3fe00000 ;  /* 0x3fe0000000057882 */ /* 0x000fcc0000000000 */
[----:B------:R-:W-:Y:S02]  /*18770*/  DFMA R8, R142, R26, UR4 ;  /* 0x000000048e087e2b */ /* 0x000fe4000800001a */
[----:B------:R-:W-:-:S06]  /*18780*/  DFMA R26, R28, R124, R30 ;  /* 0x0000007c1c1a722b */ /* 0x000fcc000000001e */
[----:B------:R-:W-:-:S08]  /*18790*/  DFMA R8, R142, R8, 1 ;  /* 0x3ff000008e08742b */ /* 0x000fd00000000008 */
[----:B------:R-:W-:Y:S01]  /*187a0*/  DFMA R142, R142, R8, 1 ;  /* 0x3ff000008e8e742b */ /* 0x000fe20000000008 */
[----:B------:R-:W-:-:S05]  /*187b0*/  FFMA R8, RZ, UR6, R27 ;  /* 0x00000006ff087c23 */ /* 0x000fca000800001b */
[----:B------:R-:W-:Y:S02]  /*187c0*/  FSETP.GT.AND P0, PT, |R8|, 1.469367938527859385e-39, PT ;  /* 0x001000000800780b */ /* 0x000fe40003f04200 */
[----:B------:R-:W-:-:S11]  /*187d0*/  DADD R8, -R142, 1 ;  /* 0x3ff000008e087429 */ /* 0x000fd60000000100 */
        /* <DEDUP_REMOVED lines=10> */
.L_x_379:
[----:B------:R-:W0:Y:S01]  /*18880*/  MUFU.RCP64H R29, R9 ;  /* 0x00000009001d7308 */ /* 0x000e220000001800 */
[----:B------:R-:W-:Y:S01]  /*18890*/  IMAD.MOV.U32 R28, RZ, RZ, 0x1 ;  /* 0x00000001ff1c7424 */ /* 0x000fe200078e00ff */
[----:B------:R-:W-:Y:S01]  /*188a0*/  UMOV UR4, 0x88e368f1 ;  /* 0x88e368f100047882 */ /* 0x000fe20000000000 */
[----:B------:R-:W-:Y:S01]  /*188b0*/  UMOV UR5, 0x3ee4f8b5 ;  /* 0x3ee4f8b500057882 */ /* 0x000fe20000000000 */
[----:B------:R-:W-:Y:S01]  /*188c0*/  BSSY.RECONVERGENT B2, `(.L_x_380) ;  /* 0x0000015000027945 */ /* 0x000fe20003800200 */
[----:B------:R-:W-:-:S10]  /*188d0*/  DMUL R124, R26, UR4 ;  /* 0x000000041a7c7c28 */ /* 0x000fd40008000000 */
        /* <DEDUP_REMOVED lines=19> */
.L_x_381:
[----:B------:R-:W-:Y:S05]  /*18a10*/  BSYNC.RECONVERGENT B2 ;  /* 0x0000000000027941 */ /* 0x000fea0003800200 */
.L_x_380:
[----:B------:R-:W-:Y:S01]  /*18a20*/  DADD R124, R110, R26 ;  /* 0x000000006e7c7229 */ /* 0x000fe2000000001a */
[----:B------:R-:W-:Y:S01]  /*18a30*/  IMAD.MOV.U32 R8, RZ, RZ, 0x1 ;  /* 0x00000001ff087424 */ /* 0x000fe200078e00ff */
[----:B------:R-:W0:Y:S01]  /*18a40*/  LDCU.64 UR4, c[0x3][0xa0] ;  /* 0x00c01400ff0477ac */ /* 0x000e220008000a00 */
[--C-:B------:R-:W-:Y:S01]  /*18a50*/  DADD R30, -R38, R112.reuse ;  /* 0x00000000261e7229 */ /* 0x100fe20000000170 */
[----:B------:R-:W-:Y:S02]  /*18a60*/  BSSY.RECONVERGENT B2, `(.L_x_378) ;  /* 0x0000019000027945 */ /* 0x000fe40003800200 */
[----:B------:R-:W1:Y:S01]  /*18a70*/  MUFU.RCP64H R9, R125 ;  /* 0x0000007d00097308 */ /* 0x000e620000001800 */
[----:B------:R-:W2:Y:S01]  /*18a80*/  LDCU.64 UR6, c[0x3][0xb0] ;  /* 0x00c01600ff0677ac */ /* 0x000ea20008000a00 */
[----:B0-----:R-:W-:Y:S02]  /*18a90*/  DFMA R142, -R142, UR4, R112 ;  /* 0x000000048e8e7c2b */ /* 0x001fe40008000170 */
[----:B-1----:R-:W-:-:S06]  /*18aa0*/  DFMA R28, -R124, R8, 1 ;  /* 0x3ff000007c1c742b */ /* 0x002fcc0000000108 */
[----:B------:R-:W-:Y:S02]  /*18ab0*/  DFMA R142, R142, R26, R30 ;  /* 0x0000001a8e8e722b */ /* 0x000fe4000000001e */
[----:B------:R-:W-:-:S06]  /*18ac0*/  DFMA R28, R28, R28, R28 ;  /* 0x0000001c1c1c722b */ /* 0x000fcc000000001c */
[----:B--2---:R-:W-:Y:S02]  /*18ad0*/  DMUL R142, R142, UR6 ;  /* 0x000000068e8e7c28 */ /* 0x004fe40008000000 */
[----:B------:R-:W-:-:S08]  /*18ae0*/  DFMA R28, R8, R28, R8 ;  /* 0x0000001c081c722b */ /* 0x000fd00000000008 */
[----:B------:R-:W-:Y:S01]  /*18af0*/  FSETP.GEU.AND P1, PT, |R143|, 6.5827683646048100446e-37, PT ;  /* 0x036000008f00780b */ /* 0x000fe20003f2e200 */
        /* <DEDUP_REMOVED lines=15> */
.L_x_382:
[----:B------:R-:W-:Y:S05]  /*18bf0*/  BSYNC.RECONVERGENT B2 ;  /* 0x0000000000027941 */ /* 0x000fea0003800200 */
.L_x_378:
[----:B------:R-:W-:Y:S05]  /*18c00*/  BSYNC.RECONVERGENT B1 ;  /* 0x0000000000017941 */ /* 0x000fea0003800200 */
.L_x_369:
[----:B------:R-:W0:Y:S01]  /*18c10*/  MUFU.RCP64H R27, R111 ;  /* 0x0000006f001b7308 */ /* 0x000e220000001800 */
[----:B------:R-:W-:Y:S01]  /*18c20*/  IMAD.MOV.U32 R26, RZ, RZ, 0x1 ;  /* 0x00000001ff1a7424 */ /* 0x000fe200078e00ff */
[----:B------:R-:W1:Y:S01]  /*18c30*/  LDCU.64 UR4, c[0x3][0xb0] ;  /* 0x00c01600ff0477ac */ /* 0x000e620008000a00 */
[----:B------:R-:W-:Y:S04]  /*18c40*/  BSSY.RECONVERGENT B1, `(.L_x_383) ;  /* 0x0000015000017945 */ /* 0x000fe80003800200 */
[----:B0-----:R-:W-:-:S08]  /*18c50*/  DFMA R28, -R110, R26, 1 ;  /* 0x3ff000006e1c742b */ /* 0x001fd0000000011a */
[----:B------:R-:W-:-:S08]  /*18c60*/  DFMA R28, R28, R28, R28 ;  /* 0x0000001c1c1c722b */ /* 0x000fd0000000001c */
[----:B------:R-:W-:Y:S02]  /*18c70*/  DFMA R26, R26, R28, R26 ;  /* 0x0000001c1a1a722b */ /* 0x000fe4000000001a */
[----:B------:R-:W-:-:S06]  /*18c80*/  DADD R28, -R38, R112 ;  /* 0x00000000261c7229 */ /* 0x000fcc0000000170 */
        /* <DEDUP_REMOVED lines=16> */
.L_x_384:
[----:B------:R-:W-:Y:S05]  /*18d90*/  BSYNC.RECONVERGENT B1 ;  /* 0x0000000000017941 */ /* 0x000fea0003800200 */
.L_x_383:
[----:B------:R-:W0:Y:S01]  /*18da0*/  MUFU.RCP64H R29, R105 ;  /* 0x00000069001d7308 */ /* 0x000e220000001800 */
[----:B------:R-:W-:Y:S01]  /*18db0*/  IMAD.MOV.U32 R28, RZ, RZ, 0x1 ;  /* 0x00000001ff1c7424 */ /* 0x000fe200078e00ff */
[----:B------:R-:W-:Y:S01]  /*18dc0*/  DMUL R144, R26, R144 ;  /* 0x000000901a907228 */ /* 0x000fe20000000000 */
[----:B------:R-:W-:Y:S01]  /*18dd0*/  BSSY.RECONVERGENT B1, `(.L_x_385) ;  /* 0x0000017000017945 */ /* 0x000fe20003800200 */
[----:B------:R-:W-:Y:S02]  /*18de0*/  DMUL R8, R8, R10 ;  /* 0x0000000a08087228 */ /* 0x000fe40000000000 */
[----:B------:R-:W-:-:S06]  /*18df0*/  DSETP.NEU.AND P6, PT, R38, RZ, PT ;  /* 0x000000ff2600722a */ /* 0x000fcc0003fcd000 */
[----:B------:R-:W-:Y:S01]  /*18e00*/  FSETP.GEU.AND P1, PT, |R145|, 6.5827683646048100446e-37, PT ;  /* 0x036000009100780b */ /* 0x000fe20003f2e200 */
[----:B------:R-:W-:Y:S02]  /*18e10*/  DFMA R148, R26, R148, R8 ;  /* 0x000000941a94722b */ /* 0x000fe40000000008 */
        /* <DEDUP_REMOVED lines=18> */
.L_x_386:
[----:B------:R-:W-:Y:S05]  /*18f40*/  BSYNC.RECONVERGENT B1 ;  /* 0x0000000000017941 */ /* 0x000fea0003800200 */
.L_x_385:
[----:B------:R-:W0:Y:S01]  /*18f50*/  LDCU UR6, c[0x3][0x24] ;  /* 0x00c00480ff0677ac */ /* 0x000e220008000800 */
[----:B------:R-:W1:Y:S01]  /*18f60*/  LDC.64 R30, c[0x3][0x20] ;  /* 0x00c00800ff1e7b82 */ /* 0x000e620000000a00 */
[----:B------:R-:W-:Y:S01]  /*18f70*/  IMAD.MOV.U32 R8, RZ, RZ, 0x1 ;  /* 0x00000001ff087424 */ /* 0x000fe200078e00ff */
[----:B-----5:R-:W-:Y:S01]  /*18f80*/  DMUL R28, R114, R28 ;  /* 0x0000001c721c7228 */ /* 0x020fe20000000000 */
[----:B------:R-:W2:Y:S01]  /*18f90*/  LDCU.64 UR4, c[0x3][0xc0] ;  /* 0x00c01800ff0477ac */ /* 0x000ea20008000a00 */
[----:B------:R-:W-:Y:S06]  /*18fa0*/  BSSY.RECONVERGENT B1, `(.L_x_387) ;  /* 0x0000019000017945 */ /* 0x000fec0003800200 */
[----:B------:R-:W-:Y:S01]  /*18fb0*/  DFMA R28, R118, R148, R28 ;  /* 0x00000094761c722b */ /* 0x000fe2000000001c */
[----:B0-----:R-:W1:Y:S07]  /*18fc0*/  MUFU.RCP64H R9, UR6 ;  /* 0x0000000600097d08 */ /* 0x001e6e0008001800 */
[----:B--2---:R-:W-:-:S10]  /*18fd0*/  DMUL R124, R28, UR4 ;  /* 0x000000041c7c7c28 */ /* 0x004fd40008000000 */
        /* <DEDUP_REMOVED lines=21> */
.L_x_388:
[----:B------:R-:W-:Y:S05]  /*19130*/  BSYNC.RECONVERGENT B1 ;  /* 0x0000000000017941 */ /* 0x000fea0003800200 */
.L_x_387:
[----:B------:R-:W-:Y:S01]  /*19140*/  ISETP.NE.AND P0, PT, R130, 0x7ff00000, PT ;  /* 0x7ff000008200780c */ /* 0x000fe20003f05270 */
[----:B------:R-:W-:Y:S01]  /*19150*/  BSSY.RECONVERGENT B0, `(.L_x_389) ;  /* 0x000000b000007945 */ /* 0x000fe20003800200 */
[----:B------:R-:W-:Y:S02]  /*19160*/  IMAD.MOV.U32 R26, RZ, RZ, R24 ;  /* 0x000000ffff1a7224 */ /* 0x000fe400078e0018 */
[----:B------:R-:W-:Y:S01]  /*19170*/  IMAD.MOV.U32 R27, RZ, RZ, R25 ;  /* 0x000000ffff1b7224 */ /* 0x000fe200078e0019 */
[----:B------:R-:W-:-:S08]  /*19180*/  @!P6 CS2R R26, SRZ ;  /* 0x00000000001ae805 */ /* 0x000fd0000001ff00 */
[----:B------:R-:W-:Y:S05]  /*19190*/  @P0 BRA `(.L_x_390) ;  /* 0x0000000000180947 */ /* 0x000fea0003800000 */
[----:B------:R-:W-:-:S14]  /*191a0*/  DSETP.NAN.AND P1, PT, R38, R38, PT ;  /* 0x000000262600722a */ /* 0x000fdc0003f28000 */
[----:B------:R-:W-:Y:S01]  /*191b0*/  @P1 DADD R26, R38, 2 ;  /* 0x40000000261a1429 */ /* 0x000fe20000000000 */
[----:B------:R-:W-:Y:S10]  /*191c0*/  @P1 BRA `(.L_x_390) ;  /* 0x00000000000c1947 */ /* 0x000ff40003800000 */
[----:B------:R-:W-:-:S14]  /*191d0*/  DSETP.NEU.AND P1, PT, |R38|, +INF , PT ;  /* 0x7ff000002600742a */ /* 0x000fdc0003f2d200 */
[----:B------:R-:W-:Y:S02]  /*191e0*/  @!P1 IMAD.MOV.U32 R26, RZ, RZ, 0x0 ;  /* 0x00000000ff1a9424 */ /* 0x000fe400078e00ff */
[----:B------:R-:W-:-:S07]  /*191f0*/  @!P1 IMAD.MOV.U32 R27, RZ, RZ, 0x7ff00000 ;  /* 0x7ff00000ff1b9424 */ /* 0x000fce00078e00ff */
.L_x_390:
[----:B------:R-:W-:Y:S05]  /*19200*/  BSYNC.RECONVERGENT B0 ;  /* 0x0000000000007941 */ /* 0x000fea0003800200 */
.L_x_389:
[----:B------:R-:W0:Y:S01]  /*19210*/  LDCU.128 UR4, c[0x3][0xf0] ;  /* 0x00c01e00ff0477ac */ /* 0x000e220008000c00 */
[----:B------:R-:W-:Y:S01]  /*19220*/  FSEL R148, R26, RZ, P5 ;  /* 0x000000ff1a947208 */ /* 0x000fe20002800000 */
[----:B------:R-:W-:Y:S01]  /*19230*/  BSSY.RECONVERGENT B0, `(.L_x_391) ;  /* 0x0000009000007945 */ /* 0x000fe20003800200 */
[----:B------:R-:W-:Y:S01]  /*19240*/  FSEL R149, R27, 1.875, P5 ;  /* 0x3ff000001b957808 */ /* 0x000fe20002800000 */
[----:B------:R-:W-:Y:S01]  /*19250*/  IMAD.MOV.U32 R27, RZ, RZ, 0x40000000 ;  /* 0x40000000ff1b7424 */ /* 0x000fe200078e00ff */
[----:B------:R-:W-:Y:S01]  /*19260*/  MOV R26, RZ ;  /* 0x000000ff001a7202 */ /* 0x000fe20000000f00 */
[----:B0-----:R-:W-:-:S03]  /*19270*/  DADD R28, -RZ, |UR6| ;  /* 0x40000006ff1c7e29 */ /* 0x001fc60008000100 */
[----:B------:R-:W-:-:S07]  /*19280*/  DMUL R148, R148, UR4 ;  /* 0x0000000494947c28 */ /* 0x000fce0008000000 */
[----:B------:R-:W-:Y:S01]  /*19290*/  IMAD.MOV.U32 R30, RZ, RZ, R28 ;  /* 0x000000ffff1e7224 */ /* 0x000fe200078e001c */
[----:B------:R-:W-:-:S07]  /*192a0*/  MOV R28, 0x192c0 ;  /* 0x000192c0001c7802 */ /* 0x000fce0000000f00 */
[----:B------:R-:W-:Y:S05]  /*192b0*/  CALL.REL.NOINC `($_Z5Itot1idPdPsS_S_Pi$__internal_accurate_pow) ;  /* 0x0000007400447944 */ /* 0x000fea0003c00000 */
[----:B------:R-:W-:Y:S05]  /*192c0*/  BSYNC.RECONVERGENT B0 ;  /* 0x0000000000007941 */ /* 0x000fea0003800200 */
.L_x_391:
[----:B------:R-:W0:Y:S02]  /*192d0*/  LDC.64 R30, c[0x3][0xf8] ;  /* 0x00c03e00ff1e7b82 */ /* 0x000e240000000a00 */
[C---:B0-----:R-:W-:Y:S02]  /*192e0*/  DADD R28, R30.reuse, 2 ;  /* 0x400000001e1c7429 */ /* 0x041fe40000000000 */
        /* <DEDUP_REMOVED lines=12> */
.L_x_392:
[----:B------:R-:W-:Y:S01]  /*193b0*/  BSSY.RECONVERGENT B0, `(.L_x_393) ;  /* 0x000000b000007945 */ /* 0x000fe20003800200 */
        /* <DEDUP_REMOVED lines=10> */
.L_x_394:
[----:B------:R-:W-:Y:S05]  /*19460*/  BSYNC.RECONVERGENT B0 ;  /* 0x0000000000007941 */ /* 0x000fea0003800200 */
.L_x_393:
[----:B------:R-:W-:Y:S01]  /*19470*/  FSEL R24, R24, RZ, P5 ;  /* 0x000000ff18187208 */ /* 0x000fe20002800000 */
[----:B------:R-:W-:Y:S01]  /*19480*/  BSSY.RECONVERGENT B1, `(.L_x_395) ;  /* 0x0000018000017945 */ /* 0x000fe20003800200 */
[----:B------:R-:W-:Y:S02]  /*19490*/  FSEL R25, R25, 1.875, P5 ;  /* 0x3ff0000019197808 */ /* 0x000fe40002800000 */
[----:B------:R-:W-:-:S04]  /*194a0*/  FSETP.GEU.AND P1, PT, |R149|, 6.5827683646048100446e-37, PT ;  /* 0x036000009500780b */ /* 0x000fc80003f2e200 */
        /* <DEDUP_REMOVED lines=21> */
.L_x_396:
[----:B------:R-:W-:Y:S05]  /*19600*/  BSYNC.RECONVERGENT B1 ;  /* 0x0000000000017941 */ /* 0x000fea0003800200 */
.L_x_395:
[----:B------:R-:W-:Y:S04]  /*19610*/  BSSY.RECONVERGENT B1, `(.L_x_397) ;  /* 0x0000221000017945 */ /* 0x000fe80003800200 */
        /* <DEDUP_REMOVED lines=42> */
[C---:B------:R-:W-:Y:S01]  /*198c0*/  DFMA R26, R28.reuse, R26, UR4 ;  /* 0x000000041c1a7e2b */ /* 0x040fe2000800001a */
[----:B------:R-:W0:Y:S07]  /*198d0*/  LDCU.64 UR4, c[0x3][0xb8] ;  /* 0x00c01700ff0477ac */ /* 0x000e2e0008000a00 */
[----:B------:R-:W-:-:S08]  /*198e0*/  DFMA R26, R28, R26, 1 ;  /* 0x3ff000001c1a742b */ /* 0x000fd0000000001a */
[----:B------:R-:W-:Y:S02]  /*198f0*/  DFMA R144, R28, R26, 1 ;  /* 0x3ff000001c90742b */ /* 0x000fe4000000001a */
[----:B0-----:R-:W-:-:S08]  /*19900*/  DMUL R146, R108, UR4 ;  /* 0x000000046c927c28 */ /* 0x001fd00008000000 */
[----:B------:R-:W-:Y:S01]  /*19910*/  LEA R149, R142, R145, 0x14 ;  /* 0x000000918e957211 */ /* 0x000fe200078ea0ff */
[----:B------:R-:W-:-:S04]  /*19920*/  IMAD.MOV.U32 R148, RZ, RZ, R144 ;  /* 0x000000ffff947224 */ /* 0x000fc800078e0090 */
[----:B------:R-:W-:Y:S02]  /*19930*/  IMAD.MOV.U32 R150, RZ, RZ, R148 ;  /* 0x000000ffff967224 */ /* 0x000fe400078e0094 */
        /* <DEDUP_REMOVED lines=8> */
[----:B------:R-:W-:Y:S01]  /*199c0*/  @!P1 SHF.R.S32.HI R27, RZ, 0x1, R26 ;  /* 0x00000001ff1b9819 */ /* 0x000fe2000001141a */
[----:B------:R-:W-:-:S04]  /*199d0*/  @!P1 IMAD.MOV.U32 R26, RZ, RZ, R144 ;  /* 0x000000ffff1a9224 */ /* 0x000fc800078e0090 */
[----:B------:R-:W-:Y:S02]  /*199e0*/  @!P1 IMAD.IADD R28, R142, 0x1, -R27 ;  /* 0x000000018e1c9824 */ /* 0x000fe400078e0a1b */
[----:B------:R-:W-:-:S03]  /*199f0*/  @!P1 IMAD R27, R27, 0x100000, R145 ;  /* 0x001000001b1b9824 */ /* 0x000fc600078e0291 */
[----:B------:R-:W-:Y:S01]  /*19a00*/  @!P1 LEA R29, R28, 0x3ff00000, 0x14 ;  /* 0x3ff000001c1d9811 */ /* 0x000fe200078ea0ff */
[----:B------:R-:W-:-:S06]  /*19a10*/  @!P1 IMAD.MOV.U32 R28, RZ, RZ, RZ ;  /* 0x000000ffff1c9224 */ /* 0x000fcc00078e00ff */
[----:B------:R-:W-:-:S11]  /*19a20*/  @!P1 DMUL R150, R26, R28 ;  /* 0x0000001c1a969228 */ /* 0x000fd60000000000 */
.L_x_400:
[----:B------:R-:W-:Y:S05]  /*19a30*/  BSYNC.RECONVERGENT B0 ;  /* 0x0000000000007941 */ /* 0x000fea0003800200 */
.L_x_399:
[----:B------:R-:W-:Y:S01]  /*19a40*/  DADD R124, -R150, 1 ;  /* 0x3ff00000967c7429 */ /* 0x000fe20000000100 */
[----:B------:R-:W-:Y:S01]  /*19a50*/  MOV R26, 0x1 ;  /* 0x00000001001a7802 */ /* 0x000fe20000000f00 */
[----:B------:R-:W-:Y:S01]  /*19a60*/  BSSY.RECONVERGENT B2, `(.L_x_401) ;  /* 0x0000014000027945 */ /* 0x000fe20003800200 */
[----:B------:R-:W-:-:S03]  /*19a70*/  FSETP.GEU.AND P2, PT, |R147|, 6.5827683646048100446e-37, PT ;  /* 0x036000009300780b */ /* 0x000fc60003f4e200 */
        /* <DEDUP_REMOVED lines=18> */
.L_x_402:
[----:B------:R-:W-:Y:S05]  /*19ba0*/  BSYNC.RECONVERGENT B2 ;  /* 0x0000000000027941 */ /* 0x000fea0003800200 */
.L_x_401:
        /* <DEDUP_REMOVED lines=9> */
[----:B------:R-:W-:Y:S02]  /*19c40*/  DFMA R26, R26, R124, R26 ;  /* 0x0000007c1a1a722b */ /* 0x000fe4000000001a */
[----:B------:R-:W0:Y:S06]  /*19c50*/  LDC.64 R124, c[0x3][0xa0] ;  /* 0x00c02800ff7c7b82 */ /* 0x000e2c0000000a00 */
[----:B------:R-:W-:-:S08]  /*19c60*/  DFMA R132, R26, -R30, 1 ;  /* 0x3ff000001a84742b */ /* 0x000fd0000000081e */
[----:B------:R-:W-:-:S08]  /*19c70*/  DFMA R26, R26, R132, R26 ;  /* 0x000000841a1a722b */ /* 0x000fd0000000001a */
[----:B--2---:R-:W-:-:S08]  /*19c80*/  DMUL R132, R26, UR6 ;  /* 0x000000061a847c28 */ /* 0x004fd00008000000 */
[----:B------:R-:W-:Y:S02]  /*19c90*/  DFMA R134, R132, -R30, UR6 ;  /* 0x0000000684867e2b */ /* 0x000fe4000800081e */
[CC--:B0-----:R-:W-:Y:S02]  /*19ca0*/  DFMA R30, R150.reuse, R124.reuse, -R38 ;  /* 0x0000007c961e722b */ /* 0x0c1fe40000000826 */
[----:B------:R-:W-:-:S04]  /*19cb0*/  DFMA R124, R150, R124, -R112 ;  /* 0x0000007c967c722b */ /* 0x000fc80000000870 */
[----:B------:R-:W-:-:S04]  /*19cc0*/  DFMA R26, R26, R134, R132 ;  /* 0x000000861a1a722b */ /* 0x000fc80000000084 */
[----:B------:R-:W-:-:S06]  /*19cd0*/  DFMA R30, R124, R16, R30 ;  /* 0x000000107c1e722b */ /* 0x000fcc000000001e */
[----:B------:R-:W-:Y:S02]  /*19ce0*/  FFMA R16, RZ, UR4, R27 ;  /* 0x00000004ff107c23 */ /* 0x000fe4000800001b */
[----:B------:R-:W-:-:S03]  /*19cf0*/  DMUL R150, R30, R28 ;  /* 0x0000001c1e967228 */ /* 0x000fc60000000000 */
        /* <DEDUP_REMOVED lines=10> */
[----:B------:R-:W-:-:S07]  /*19da0*/  IMAD.MOV.U32 R26, RZ, RZ, R28 ;  /* 0x000000ffff1a7224 */ /* 0x000fce00078e001c */
.L_x_403:
        /* <DEDUP_REMOVED lines=56> */
[----:B------:R-:W-:Y:S02]  /*1a130*/  @!P2 IMAD.MOV.U32 R16, RZ, RZ, R30 ;  /* 0x000000ffff10a224 */ /* 0x000fe400078e001e */
[----:B------:R-:W-:-:S06]  /*1a140*/  @!P2 IMAD.MOV.U32 R30, RZ, RZ, RZ ;  /* 0x000000ffff1ea224 */ /* 0x000fcc00078e00ff */
[----:B------:R-:W-:-:S11]  /*1a150*/  @!P2 DMUL R28, R16, R30 ;  /* 0x0000001e101ca228 */ /* 0x000fd60000000000 */
.L_x_405:
[----:B------:R-:W-:Y:S05]  /*1a160*/  BSYNC.RECONVERGENT B0 ;  /* 0x0000000000007941 */ /* 0x000fea0003800200 */
.L_x_404:
[----:B------:R-:W-:Y:S01]  /*1a170*/  DADD R124, -R28, 1 ;  /* 0x3ff000001c7c7429 */ /* 0x000fe20000000100 */
[----:B------:R-:W-:Y:S01]  /*1a180*/  IMAD.MOV.U32 R16, RZ, RZ, 0x1 ;  /* 0x00000001ff107424 */ /* 0x000fe200078e00ff */
[----:B------:R-:W-:Y:S04]  /*1a190*/  BSSY.RECONVERGENT B2, `(.L_x_406) ;  /* 0x0000015000027945 */ /* 0x000fe80003800200 */
        /* <DEDUP_REMOVED lines=19> */
[----:B------:R-:W-:-:S07]  /*1a2d0*/  IMAD.MOV.U32 R26, RZ, RZ, R28 ;  /* 0x000000ffff1a7224 */ /* 0x000fce00078e001c */
.L_x_407:
[----:B------:R-:W-:Y:S05]  /*1a2e0*/  BSYNC.RECONVERGENT B2 ;  /* 0x0000000000027941 */ /* 0x000fea0003800200 */
.L_x_406:
        /* <DEDUP_REMOVED lines=22> */
.L_x_409:
[----:B------:R-:W-:Y:S05]  /*1a450*/  BSYNC.RECONVERGENT B2 ;  /* 0x0000000000027941 */ /* 0x000fea0003800200 */
.L_x_408:
[----:B------:R-:W-:Y:S04]  /*1a460*/  BSSY.RECONVERGENT B0, `(.L_x_410) ;  /* 0x000000e000007945 */ /* 0x000fe80003800200 */
[----:B------:R-:W-:Y:S05]  /*1a470*/  @!P0 BRA `(.L_x_411) ;  /* 0x0000000000308947 */ /* 0x000fea0003800000 */
[----:B------:R-:W-:Y:S01]  /*1a480*/  FSETP.GEU.AND P1, PT, |R131|, 4.2275390625, PT ;  /* 0x408748008300780b */ /* 0x000fe20003f2e200 */
[C---:B------:R-:W-:Y:S02]  /*1a490*/  DADD R30, -R108.reuse, +INF ;  /* 0x7ff000006c1e7429 */ /* 0x040fe40000000100 */
[----:B------:R-:W-:-:S08]  /*1a4a0*/  DSETP.GT.AND P0, PT, R108, RZ, PT ;  /* 0x000000ff6c00722a */ /* 0x000fd00003f04000 */
[----:B------:R-:W-:Y:S02]  /*1a4b0*/  FSEL R148, R30, RZ, !P0 ;  /* 0x000000ff1e947208 */ /* 0x000fe40004000000 */
[----:B------:R-:W-:Y:S02]  /*1a4c0*/  @!P1 LEA.HI R28, R142, R142, RZ, 0x1 ;  /* 0x0000008e8e1c9211 */ /* 0x000fe400078f08ff */
[----:B------:R-:W-:Y:S02]  /*1a4d0*/  FSEL R149, R31, RZ, !P0 ;  /* 0x000000ff1f957208 */ /* 0x000fe40004000000 */
[----:B------:R-:W-:-:S04]  /*1a4e0*/  @!P1 SHF.R.S32.HI R29, RZ, 0x1, R28 ;  /* 0x00000001ff1d9819 */ /* 0x000fc8000001141c */
[----:B------:R-:W-:Y:S01]  /*1a4f0*/  @!P1 LEA R145, R29, R145, 0x14 ;  /* 0x000000911d919211 */ /* 0x000fe200078ea0ff */
[----:B------:R-:W-:-:S05]  /*1a500*/  @!P1 IMAD.IADD R28, R142, 0x1, -R29 ;  /* 0x000000018e1c9824 */ /* 0x000fca00078e0a1d */
[----:B------:R-:W-:Y:S01]  /*1a510*/  @!P1 LEA R29, R28, 0x3ff00000, 0x14 ;  /* 0x3ff000001c1d9811 */ /* 0x000fe200078ea0ff */
[----:B------:R-:W-:-:S06]  /*1a520*/  @!P1 IMAD.MOV.U32 R28, RZ, RZ, RZ ;  /* 0x000000ffff1c9224 */ /* 0x000fcc00078e00ff */
[----:B------:R-:W-:-:S11]  /*1a530*/  @!P1 DMUL R148, R144, R28 ;  /* 0x0000001c90949228 */ /* 0x000fd60000000000 */
.L_x_411:
[----:B------:R-:W-:Y:S05]  /*1a540*/  BSYNC.RECONVERGENT B0 ;  /* 0x0000000000007941 */ /* 0x000fea0003800200 */
.L_x_410:
[----:B------:R-:W-:Y:S01]  /*1a550*/  DADD R110, -R148, 1 ;  /* 0x3ff00000946e7429 */ /* 0x000fe20000000100 */
[----:B------:R-:W-:Y:S01]  /*1a560*/  IMAD.MOV.U32 R28, RZ, RZ, 0x1 ;  /* 0x00000001ff1c7424 */ /* 0x000fe200078e00ff */
[----:B------:R-:W-:Y:S01]  /*1a570*/  FSETP.GEU.AND P1, PT, |R147|, 6.5827683646048100446e-37, PT ;  /* 0x036000009300780b */ /* 0x000fe20003f2e200 */
        /* <DEDUP_REMOVED lines=9> */
[----:B------:R-:W-:Y:S01]  /*1a610*/  DFMA R28, R28, R108, R30 ;  /* 0x0000006c1c1c722b */ /* 0x000fe2000000001e */
[----:B------:R-:W-:Y:S02]  /*1a620*/  IMAD.MOV.U32 R108, RZ, RZ, R26 ;  /* 0x000000ffff6c7224 */ /* 0x000fe400078e001a */
[----:B------:R-:W-:-:S07]  /*1a630*/  IMAD.MOV.U32 R109, RZ, RZ, R27 ;  /* 0x000000ffff6d7224 */ /* 0x000fce00078e001b */
        /* <DEDUP_REMOVED lines=8> */
[----:B------:R-:W-:Y:S05]  /*1a6c0*/  CALL.REL.NOINC `($__internal_1_$__cuda_sm20_div_rn_f64_full) ;  /* 0x0000005800ac7944 */ /* 0x000fea0003c00000 */
[----:B------:R-:W-:-:S07]  /*1a6d0*/  IMAD.MOV.U32 R29, RZ, RZ, R27 ;  /* 0x000000ffff1d7224 */ /* 0x000fce00078e001b */
.L_x_413:
[----:B------:R-:W-:Y:S05]  /*1a6e0*/  BSYNC.RECONVERGENT B2 ;  /* 0x0000000000027941 */ /* 0x000fea0003800200 */
.L_x_412:
[----:B------:R-:W0:Y:S01]  /*1a6f0*/  MUFU.RCP64H R27, R111 ;  /* 0x0000006f001b7308 */ /* 0x000e220000001800 */
[----:B------:R-:W-:Y:S01]  /*1a700*/  IMAD.MOV.U32 R26, RZ, RZ, 0x1 ;  /* 0x00000001ff1a7424 */ /* 0x000fe200078e00ff */
[----:B------:R-:W1:Y:S01]  /*1a710*/  LDCU.64 UR4, c[0x3][0xa0] ;  /* 0x00c01400ff0477ac */ /* 0x000e620008000a00 */
[----:B------:R-:W-:Y:S01]  /*1a720*/  FSETP.GEU.AND P1, PT, |R17|, 6.5827683646048100446e-37, PT ;  /* 0x036000001100780b */ /* 0x000fe20003f2e200 */
[----:B------:R-:W-:Y:S03]  /*1a730*/  BSSY.RECONVERGENT B2, `(.L_x_414) ;  /* 0x0000015000027945 */ /* 0x000fe60003800200 */
[----:B0-----:R-:W-:Y:S02]  /*1a740*/  DFMA R30, -R110, R26, 1 ;  /* 0x3ff000006e1e742b */ /* 0x001fe4000000011a */
[----:B-1----:R-:W-:-:S06]  /*1a750*/  DFMA R130, R148, UR4, -R38 ;  /* 0x0000000494827c2b */ /* 0x002fcc0008000826 */
[----:B------:R-:W-:Y:S02]  /*1a760*/  DFMA R30, R30, R30, R30 ;  /* 0x0000001e1e1e722b */ /* 0x000fe4000000001e */
[----:B------:R-:W-:-:S06]  /*1a770*/  DMUL R130, R130, R28 ;  /* 0x0000001c82827228 */ /* 0x000fcc0000000000 */
        /* <DEDUP_REMOVED lines=15> */
[----:B------:R-:W-:-:S07]  /*1a870*/  IMAD.MOV.U32 R26, RZ, RZ, R28 ;  /* 0x000000ffff1a7224 */ /* 0x000fce00078e001c */
.L_x_415:
[----:B------:R-:W-:Y:S05]  /*1a880*/  BSYNC.RECONVERGENT B2 ;  /* 0x0000000000027941 */ /* 0x000fea0003800200 */
.L_x_414:
[----:B------:R-:W-:Y:S01]  /*1a890*/  DADD R124, R26, 1 ;  /* 0x3ff000001a7c7429 */ /* 0x000fe20000000000 */
        /* <DEDUP_REMOVED lines=21> */
.L_x_417:
[----:B------:R-:W-:Y:S05]  /*1a9f0*/  BSYNC.RECONVERGENT B2 ;  /* 0x0000000000027941 */ /* 0x000fea0003800200 */
.L_x_416:
[----:B------:R-:W-:Y:S02]  /*1aa00*/  IMAD.MOV.U32 R16, RZ, RZ, R26 ;  /* 0x000000ffff107224 */ /* 0x000fe400078e001a */
[----:B------:R-:W-:Y:S01]  /*1aa10*/  IMAD.MOV.U32 R17, RZ, RZ, R27 ;  /* 0x000000ffff117224 */ /* 0x000fe200078e001b */
[----:B------:R-:W-:Y:S06]  /*1aa20*/  BRA `(.L_x_418) ;  /* 0x0000000c007c7947 */ /* 0x000fec0003800000 */
.L_x_398:
[----:B------:R-:W-:Y:S01]  /*1aa30*/  IMAD.MOV.U32 R26, RZ, RZ, 0x0 ;  /* 0x00000000ff1a7424 */ /* 0x000fe200078e00ff */
[----:B------:R-:W-:Y:S01]  /*1aa40*/  MOV R27, 0x43380000 ;  /* 0x43380000001b7802 */ /* 0x000fe20000000f00 */
[----:B------:R-:W-:Y:S01]  /*1aa50*/  IMAD.MOV.U32 R28, RZ, RZ, -0x105c611 ;  /* 0xfefa39efff1c7424 */ /* 0x000fe200078e00ff */
[----:B------:R-:W-:Y:S01]  /*1aa60*/  UMOV UR4, 0x88e368f1 ;  /* 0x88e368f100047882 */ /* 0x000fe20000000000 */
[----:B------:R-:W-:Y:S01]  /*1aa70*/  IMAD.MOV.U32 R29, RZ, RZ, 0x3fe62e42 ;  /* 0x3fe62e42ff1d7424 */ /* 0x000fe200078e00ff */
[----:B------:R-:W-:Y:S01]  /*1aa80*/  UMOV UR5, 0x3ee4f8b5 ;  /* 0x3ee4f8b500057882 */ /* 0x000fe20000000000 */
[----:B------:R-:W-:Y:S01]  /*1aa90*/  IMAD.MOV.U32 R142, RZ, RZ, -0x771c970f ;  /* 0x88e368f1ff8e7424 */ /* 0x000fe200078e00ff */
[----:B------:R-:W-:Y:S01]  /*1aaa0*/  DADD R26, -R26, 6.75539944105574400000e+15 ;  /* 0x433800001a1a7429 */ /* 0x000fe20000000100 */
[----:B------:R-:W-:-:S07]  /*1aab0*/  IMAD.MOV.U32 R143, RZ, RZ, 0x3ee4f8b5 ;  /* 0x3ee4f8b5ff8f7424 */ /* 0x000fce00078e00ff */
[----:B------:R-:W-:Y:S01]  /*1aac0*/  DFMA R28, R26, -R28, -UR4 ;  /* 0x800000041a1c7e2b */ /* 0x000fe2000800081c */
        /* <DEDUP_REMOVED lines=34> */
[----:B------:R-:W-:Y:S01]  /*1acf0*/  DFMA R130, R28, R26, 1 ;  /* 0x3ff000001c82742b */ /* 0x000fe2000000001a */
[----:B------:R-:W-:Y:S01]  /*1ad00*/  IMAD.MOV.U32 R26, RZ, RZ, 0x1 ;  /* 0x00000001ff1a7424 */ /* 0x000fe200078e00ff */
[----:B0-----:R-:W-:-:S06]  /*1ad10*/  DMUL R142, R142, UR4 ;  /* 0x000000048e8e7c28 */ /* 0x001fcc0008000000 */
[----:B------:R-:W-:-:S04]  /*1ad20*/  DADD R108, -R130, 1 ;  /* 0x3ff00000826c7429 */ /* 0x000fc80000000100 */
[----:B------:R-:W-:Y:S02]  /*1ad30*/  FSETP.GEU.AND P1, PT, |R143|, 6.5827683646048100446e-37, PT ;  /* 0x036000008f00780b */ /* 0x000fe40003f2e200 */
        /* <DEDUP_REMOVED lines=18> */
[----:B------:R-:W-:-:S07]  /*1ae60*/  IMAD.MOV.U32 R26, RZ, RZ, R28 ;  /* 0x000000ffff1a7224 */ /* 0x000fce00078e001c */
.L_x_419:
        /* <DEDUP_REMOVED lines=32> */
.L_x_420:
[----:B------:R-:W0:Y:S01]  /*1b070*/  MUFU.RCP64H R17, R109 ;  /* 0x0000006d00117308 */ /* 0x000e220000001800 */
[----:B------:R-:W-:Y:S01]  /*1b080*/  IMAD.MOV.U32 R16, RZ, RZ, 0x1 ;  /* 0x00000001ff107424 */ /* 0x000fe200078e00ff */
[----:B------:R-:W-:Y:S01]  /*1b090*/  UMOV UR4, 0x88e368f1 ;  /* 0x88e368f100047882 */ /* 0x000fe20000000000 */
[----:B------:R-:W-:Y:S01]  /*1b0a0*/  UMOV UR5, 0x3ee4f8b5 ;  /* 0x3ee4f8b500057882 */ /* 0x000fe20000000000 */
[----:B------:R-:W-:Y:S03]  /*1b0b0*/  BSSY.RECONVERGENT B2, `(.L_x_421) ;  /* 0x0000015000027945 */ /* 0x000fe60003800200 */
[----:B0-----:R-:W-:-:S08]  /*1b0c0*/  DFMA R26, -R108, R16, 1 ;  /* 0x3ff000006c1a742b */ /* 0x001fd00000000110 */
[----:B------:R-:W-:-:S08]  /*1b0d0*/  DFMA R26, R26, R26, R26 ;  /* 0x0000001a1a1a722b */ /* 0x000fd0000000001a */
[----:B------:R-:W-:Y:S02]  /*1b0e0*/  DFMA R26, R16, R26, R16 ;  /* 0x0000001a101a722b */ /* 0x000fe40000000010 */
[----:B------:R-:W-:-:S06]  /*1b0f0*/  DMUL R16, R28, UR4 ;  /* 0x000000041c107c28 */ /* 0x000fcc0008000000 */
        /* <DEDUP_REMOVED lines=15> */
[----:B------:R-:W-:-:S07]  /*1b1f0*/  MOV R26, R28 ;  /* 0x0000001c001a7202 */ /* 0x000fce0000000f00 */
.L_x_422:
[----:B------:R-:W-:Y:S05]  /*1b200*/  BSYNC.RECONVERGENT B2 ;  /* 0x0000000000027941 */ /* 0x000fea0003800200 */
.L_x_421:
        /* <DEDUP_REMOVED lines=23> */
.L_x_424:
[----:B------:R-:W-:Y:S05]  /*1b380*/  BSYNC.RECONVERGENT B2 ;  /* 0x0000000000027941 */ /* 0x000fea0003800200 */
.L_x_423:
[----:B------:R-:W-:Y:S01]  /*1b390*/  DADD R110, -R130, 1 ;  /* 0x3ff00000826e7429 */ /* 0x000fe20000000100 */
[----:B------:R-:W-:Y:S01]  /*1b3a0*/  IMAD.MOV.U32 R26, RZ, RZ, 0x1 ;  /* 0x00000001ff1a7424 */ /* 0x000fe200078e00ff */
[----:B------:R-:W-:-:S04]  /*1b3b0*/  FSETP.GEU.AND P1, PT, |R143|, 6.5827683646048100446e-37, PT ;  /* 0x036000008f00780b */ /* 0x000fc80003f2e200 */
        /* <DEDUP_REMOVED lines=19> */
.L_x_425:
        /* <DEDUP_REMOVED lines=25> */
.L_x_427:
[----:B------:R-:W-:Y:S05]  /*1b680*/  BSYNC.RECONVERGENT B2 ;  /* 0x0000000000027941 */ /* 0x000fea0003800200 */
.L_x_426:
[----:B------:R-:W-:Y:S01]  /*1b690*/  DADD R124, R28, 1 ;  /* 0x3ff000001c7c7429 */ /* 0x000fe20000000000 */
        /* <DEDUP_REMOVED lines=21> */
.L_x_429:
[----:B------:R-:W-:Y:S05]  /*1b7f0*/  BSYNC.RECONVERGENT B2 ;  /* 0x0000000000027941 */ /* 0x000fea0003800200 */
.L_x_428:
[----:B------:R-:W-:Y:S01]  /*1b800*/  MOV R16, R26 ;  /* 0x0000001a00107202 */ /* 0x000fe20000000f00 */
[----:B------:R-:W-:-:S07]  /*1b810*/  IMAD.MOV.U32 R17, RZ, RZ, R27 ;  /* 0x000000ffff117224 */ /* 0x000fce00078e001b */
.L_x_418:
[----:B------:R-:W-:Y:S05]  /*1b820*/  BSYNC.RECONVERGENT B1 ;  /* 0x0000000000017941 */ /* 0x000fea0003800200 */
.L_x_397:
[----:B------:R-:W0:Y:S01]  /*1b830*/  MUFU.RCP64H R27, R103 ;  /* 0x00000067001b7308 */ /* 0x000e220000001800 */
[----:B------:R-:W-:Y:S01]  /*1b840*/  IMAD.MOV.U32 R26, RZ, RZ, 0x1 ;  /* 0x00000001ff1a7424 */ /* 0x000fe200078e00ff */
[----:B------:R-:W-:Y:S01]  /*1b850*/  DMUL R12, R16, R12 ;  /* 0x0000000c100c7228 */ /* 0x000fe20000000000 */
[----:B------:R-:W-:Y:S01]  /*1b860*/  PRMT R0, R0, 0x9910, RZ ;  /* 0x0000991000007816 */ /* 0x000fe200000000ff */
[----:B------:R-:W-:Y:S03]  /*1b870*/  BSSY.RECONVERGENT B1, `(.L_x_430) ;  /* 0x0000016000017945 */ /* 0x000fe60003800200 */
[----:B------:R-:W-:-:S03]  /*1b880*/  ISETP.NE.AND P0, PT, R0, 0x2, PT ;  /* 0x000000020000780c */ /* 0x000fc60003f05270 */
[----:B------:R-:W-:Y:S02]  /*1b890*/  DFMA R108, R108, R10, R12 ;  /* 0x0000000a6c6c722b */ /* 0x000fe4000000000c */
        /* <DEDUP_REMOVED lines=19> */
.L_x_431:
[----:B------:R-:W-:Y:S05]  /*1b9d0*/  BSYNC.RECONVERGENT B1 ;  /* 0x0000000000017941 */ /* 0x000fea0003800200 */
.L_x_430:
[----:B------:R-:W0:Y:S01]  /*1b9e0*/  LDCU UR6, c[0x3][0x24] ;  /* 0x00c00480ff0677ac */ /* 0x000e220008000800 */
[----:B------:R-:W1:Y:S01]  /*1b9f0*/  LDC.64 R12, c[0x3][0x20] ;  /* 0x00c00800ff0c7b82 */ /* 0x000e620000000a00 */
[----:B------:R-:W-:Y:S01]  /*1ba00*/  IMAD.MOV.U32 R10, RZ, RZ, 0x1 ;  /* 0x00000001ff0a7424 */ /* 0x000fe200078e00ff */
[----:B------:R-:W-:Y:S01]  /*1ba10*/  DMUL R26, R116, R26 ;  /* 0x0000001a741a7228 */ /* 0x000fe20000000000 */
        /* <DEDUP_REMOVED lines=18> */
[----:B------:R-:W-:Y:S02]  /*1bb40*/  MOV R27, R29 ;  /* 0x0000001d001b7202 */ /* 0x000fe40000000f00 */
[----:B------:R-:W-:Y:S01]  /*1bb50*/  MOV R26, 0x1bb90 ;  /* 0x0001bb90001a7802 */ /* 0x000fe20000000f00 */
[----:B0-----:R-:W-:Y:S02]  /*1bb60*/  IMAD.U32 R124, RZ, RZ, UR4 ;  /* 0x00000004ff7c7e24 */ /* 0x001fe4000f8e00ff */
[----:B------:R-:W-:-:S07]  /*1bb70*/  IMAD.U32 R29, RZ, RZ, UR5 ;  /* 0x00000005ff1d7e24 */ /* 0x000fce000f8e00ff */
[----:B------:R-:W-:Y:S05]  /*1bb80*/  CALL.REL.NOINC `($__internal_1_$__cuda_sm20_div_rn_f64_full) ;  /* 0x00000044007c7944 */ /* 0x000fea0003c00000 */
[----:B------:R-:W-:-:S07]  /*1bb90*/  IMAD.MOV.U32 R26, RZ, RZ, R28 ;  /* 0x000000ffff1a7224 */ /* 0x000fce00078e001c */
.L_x_433:
[----:B------:R-:W-:Y:S05]  /*1bba0*/  BSYNC.RECONVERGENT B1 ;  /* 0x0000000000017941 */ /* 0x000fea0003800200 */
.L_x_432:
[----:B------:R-:W0:Y:S01]  /*1bbb0*/  LDCU.128 UR4, c[0x3][0x100] ;  /* 0x00c02000ff0477ac */ /* 0x000e220008000c00 */
[----:B------:R-:W-:Y:S01]  /*1bbc0*/  IMAD.MOV.U32 R10, RZ, RZ, 0x1 ;  /* 0x00000001ff0a7424 */ /* 0x000fe200078e00ff */
[----:B------:R-:W-:Y:S01]  /*1bbd0*/  BSSY.RECONVERGENT B1, `(.L_x_434) ;  /* 0x0000023000017945 */ /* 0x000fe20003800200 */
[----:B------:R-:W1:Y:S01]  /*1bbe0*/  LDCU.64 UR10, c[0x3][0x10] ;  /* 0x00c00200ff0a77ac */ /* 0x000e620008000a00 */
[C---:B0-----:R-:W-:Y:S01]  /*1bbf0*/  DADD R124, R38.reuse, UR6 ;  /* 0x00000006267c7e29 */ /* 0x041fe20008000000 */
[----:B------:R-:W0:Y:S01]  /*1bc00*/  LDCU.64 UR6, c[0x3][0x30] ;  /* 0x00c00600ff0677ac */ /* 0x000e220008000a00 */
[----:B------:R-:W-:Y:S01]  /*1bc10*/  DMUL R28, R38, UR4 ;  /* 0x00000004261c7c28 */ /* 0x000fe20008000000 */
[----:B------:R-:W-:-:S03]  /*1bc20*/  UMOV UR4, 0xeb851eb8 ;  /* 0xeb851eb800047882 */ /* 0x000fc60000000000 */
[----:B------:R-:W2:Y:S01]  /*1bc30*/  MUFU.RCP64H R11, R125 ;  /* 0x0000007d000b7308 */ /* 0x000ea20000001800 */
[----:B------:R-:W-:-:S05]  /*1bc40*/  UMOV UR5, 0x3fdeb851 ;  /* 0x3fdeb85100057882 */ /* 0x000fca0000000000 */
[----:B------:R-:W-:Y:S01]  /*1bc50*/  FSETP.GEU.AND P2, PT, |R29|, 6.5827683646048100446e-37, PT ;  /* 0x036000001d00780b */ /* 0x000fe20003f4e200 */
[----:B--2---:R-:W-:-:S08]  /*1bc60*/  DFMA R12, -R124, R10, 1 ;  /* 0x3ff000007c0c742b */ /* 0x004fd0000000010a */
[----:B------:R-:W-:-:S08]  /*1bc70*/  DFMA R12, R12, R12, R12 ;  /* 0x0000000c0c0c722b */ /* 0x000fd0000000000c */
[----:B------:R-:W-:Y:S02]  /*1bc80*/  DFMA R12, R10, R12, R10 ;  /* 0x0000000c0a0c722b */ /* 0x000fe4000000000a */
[----:B------:R-:W-:-:S06]  /*1bc90*/  DMUL R10, R26, -1.5 ;  /* 0xbff800001a0a7828 */ /* 0x000fcc0000000000 */
[----:B------:R-:W-:Y:S02]  /*1bca0*/  DFMA R14, -R124, R12, 1 ;  /* 0x3ff000007c0e742b */ /* 0x000fe4000000010c */
[----:B------:R-:W-:-:S06]  /*1bcb0*/  DFMA R10, R26, -1.5, R10 ;  /* 0xbff800001a0a782b */ /* 0x000fcc000000000a */
[----:B------:R-:W-:Y:S02]  /*1bcc0*/  DFMA R14, R12, R14, R12 ;  /* 0x0000000e0c0e722b */ /* 0x000fe4000000000c */
[----:B0-----:R-:W-:-:S06]  /*1bcd0*/  DMUL R10, R10, UR6 ;  /* 0x000000060a0a7c28 */ /* 0x001fcc0008000000 */
[----:B------:R-:W-:Y:S02]  /*1bce0*/  DMUL R26, R28, R14 ;  /* 0x0000000e1c1a7228 */ /* 0x000fe40000000000 */
[----:B-1----:R-:W-:-:S06]  /*1bcf0*/  DMUL R10, R10, UR10 ;  /* 0x0000000a0a0a7c28 */ /* 0x002fcc0008000000 */
[----:B------:R-:W-:Y:S02]  /*1bd00*/  DFMA R12, -R124, R26, R28 ;  /* 0x0000001a7c0c722b */ /* 0x000fe4000000011c */
[----:B------:R-:W-:Y:S01]  /*1bd10*/  DMUL R10, R10, UR4 ;  /* 0x000000040a0a7c28 */ /* 0x000fe20008000000 */
[----:B------:R-:W-:Y:S01]  /*1bd20*/  UMOV UR4, 0x9999999a ;  /* 0x9999999a00047882 */ /* 0x000fe20000000000 */
[----:B------:R-:W-:-:S04]  /*1bd30*/  UMOV UR5, 0x3ff19999 ;  /* 0x3ff1999900057882 */ /* 0x000fc80000000000 */
[----:B------:R-:W-:Y:S02]  /*1bd40*/  DFMA R26, R14, R12, R26 ;  /* 0x0000000c0e1a722b */ /* 0x000fe4000000001a */
[----:B------:R-:W-:-:S08]  /*1bd50*/  DMUL R12, R10, UR4 ;  /* 0x000000040a0c7c28 */ /* 0x000fd00008000000 */
[----:B------:R-:W-:Y:S02]  /*1bd60*/  FFMA R0, RZ, R125, R27 ;  /* 0x0000007dff007223 */ /* 0x000fe4000000001b */
[----:B------:R-:W-:Y:S02]  /*1bd70*/  FSEL R12, R12, R10, !P0 ;  /* 0x0000000a0c0c7208 */ /* 0x000fe40004000000 */
[----:B------:R-:W-:Y:S02]  /*1bd80*/  FSEL R13, R13, R11, !P0 ;  /* 0x0000000b0d0d7208 */ /* 0x000fe40004000000 */
[----:B------:R-:W-:-:S13]  /*1bd90*/  FSETP.GT.AND P1, PT, |R0|, 1.469367938527859385e-39, PT ;  /* 0x001000000000780b */ /* 0x000fda0003f24200 */
[----:B------:R-:W-:Y:S05]  /*1bda0*/  @P1 BRA P2, `(.L_x_435) ;  /* 0x0000000000141947 */ /* 0x000fea0001000000 */
[----:B------:R-:W-:Y:S01]  /*1bdb0*/  IMAD.MOV.U32 R27, RZ, RZ, R29 ;  /* 0x000000ffff1b7224 */ /* 0x000fe200078e001d */
[----:B------:R-:W-:Y:S01]  /*1bdc0*/  MOV R26, 0x1bdf0 ;  /* 0x0001bdf0001a7802 */ /* 0x000fe20000000f00 */
[----:B------:R-:W-:-:S07]  /*1bdd0*/  IMAD.MOV.U32 R29, RZ, RZ, R125 ;  /* 0x000000ffff1d7224 */ /* 0x000fce00078e007d */
[----:B------:R-:W-:Y:S05]  /*1bde0*/  CALL.REL.NOINC `($__internal_1_$__cuda_sm20_div_rn_f64_full) ;  /* 0x0000004000e47944 */ /* 0x000fea0003c00000 */
[----:B------:R-:W-:-:S07]  /*1bdf0*/  IMAD.MOV.U32 R26, RZ, RZ, R28 ;  /* 0x000000ffff1a7224 */ /* 0x000fce00078e001c */
.L_x_435:
[----:B------:R-:W-:Y:S05]  /*1be00*/  BSYNC.RECONVERGENT B1 ;  /* 0x0000000000017941 */ /* 0x000fea0003800200 */
.L_x_434:
[----:B------:R-:W0:Y:S01]  /*1be10*/  MUFU.RCP64H R11, R39 ;  /* 0x00000027000b7308 */ /* 0x000e220000001800 */
[----:B------:R-:W-:Y:S01]  /*1be20*/  MOV R10, 0x1 ;  /* 0x00000001000a7802 */ /* 0x000fe20000000f00 */
[----:B------:R-:W1:Y:S01]  /*1be30*/  LDCU.64 UR4, c[0x3][0xa0] ;  /* 0x00c01400ff0477ac */ /* 0x000e620008000a00 */
[----:B------:R-:W2:Y:S01]  /*1be40*/  LDC R0, c[0x3][0xa4] ;  /* 0x00c02900ff007b82 */ /* 0x000ea20000000800 */
[----:B------:R-:W-:Y:S03]  /*1be50*/  BSSY.RECONVERGENT B1, `(.L_x_436) ;  /* 0x0000018000017945 */ /* 0x000fe60003800200 */
[----:B0-----:R-:W-:-:S08]  /*1be60*/  DFMA R14, -R38, R10, 1 ;  /* 0x3ff00000260e742b */ /* 0x001fd0000000010a */
[----:B------:R-:W-:Y:S01]  /*1be70*/  DFMA R14, R14, R14, R14 ;  /* 0x0000000e0e0e722b */ /* 0x000fe2000000000e */
[----:B--2---:R-:W-:-:S07]  /*1be80*/  FSETP.GEU.AND P2, PT, |R0|, 6.5827683646048100446e-37, PT ;  /* 0x036000000000780b */ /* 0x004fce0003f4e200 */
[----:B------:R-:W-:-:S08]  /*1be90*/  DFMA R14, R10, R14, R10 ;  /* 0x0000000e0a0e722b */ /* 0x000fd0000000000a */
[----:B------:R-:W-:-:S08]  /*1bea0*/  DFMA R10, -R38, R14, 1 ;  /* 0x3ff00000260a742b */ /* 0x000fd0000000010e */
[----:B------:R-:W-:-:S08]  /*1beb0*/  DFMA R10, R14, R10, R14 ;  /* 0x0000000a0e0a722b */ /* 0x000fd0000000000e */
[----:B-1----:R-:W-:-:S08]  /*1bec0*/  DMUL R28, R10, UR4 ;  /* 0x000000040a1c7c28 */ /* 0x002fd00008000000 */
[----:B------:R-:W-:Y:S01]  /*1bed0*/  DFMA R14, -R38, R28, UR4 ;  /* 0x00000004260e7e2b */ /* 0x000fe2000800011c */
[----:B------:R-:W0:Y:S07]  /*1bee0*/  LDCU.64 UR4, c[0x3][0x30] ;  /* 0x00c00600ff0477ac */ /* 0x000e2e0008000a00 */
[----:B------:R-:W-:Y:S02]  /*1bef0*/  DFMA R28, R10, R14, R28 ;  /* 0x0000000e0a1c722b */ /* 0x000fe4000000001c */
[----:B------:R-:W-:-:S08]  /*1bf00*/  DADD R10, R26, R26 ;  /* 0x000000001a0a7229 */ /* 0x000fd0000000001a */
[----:B------:R-:W-:Y:S01]  /*1bf10*/  FFMA R14, RZ, R39, R29 ;  /* 0x00000027ff0e7223 */ /* 0x000fe2000000001d */
[----:B0-----:R-:W-:-:S04]  /*1bf20*/  DMUL R10, R10, UR4 ;  /* 0x000000040a0a7c28 */ /* 0x001fc80008000000 */
        /* <DEDUP_REMOVED lines=9> */
[----:B------:R-:W-:-:S07]  /*1bfc0*/  IMAD.MOV.U32 R29, RZ, RZ, R27 ;  /* 0x000000ffff1d7224 */ /* 0x000fce00078e001b */
.L_x_437:
[----:B------:R-:W-:Y:S05]  /*1bfd0*/  BSYNC.RECONVERGENT B1 ;  /* 0x0000000000017941 */ /* 0x000fea0003800200 */
.L_x_436:
[----:B------:R-:W-:Y:S01]  /*1bfe0*/  ISETP.GT.AND P1, PT, R29, 0xfffff, PT ;  /* 0x000fffff1d00780c */ /* 0x000fe20003f24270 */
[----:B------:R-:W-:Y:S01]  /*1bff0*/  IMAD.MOV.U32 R14, RZ, RZ, R28 ;  /* 0x000000ffff0e7224 */ /* 0x000fe200078e001c */
[----:B------:R-:W-:Y:S01]  /*1c000*/  MOV R0, R29 ;  /* 0x0000001d00007202 */ /* 0x000fe20000000f00 */
[----:B------:R-:W-:Y:S01]  /*1c010*/  IMAD.MOV.U32 R15, RZ, RZ, R29 ;  /* 0x000000ffff0f7224 */ /* 0x000fe200078e001d */
[----:B------:R-:W-:Y:S01]  /*1c020*/  BSSY.RECONVERGENT B0, `(.L_x_438) ;  /* 0x0000050000007945 */ /* 0x000fe20003800200 */
[----:B------:R-:W-:-:S08]  /*1c030*/  IMAD.MOV.U32 R111, RZ, RZ, -0x3ff ;  /* 0xfffffc01ff6f7424 */ /* 0x000fd000078e00ff */
[----:B------:R-:W-:Y:S01]  /*1c040*/  @!P1 DMUL R14, R14, 1.80143985094819840000e+16 ;  /* 0x435000000e0e9828 */ /* 0x000fe20000000000 */
[----:B------:R-:W-:-:S09]  /*1c050*/  @!P1 IMAD.MOV.U32 R111, RZ, RZ, -0x435 ;  /* 0xfffffbcbff6f9424 */ /* 0x000fd200078e00ff */
[----:B------:R-:W-:Y:S02]  /*1c060*/  @!P1 IMAD.MOV.U32 R0, RZ, RZ, R15 ;  /* 0x000000ffff009224 */ /* 0x000fe400078e000f */
[----:B------:R-:W-:Y:S02]  /*1c070*/  @!P1 IMAD.MOV.U32 R28, RZ, RZ, R14 ;  /* 0x000000ffff1c9224 */ /* 0x000fe400078e000e */
        /* <DEDUP_REMOVED lines=14> */
[----:B------:R-:W-:-:S10]  /*1c160*/  UMOV UR7, 0x43300000 ;  /* 0x4330000000077882 */ /* 0x000fd40000000000 */
[----:B------:R-:W-:Y:S02]  /*1c170*/  @P1 VIADD R17, R15, 0xfff00000 ;  /* 0xfff000000f111836 */ /* 0x000fe40000000000 */
[----:B------:R-:W-:-:S03]  /*1c180*/  @P1 VIADD R111, R111, 0x1 ;  /* 0x000000016f6f1836 */ /* 0x000fc60000000000 */
[----:B------:R-:W-:Y:S02]  /*1c190*/  @P1 MOV R15, R17 ;  /* 0x00000011000f1202 */ /* 0x000fe40000000f00 */
[----:B------:R-:W-:Y:S01]  /*1c1a0*/  LOP3.LUT R110, R111, 0x80000000, RZ, 0x3c, !PT ;  /* 0x800000006f6e7812 */ /* 0x000fe200078e3cff */
[----:B------:R-:W-:-:S03]  /*1c1b0*/  IMAD.MOV.U32 R111, RZ, RZ, 0x43300000 ;  /* 0x43300000ff6f7424 */ /* 0x000fc600078e00ff */
        /* <DEDUP_REMOVED lines=48> */
.L_x_439:
[----:B------:R-:W-:Y:S01]  /*1c4c0*/  IMAD.MOV.U32 R16, RZ, RZ, 0x0 ;  /* 0x00000000ff107424 */ /* 0x000fe200078e00ff */
[----:B------:R-:W-:Y:S01]  /*1c4d0*/  LOP3.LUT P1, RZ, R15, 0x7fffffff, RZ, 0xc0, !PT ;  /* 0x7fffffff0fff7812 */ /* 0x000fe2000782c0ff */
[----:B------:R-:W-:-:S06]  /*1c4e0*/  IMAD.MOV.U32 R17, RZ, RZ, 0x7ff00000 ;  /* 0x7ff00000ff117424 */ /* 0x000fcc00078e00ff */
[----:B------:R-:W-:-:S10]  /*1c4f0*/  DFMA R16, R14, R16, +INF ;  /* 0x7ff000000e10742b */ /* 0x000fd40000000010 */
[----:B------:R-:W-:Y:S02]  /*1c500*/  FSEL R14, R16, RZ, P1 ;  /* 0x000000ff100e7208 */ /* 0x000fe40000800000 */
[----:B------:R-:W-:-:S07]  /*1c510*/  FSEL R15, R17, -QNAN , P1 ;  /* 0xfff00000110f7808 */ /* 0x000fce0000800000 */
.L_x_440:
[----:B------:R-:W-:Y:S05]  /*1c520*/  BSYNC.RECONVERGENT B0 ;  /* 0x0000000000007941 */ /* 0x000fea0003800200 */
.L_x_438:
[----:B------:R-:W0:Y:S01]  /*1c530*/  LDC.64 R124, c[0x3][0x10] ;  /* 0x00c00400ff7c7b82 */ /* 0x000e220000000a00 */
[----:B------:R-:W-:-:S07]  /*1c540*/  MOV R16, 0x1 ;  /* 0x0000000100107802 */ /* 0x000fce0000000f00 */
[----:B------:R-:W1:Y:S08]  /*1c550*/  LDC.64 R28, c[0x3][RZ] ;  /* 0x00c00000ff1c7b82 */ /* 0x000e700000000a00 */
[----:B------:R-:W1:Y:S01]  /*1c560*/  LDC.64 R30, c[0x3][0x8] ;  /* 0x00c00200ff1e7b82 */ /* 0x000e620000000a00 */
[----:B0-----:R-:W-:-:S06]  /*1c570*/  DADD R124, R124, R124 ;  /* 0x000000007c7c7229 */ /* 0x001fcc000000007c */
[----:B------:R-:W0:Y:S01]  /*1c580*/  MUFU.RCP64H R17, R125 ;  /* 0x0000007d00117308 */ /* 0x000e220000001800 */
[----:B-1----:R-:W-:Y:S02]  /*1c590*/  DMUL R30, R28, R30 ;  /* 0x0000001e1c1e7228 */ /* 0x002fe40000000000 */
[----:B0-----:R-:W-:-:S08]  /*1c5a0*/  DFMA R26, -R124, R16, 1 ;  /* 0x3ff000007c1a742b */ /* 0x001fd00000000110 */
        /* <DEDUP_REMOVED lines=17> */
.L_x_441:
[----:B------:R-:W0:Y:S01]  /*1c6c0*/  LDCU.64 UR6, c[0x3][0x120] ;  /* 0x00c02400ff0677ac */ /* 0x000e220008000a00 */
[----:B------:R-:W-:Y:S01]  /*1c6d0*/  DFMA R14, R26, R14, -R94 ;  /* 0x0000000e1a0e722b */ /* 0x000fe2000000085e */
[----:B------:R-:W-:Y:S01]  /*1c6e0*/  BSSY.RECONVERGENT B0, `(.L_x_442) ;  /* 0x000000d000007945 */ /* 0x000fe20003800200 */
[----:B------:R-:W1:Y:S01]  /*1c6f0*/  LDCU.64 UR4, c[0x3][0x110] ;  /* 0x00c02200ff0477ac */ /* 0x000e620008000a00 */
[----:B------:R-:W2:Y:S01]  /*1c700*/  LDCU.64 UR10, c[0x3][0x30] ;  /* 0x00c00600ff0a77ac */ /* 0x000ea20008000a00 */
[----:B0-----:R-:W-:-:S04]  /*1c710*/  DADD R16, R38, UR6 ;  /* 0x0000000626107e29 */ /* 0x001fc80008000000 */
[----:B-1----:R-:W-:-:S04]  /*1c720*/  DMUL R26, R14, -UR4 ;  /* 0x800000040e1a7c28 */ /* 0x002fc80008000000 */
[----:B------:R-:W-:-:S04]  /*1c730*/  DADD R28, -RZ, |R16| ;  /* 0x00000000ff1c7229 */ /* 0x000fc80000000510 */
[----:B------:R-:W-:Y:S01]  /*1c740*/  DFMA R14, -R14, UR4, R26 ;  /* 0x000000040e0e7c2b */ /* 0x000fe2000800011a */
[----:B------:R-:W-:Y:S02]  /*1c750*/  IMAD.MOV.U32 R26, RZ, RZ, RZ ;  /* 0x000000ffff1a7224 */ /* 0x000fe400078e00ff */
[----:B------:R-:W-:-:S03]  /*1c760*/  IMAD.MOV.U32 R27, RZ, RZ, 0x40000000 ;  /* 0x40000000ff1b7424 */ /* 0x000fc600078e00ff */
[----:B------:R-:W-:Y:S01]  /*1c770*/  IMAD.MOV.U32 R30, RZ, RZ, R28 ;  /* 0x000000ffff1e7224 */ /* 0x000fe200078e001c */
[----:B------:R-:W-:Y:S01]  /*1c780*/  MOV R28, 0x1c7b0 ;  /* 0x0001c7b0001c7802 */ /* 0x000fe20000000f00 */
[----:B--2---:R-:W-:-:S11]  /*1c790*/  DMUL R14, R14, UR10 ;  /* 0x0000000a0e0e7c28 */ /* 0x004fd60008000000 */
[----:B------:R-:W-:Y:S05]  /*1c7a0*/  CALL.REL.NOINC `($_Z5Itot1idPdPsS_S_Pi$__internal_accurate_pow) ;  /* 0x0000004000087944 */ /* 0x000fea0003c00000 */
[----:B------:R-:W-:Y:S05]  /*1c7b0*/  BSYNC.RECONVERGENT B0 ;  /* 0x0000000000007941 */ /* 0x000fea0003800200 */
.L_x_442:
        /* <DEDUP_REMOVED lines=12> */
[----:B------:R-:W-:Y:S01]  /*1c880*/  @!P1 MOV R26, 0x0 ;  /* 0x00000000001a9802 */ /* 0x000fe20000000f00 */
[----:B------:R-:W-:-:S07]  /*1c890*/  @!P1 IMAD.MOV.U32 R27, RZ, RZ, 0x7ff00000 ;  /* 0x7ff00000ff1b9424 */ /* 0x000fce00078e00ff */
.L_x_444:
[----:B------:R-:W-:Y:S05]  /*1c8a0*/  BSYNC.RECONVERGENT B0 ;  /* 0x0000000000007941 */ /* 0x000fea0003800200 */
.L_x_443:
[----:B------:R-:W-:Y:S01]  /*1c8b0*/  FSEL R125, R27, 1.875, P3 ;  /* 0x3ff000001b7d7808 */ /* 0x000fe20001800000 */
[----:B------:R-:W-:Y:S01]  /*1c8c0*/  IMAD.MOV.U32 R16, RZ, RZ, 0x1 ;  /* 0x00000001ff107424 */ /* 0x000fe200078e00ff */
[----:B------:R-:W-:Y:S01]  /*1c8d0*/  FSEL R124, R26, RZ, P3 ;  /* 0x000000ff1a7c7208 */ /* 0x000fe20001800000 */
[----:B------:R-:W0:Y:S01]  /*1c8e0*/  LDC.64 R30, c[0x3][0x120] ;  /* 0x00c04800ff1e7b82 */ /* 0x000e220000000a00 */
[----:B------:R-:W1:Y:S01]  /*1c8f0*/  MUFU.RCP64H R17, R125 ;  /* 0x0000007d00117308 */ /* 0x000e620000001800 */
[----:B------:R-:W-:Y:S06]  /*1c900*/  BSSY.RECONVERGENT B1, `(.L_x_445) ;  /* 0x0000014000017945 */ /* 0x000fec0003800200 */
[----:B------:R-:W0:Y:S01]  /*1c910*/  LDC.64 R28, c[0x3][0x128] ;  /* 0x00c04a00ff1c7b82 */ /* 0x000e220000000a00 */
[----:B-1----:R-:W-:-:S08]  /*1c920*/  DFMA R26, -R124, R16, 1 ;  /* 0x3ff000007c1a742b */ /* 0x002fd00000000110 */
[----:B------:R-:W-:Y:S02]  /*1c930*/  DFMA R26, R26, R26, R26 ;  /* 0x0000001a1a1a722b */ /* 0x000fe4000000001a */
[----:B0-----:R-:W-:-:S06]  /*1c940*/  DMUL R28, R30, R28 ;  /* 0x0000001c1e1c7228 */ /* 0x001fcc0000000000 */
[----:B------:R-:W-:-:S08]  /*1c950*/  DFMA R26, R16, R26, R16 ;  /* 0x0000001a101a722b */ /* 0x000fd00000000010 */
[----:B------:R-:W-:Y:S01]  /*1c960*/  DFMA R16, -R124, R26, 1 ;  /* 0x3ff000007c10742b */ /* 0x000fe2000000011a */
[----:B------:R-:W-:-:S07]  /*1c970*/  FSETP.GEU.AND P2, PT, |R29|, 6.5827683646048100446e-37, PT ;  /* 0x036000001d00780b */ /* 0x000fce0003f4e200 */
        /* <DEDUP_REMOVED lines=12> */
.L_x_446:
[----:B------:R-:W-:Y:S05]  /*1ca40*/  BSYNC.RECONVERGENT B1 ;  /* 0x0000000000017941 */ /* 0x000fea0003800200 */
.L_x_445:
[----:B------:R-:W-:Y:S01]  /*1ca50*/  DADD R16, R26, 1 ;  /* 0x3ff000001a107429 */ /* 0x000fe20000000000 */
[----:B------:R-:W-:Y:S01]  /*1ca60*/  BSSY.RECONVERGENT B0, `(.L_x_447) ;  /* 0x0000007000007945 */ /* 0x000fe20003800200 */
[----:B------:R-:W-:Y:S01]  /*1ca70*/  IMAD.MOV.U32 R26, RZ, RZ, RZ ;  /* 0x000000ffff1a7224 */ /* 0x000fe200078e00ff */
[----:B------:R-:W-:-:S05]  /*1ca80*/  MOV R27, 0xbff00000 ;  /* 0xbff00000001b7802 */ /* 0x000fca0000000f00 */
[----:B------:R-:W-:-:S10]  /*1ca90*/  DADD R28, -RZ, |R16| ;  /* 0x00000000ff1c7229 */ /* 0x000fd40000000510 */
[----:B------:R-:W-:Y:S01]  /*1caa0*/  IMAD.MOV.U32 R30, RZ, RZ, R28 ;  /* 0x000000ffff1e7224 */ /* 0x000fe200078e001c */
[----:B------:R-:W-:-:S07]  /*1cab0*/  MOV R28, 0x1cad0 ;  /* 0x0001cad0001c7802 */ /* 0x000fce0000000f00 */
[----:B------:R-:W-:Y:S05]  /*1cac0*/  CALL.REL.NOINC `($_Z5Itot1idPdPsS_S_Pi$__internal_accurate_pow) ;  /* 0x0000003c00407944 */ /* 0x000fea0003c00000 */
[----:B------:R-:W-:Y:S05]  /*1cad0*/  BSYNC.RECONVERGENT B0 ;  /* 0x0000000000007941 */ /* 0x000fea0003800200 */
.L_x_447:
[----:B------:R-:W0:Y:S01]  /*1cae0*/  MUFU.RCP64H R29, R103 ;  /* 0x00000067001d7308 */ /* 0x000e220000001800 */
[----:B------:R-:W-:Y:S01]  /*1caf0*/  IMAD.MOV.U32 R28, RZ, RZ, 0x1 ;  /* 0x00000001ff1c7424 */ /* 0x000fe200078e00ff */
[----:B------:R-:W-:Y:S01]  /*1cb00*/  DSETP.NEU.AND P4, PT, R16, RZ, PT ;  /* 0x000000ff1000722a */ /* 0x000fe20003f8d000 */
[----:B------:R-:W-:Y:S01]  /*1cb10*/  ISETP.GE.AND P3, PT, R17, RZ, PT ;  /* 0x000000ff1100720c */ /* 0x000fe20003f66270 */
[----:B------:R-:W-:Y:S01]  /*1cb20*/  BSSY.RECONVERGENT B0, `(.L_x_448) ;  /* 0x000001c000007945 */ /* 0x000fe20003800200 */
[----:B------:R-:W-:Y:S02]  /*1cb30*/  FSETP.GEU.AND P2, PT, |R121|, 6.5827683646048100446e-37, PT ;  /* 0x036000007900780b */ /* 0x000fe40003f4e200 */
[----:B0-----:R-:W-:-:S08]  /*1cb40*/  DFMA R30, -R102, R28, 1 ;  /* 0x3ff00000661e742b */ /* 0x001fd0000000011c */
[----:B------:R-:W-:-:S08]  /*1cb50*/  DFMA R30, R30, R30, R30 ;  /* 0x0000001e1e1e722b */ /* 0x000fd0000000001e */
[----:B------:R-:W-:-:S08]  /*1cb60*/  DFMA R30, R28, R30, R28 ;  /* 0x0000001e1c1e722b */ /* 0x000fd0000000001c */
[----:B------:R-:W-:-:S08]  /*1cb70*/  DFMA R28, -R102, R30, 1 ;  /* 0x3ff00000661c742b */ /* 0x000fd0000000011e */
[----:B------:R-:W-:Y:S02]  /*1cb80*/  DFMA R108, R30, R28, R30 ;  /* 0x0000001c1e6c722b */ /* 0x000fe4000000001e */
[----:B------:R-:W-:-:S06]  /*1cb90*/  DADD R28, R16, -1 ;  /* 0xbff00000101c7429 */ /* 0x000fcc0000000000 */
[----:B------:R-:W-:-:S04]  /*1cba0*/  DMUL R94, R120, R108 ;  /* 0x0000006c785e7228 */ /* 0x000fc80000000000 */
[----:B------:R-:W-:-:S04]  /*1cbb0*/  LOP3.LUT R28, R29, 0x7ff00000, RZ, 0xc0, !PT ;  /* 0x7ff000001d1c7812 */ /* 0x000fc800078ec0ff */
[----:B------:R-:W-:Y:S01]  /*1cbc0*/  DFMA R30, -R102, R94, R120 ;  /* 0x0000005e661e722b */ /* 0x000fe20000000178 */
[----:B------:R-:W-:-:S07]  /*1cbd0*/  ISETP.NE.AND P5, PT, R28, 0x7ff00000, PT ;  /* 0x7ff000001c00780c */ /* 0x000fce0003fa5270 */
[----:B------:R-:W-:Y:S02]  /*1cbe0*/  DFMA R94, R108, R30, R94 ;  /* 0x0000001e6c5e722b */ /* 0x000fe4000000005e */
[----:B------:R-:W-:-:S08]  /*1cbf0*/  DADD R30, -RZ, -R26 ;  /* 0x00000000ff1e7229 */ /* 0x000fd0000000091a */
[----:B------:R-:W-:Y:S02]  /*1cc00*/  FFMA R0, RZ, R103, R95 ;  /* 0x00000067ff007223 */ /* 0x000fe4000000005f */
[----:B------:R-:W-:Y:S01]  /*1cc10*/  FSEL R108, R30, R26, !P3 ;  /* 0x0000001a1e6c7208 */ /* 0x000fe20005800000 */
[----:B------:R-:W-:Y:S01]  /*1cc20*/  @!P4 IMAD.MOV.U32 R108, RZ, RZ, RZ ;  /* 0x000000ffff6cc224 */ /* 0x000fe200078e00ff */
[----:B------:R-:W-:Y:S02]  /*1cc30*/  FSEL R109, R31, R27, !P3 ;  /* 0x0000001b1f6d7208 */ /* 0x000fe40005800000 */
[----:B------:R-:W-:Y:S02]  /*1cc40*/  FSETP.GT.AND P1, PT, |R0|, 1.469367938527859385e-39, PT ;  /* 0x001000000000780b */ /* 0x000fe40003f24200 */
[----:B------:R-:W-:-:S05]  /*1cc50*/  @!P4 LOP3.LUT R0, R17, 0x7ff00000, RZ, 0xfc, !PT ;  /* 0x7ff000001100c812 */ /* 0x000fca00078efcff */
[----:B------:R-:W-:Y:S01]  /*1cc60*/  @!P4 IMAD.MOV.U32 R109, RZ, RZ, R0 ;  /* 0x000000ffff6dc224 */ /* 0x000fe200078e0000 */
[----:B------:R-:W-:Y:S06]  /*1cc70*/  @P5 BRA `(.L_x_449) ;  /* 0x0000000000185947 */ /* 0x000fec0003800000 */
[----:B------:R-:W-:-:S14]  /*1cc80*/  DSETP.NAN.AND P4, PT, R16, R16, PT ;  /* 0x000000101000722a */ /* 0x000fdc0003f88000 */
[----:B------:R-:W-:Y:S01]  /*1cc90*/  @P4 DADD R108, R16, -1 ;  /* 0xbff00000106c4429 */ /* 0x000fe20000000000 */
[----:B------:R-:W-:Y:S10]  /*1cca0*/  @P4 BRA `(.L_x_449) ;  /* 0x00000000000c4947 */ /* 0x000ff40003800000 */
[----:B------:R-:W-:-:S14]  /*1ccb0*/  DSETP.NEU.AND P4, PT, |R16|, +INF , PT ;  /* 0x7ff000001000742a */ /* 0x000fdc0003f8d200 */
[----:B------:R-:W-:Y:S01]  /*1ccc0*/  @!P4 SEL R109, RZ, 0x80000000, P3 ;  /* 0x80000000ff6dc807 */ /* 0x000fe20001800000 */
[----:B------:R-:W-:-:S07]  /*1ccd0*/  @!P4 IMAD.MOV.U32 R108, RZ, RZ, RZ ;  /* 0x000000ffff6cc224 */ /* 0x000fce00078e00ff */
.L_x_449:
[----:B------:R-:W-:Y:S05]  /*1cce0*/  BSYNC.RECONVERGENT B0 ;  /* 0x0000000000007941 */ /* 0x000fea0003800200 */
.L_x_448:
[----:B------:R-:W-:Y:S04]  /*1ccf0*/  BSSY.RECONVERGENT B1, `(.L_x_450) ;  /* 0x000000a000017945 */ /* 0x000fe80003800200 */
[----:B------:R-:W-:Y:S05]  /*1cd00*/  @P1 BRA P2, `(.L_x_451) ;  /* 0x0000000000201947 */ /* 0x000fea0001000000 */
[----:B------:R-:W-:Y:S01]  /*1cd10*/  IMAD.MOV.U32 R28, RZ, RZ, R120 ;  /* 0x000000ffff1c7224 */ /* 0x000fe200078e0078 */
[----:B------:R-:W-:Y:S01]  /*1cd20*/  MOV R29, R103 ;  /* 0x00000067001d7202 */ /* 0x000fe20000000f00 */
[----:B------:R-:W-:Y:S01]  /*1cd30*/  IMAD.MOV.U32 R27, RZ, RZ, R121 ;  /* 0x000000ffff1b7224 */ /* 0x000fe200078e0079 */
[----:B------:R-:W-:Y:S01]  /*1cd40*/  MOV R26, 0x1cd70 ;  /* 0x0001cd70001a7802 */ /* 0x000fe20000000f00 */
[----:B------:R-:W-:-:S07]  /*1cd50*/  IMAD.MOV.U32 R124, RZ, RZ, R102 ;  /* 0x000000ffff7c7224 */ /* 0x000fce00078e0066 */
[----:B------:R-:W-:Y:S05]  /*1cd60*/  CALL.REL.NOINC `($__internal_1_$__cuda_sm20_div_rn_f64_full) ;  /* 0x0000003400047944 */ /* 0x000fea0003c00000 */
[----:B------:R-:W-:Y:S02]  /*1cd70*/  IMAD.MOV.U32 R94, RZ, RZ, R28 ;  /* 0x000000ffff5e7224 */ /* 0x000fe400078e001c */
[----:B------:R-:W-:-:S07]  /*1cd80*/  IMAD.MOV.U32 R95, RZ, RZ, R27 ;  /* 0x000000ffff5f7224 */ /* 0x000fce00078e001b */
.L_x_451:
[----:B------:R-:W-:Y:S05]  /*1cd90*/  BSYNC.RECONVERGENT B1 ;  /* 0x0000000000017941 */ /* 0x000fea0003800200 */
.L_x_450:
[----:B------:R-:W0:Y:S01]  /*1cda0*/  MUFU.RCP64H R27, R51 ;  /* 0x00000033001b7308 */ /* 0x000e220000001800 */
[----:B------:R-:W-:Y:S01]  /*1cdb0*/  VIADD R26, R51, 0x300402 ;  /* 0x00300402331a7836 */ /* 0x000fe20000000000 */
[----:B------:R-:W-:Y:S04]  /*1cdc0*/  BSSY.RECONVERGENT B0, `(.L_x_452) ;  /* 0x0000010000007945 */ /* 0x000fe80003800200 */
[----:B------:R-:W-:Y:S01]  /*1cdd0*/  FSETP.GEU.AND P1, PT, |R26|, 5.8789094863358348022e-39, PT ;  /* 0x004004021a00780b */ /* 0x000fe20003f2e200 */
[----:B0-----:R-:W-:-:S08]  /*1cde0*/  DFMA R28, -R50, R26, 1 ;  /* 0x3ff00000321c742b */ /* 0x001fd0000000011a */
[----:B------:R-:W-:-:S08]  /*1cdf0*/  DFMA R28, R28, R28, R28 ;  /* 0x0000001c1c1c722b */ /* 0x000fd0000000001c */
[----:B------:R-:W-:-:S08]  /*1ce00*/  DFMA R28, R26, R28, R26 ;  /* 0x0000001c1a1c722b */ /* 0x000fd0000000001a */
[----:B------:R-:W-:-:S08]  /*1ce10*/  DFMA R102, -R50, R28, 1 ;  /* 0x3ff000003266742b */ /* 0x000fd0000000011c */
[----:B------:R-:W-:Y:S01]  /*1ce20*/  DFMA R102, R28, R102, R28 ;  /* 0x000000661c66722b */ /* 0x000fe2000000001c */
[----:B------:R-:W-:Y:S10]  /*1ce30*/  @P1 BRA `(.L_x_453) ;  /* 0x0000000000201947 */ /* 0x000ff40003800000 */
[----:B------:R-:W-:Y:S01]  /*1ce40*/  LOP3.LUT R0, R51, 0x7fffffff, RZ, 0xc0, !PT ;  /* 0x7fffffff33007812 */ /* 0x000fe200078ec0ff */
[----:B------:R-:W-:Y:S01]  /*1ce50*/  IMAD.MOV.U32 R30, RZ, RZ, R50 ;  /* 0x000000ffff1e7224 */ /* 0x000fe200078e0032 */
[----:B------:R-:W-:Y:S01]  /*1ce60*/  MOV R26, 0x1cea0 ;  /* 0x0001cea0001a7802 */ /* 0x000fe20000000f00 */
[----:B------:R-:W-:Y:S02]  /*1ce70*/  IMAD.MOV.U32 R31, RZ, RZ, R51 ;  /* 0x000000ffff1f7224 */ /* 0x000fe400078e0033 */
[----:B------:R-:W-:-:S07]  /*1ce80*/  VIADD R120, R0, 0xfff00000 ;  /* 0xfff0000000787836 */ /* 0x000fce0000000000 */
[----:B------:R-:W-:Y:S05]  /*1ce90*/  CALL.REL.NOINC `($__internal_0_$__cuda_sm20_dblrcp_rn_slowpath_v3) ;  /* 0x0000003000147944 */ /* 0x000fea0003c00000 */
[----:B------:R-:W-:Y:S01]  /*1cea0*/  IMAD.MOV.U32 R102, RZ, RZ, R124 ;  /* 0x000000ffff667224 */ /* 0x000fe200078e007c */
[----:B------:R-:W-:-:S07]  /*1ceb0*/  MOV R103, R125 ;  /* 0x0000007d00677202 */ /* 0x000fce0000000f00 */
.L_x_453:
[----:B------:R-:W-:Y:S05]  /*1cec0*/  BSYNC.RECONVERGENT B0 ;  /* 0x0000000000007941 */ /* 0x000fea0003800200 */
.L_x_452:
        /* <DEDUP_REMOVED lines=16> */
[----:B------:R-:W-:Y:S02]  /*1cfd0*/  IMAD.MOV.U32 R50, RZ, RZ, R124 ;  /* 0x000000ffff327224 */ /* 0x000fe400078e007c */
[----:B------:R-:W-:-:S07]  /*1cfe0*/  IMAD.MOV.U32 R51, RZ, RZ, R125 ;  /* 0x000000ffff337224 */ /* 0x000fce00078e007d */
.L_x_455:
[----:B------:R-:W-:Y:S05]  /*1cff0*/  BSYNC.RECONVERGENT B0 ;  /* 0x0000000000007941 */ /* 0x000fea0003800200 */
.L_x_454:
[----:B------:R-:W0:Y:S01]  /*1d000*/  MUFU.RCP64H R27, R71 ;  /* 0x00000047001b7308 */ /* 0x000e220000001800 */
[----:B------:R-:W-:Y:S01]  /*1d010*/  VIADD R26, R71, 0x300402 ;  /* 0x00300402471a7836 */ /* 0x000fe20000000000 */
[----:B------:R-:W1:Y:S01]  /*1d020*/  S2R R83, SR_TID.X ;  /* 0x0000000000537919 */ /* 0x000e620000002100 */
[----:B------:R-:W1:Y:S01]  /*1d030*/  S2UR UR4, SR_CTAID.X ;  /* 0x00000000000479c3 */ /* 0x000e620000002500 */
[----:B------:R-:W-:Y:S01]  /*1d040*/  DSETP.NEU.AND P1, PT, R16, 1, PT ;  /* 0x3ff000001000742a */ /* 0x000fe20003f2d000 */
[----:B------:R-:W-:Y:S01]  /*1d050*/  BSSY.RECONVERGENT B0, `(.L_x_456) ;  /* 0x0000014000007945 */ /* 0x000fe20003800200 */
[----:B------:R-:W-:-:S04]  /*1d060*/  FSETP.GEU.AND P2, PT, |R26|, 5.8789094863358348022e-39, PT ;  /* 0x004004021a00780b */ /* 0x000fc80003f4e200 */
[----:B------:R-:W-:Y:S01]  /*1d070*/  FSEL R16, R108, RZ, P1 ;  /* 0x000000ff6c107208 */ /* 0x000fe20000800000 */
[----:B------:R-:W1:Y:S01]  /*1d080*/  LDC R0, c[0x0][0x360] ;  /* 0x0000d800ff007b82 */ /* 0x000e620000000800 */
[----:B------:R-:W-:Y:S01]  /*1d090*/  FSEL R17, R109, 1.875, P1 ;  /* 0x3ff000006d117808 */ /* 0x000fe20000800000 */
[----:B0-----:R-:W-:-:S08]  /*1d0a0*/  DFMA R28, -R70, R26, 1 ;  /* 0x3ff00000461c742b */ /* 0x001fd0000000011a */
[----:B------:R-:W-:-:S08]  /*1d0b0*/  DFMA R28, R28, R28, R28 ;  /* 0x0000001c1c1c722b */ /* 0x000fd0000000001c */
[----:B------:R-:W-:Y:S01]  /*1d0c0*/  DFMA R28, R26, R28, R26 ;  /* 0x0000001c1a1c722b */ /* 0x000fe2000000001a */
[----:B-1----:R-:W-:-:S07]  /*1d0d0*/  IMAD R0, R0, UR4, R83 ;  /* 0x0000000400007c24 */ /* 0x002fce000f8e0253 */
[----:B------:R-:W-:-:S08]  /*1d0e0*/  DFMA R30, -R70, R28, 1 ;  /* 0x3ff00000461e742b */ /* 0x000fd0000000011c */
[----:B------:R-:W-:Y:S01]  /*1d0f0*/  DFMA R28, R28, R30, R28 ;  /* 0x0000001e1c1c722b */ /* 0x000fe2000000001c */
[----:B------:R-:W-:Y:S10]  /*1d100*/  @P2 BRA `(.L_x_457) ;  /* 0x0000000000202947 */ /* 0x000ff40003800000 */
[----:B------:R-:W-:Y:S01]  /*1d110*/  LOP3.LUT R26, R71, 0x7fffffff, RZ, 0xc0, !PT ;  /* 0x7fffffff471a7812 */ /* 0x000fe200078ec0ff */
[----:B------:R-:W-:Y:S01]  /*1d120*/  IMAD.MOV.U32 R31, RZ, RZ, R71 ;  /* 0x000000ffff1f7224 */ /* 0x000fe200078e0047 */
[----:B------:R-:W-:-:S03]  /*1d130*/  MOV R30, R70 ;  /* 0x00000046001e7202 */ /* 0x000fc60000000f00 */
[----:B------:R-:W-:Y:S01]  /*1d140*/  VIADD R120, R26, 0xfff00000 ;  /* 0xfff000001a787836 */ /* 0x000fe20000000000 */
[----:B------:R-:W-:-:S07]  /*1d150*/  MOV R26, 0x1d170 ;  /* 0x0001d170001a7802 */ /* 0x000fce0000000f00 */
[----:B------:R-:W-:Y:S05]  /*1d160*/  CALL.REL.NOINC `($__internal_0_$__cuda_sm20_dblrcp_rn_slowpath_v3) ;  /* 0x0000002c00607944 */ /* 0x000fea0003c00000 */
[----:B------:R-:W-:Y:S02]  /*1d170*/  IMAD.MOV.U32 R28, RZ, RZ, R124 ;  /* 0x000000ffff1c7224 */ /* 0x000fe400078e007c */
[----:B------:R-:W-:-:S07]  /*1d180*/  IMAD.MOV.U32 R29, RZ, RZ, R125 ;  /* 0x000000ffff1d7224 */ /* 0x000fce00078e007d */
.L_x_457:
[----:B------:R-:W-:Y:S05]  /*1d190*/  BSYNC.RECONVERGENT B0 ;  /* 0x0000000000007941 */ /* 0x000fea0003800200 */
.L_x_456:
[----:B------:R-:W0:Y:S01]  /*1d1a0*/  LDCU UR4, c[0x3][0x254] ;  /* 0x00c04a80ff0477ac */ /* 0x000e220008000800 */
[----:B------:R-:W1:Y:S01]  /*1d1b0*/  LDC.64 R70, c[0x3][0x250] ;  /* 0x00c09400ff467b82 */ /* 0x000e620000000a00 */
[----:B------:R-:W-:Y:S01]  /*1d1c0*/  IMAD.MOV.U32 R26, RZ, RZ, 0x1 ;  /* 0x00000001ff1a7424 */ /* 0x000fe200078e00ff */
[----:B------:R-:W-:Y:S01]  /*1d1d0*/  DADD R82, -R76, R28 ;  /* 0x000000004c527229 */ /* 0x000fe2000000011c */
[----:B------:R-:W-:Y:S09]  /*1d1e0*/  BSSY.RECONVERGENT B1, `(.L_x_458) ;  /* 0x0000016000017945 */ /* 0x000ff20003800200 */
[----:B------:R-:W-:Y:S01]  /*1d1f0*/  FSETP.GEU.AND P2, PT, |R83|, 6.5827683646048100446e-37, PT ;  /* 0x036000005300780b */ /* 0x000fe20003f4e200 */
[----:B0-----:R-:W1:Y:S02]  /*1d200*/  MUFU.RCP64H R27, UR4 ;  /* 0x00000004001b7d08 */ /* 0x001e640008001800 */
        /* <DEDUP_REMOVED lines=14> */
[----:B------:R-:W-:Y:S01]  /*1d2f0*/  IMAD.MOV.U32 R27, RZ, RZ, R83 ;  /* 0x000000ffff1b7224 */ /* 0x000fe200078e0053 */
[----:B0-----:R-:W-:Y:S01]  /*1d300*/  MOV R124, UR4 ;  /* 0x00000004007c7c02 */ /* 0x001fe20008000f00 */
[----:B------:R-:W-:-:S07]  /*1d310*/  IMAD.U32 R29, RZ, RZ, UR5 ;  /* 0x00000005ff1d7e24 */ /* 0x000fce000f8e00ff */
[----:B------:R-:W-:Y:S05]  /*1d320*/  CALL.REL.NOINC `($__internal_1_$__cuda_sm20_div_rn_f64_full) ;  /* 0x0000002c00947944 */ /* 0x000fea0003c00000 */
[----:B------:R-:W-:-:S07]  /*1d330*/  IMAD.MOV.U32 R26, RZ, RZ, R28 ;  /* 0x000000ffff1a7224 */ /* 0x000fce00078e001c */
.L_x_459:
[----:B------:R-:W-:Y:S05]  /*1d340*/  BSYNC.RECONVERGENT B1 ;  /* 0x0000000000017941 */ /* 0x000fea0003800200 */
.L_x_458:
[----:B------:R-:W0:Y:S01]  /*1d350*/  MUFU.RCP64H R29, R53 ;  /* 0x00000035001d7308 */ /* 0x000e220000001800 */
[----:B------:R-:W-:Y:S01]  /*1d360*/  VIADD R28, R53, 0x300402 ;  /* 0x00300402351c7836 */ /* 0x000fe20000000000 */
[----:B------:R-:W-:Y:S01]  /*1d370*/  UMOV UR4, 0xd2f1a9fc ;  /* 0xd2f1a9fc00047882 */ /* 0x000fe20000000000 */
[----:B------:R-:W-:Y:S01]  /*1d380*/  UMOV UR5, 0x3f50624d ;  /* 0x3f50624d00057882 */ /* 0x000fe20000000000 */
[----:B------:R-:W-:Y:S01]  /*1d390*/  BSSY.RECONVERGENT B0, `(.L_x_460) ;  /* 0x0000011000007945 */ /* 0x000fe20003800200 */
[----:B------:R-:W-:Y:S01]  /*1d3a0*/  DMUL R70, R26, UR4 ;  /* 0x000000041a467c28 */ /* 0x000fe20008000000 */
        /* <DEDUP_REMOVED lines=8> */
[----:B------:R-:W-:Y:S02]  /*1d430*/  IMAD.MOV.U32 R30, RZ, RZ, R52 ;  /* 0x000000ffff1e7224 */ /* 0x000fe400078e0034 */
[----:B------:R-:W-:Y:S02]  /*1d440*/  IMAD.MOV.U32 R31, RZ, RZ, R53 ;  /* 0x000000ffff1f7224 */ /* 0x000fe400078e0035 */
[----:B------:R-:W-:Y:S01]  /*1d450*/  VIADD R120, R26, 0xfff00000 ;  /* 0xfff000001a787836 */ /* 0x000fe20000000000 */
[----:B------:R-:W-:-:S07]  /*1d460*/  MOV R26, 0x1d480 ;  /* 0x0001d480001a7802 */ /* 0x000fce0000000f00 */
[----:B------:R-:W-:Y:S05]  /*1d470*/  CALL.REL.NOINC `($__internal_0_$__cuda_sm20_dblrcp_rn_slowpath_v3) ;  /* 0x00000028009c7944 */ /* 0x000fea0003c00000 */
[----:B------:R-:W-:Y:S01]  /*1d480*/  IMAD.MOV.U32 R30, RZ, RZ, R124 ;  /* 0x000000ffff1e7224 */ /* 0x000fe200078e007c */
[----:B------:R-:W-:-:S07]  /*1d490*/  MOV R31, R125 ;  /* 0x0000007d001f7202 */ /* 0x000fce0000000f00 */
.L_x_461:
[----:B------:R-:W-:Y:S05]  /*1d4a0*/  BSYNC.RECONVERGENT B0 ;  /* 0x0000000000007941 */ /* 0x000fea0003800200 */
.L_x_460:
[----:B------:R-:W0:Y:S01]  /*1d4b0*/  MUFU.RCP64H R27, R47 ;  /* 0x0000002f001b7308 */ /* 0x000e220000001800 */
[----:B------:R-:W-:Y:S01]  /*1d4c0*/  IMAD.MOV.U32 R26, RZ, RZ, 0x1 ;  /* 0x00000001ff1a7424 */ /* 0x000fe200078e00ff */
[----:B------:R-:W-:Y:S01]  /*1d4d0*/  UMOV UR4, 0xe1719f80 ;  /* 0xe1719f8000047882 */ /* 0x000fe20000000000 */
[----:B------:R-:W-:Y:S01]  /*1d4e0*/  UMOV UR5, 0x3f564840 ;  /* 0x3f56484000057882 */ /* 0x000fe20000000000 */
[----:B------:R-:W-:Y:S01]  /*1d4f0*/  BSSY.RECONVERGENT B1, `(.L_x_462) ;  /* 0x0000015000017945 */ /* 0x000fe20003800200 */
[----:B------:R-:W-:Y:S02]  /*1d500*/  DADD R62, -R62, R30 ;  /* 0x000000003e3e7229 */ /* 0x000fe4000000011e */
        /* <DEDUP_REMOVED lines=13> */
[----:B------:R-:W-:Y:S02]  /*1d5e0*/  IMAD.MOV.U32 R29, RZ, RZ, R47 ;  /* 0x000000ffff1d7224 */ /* 0x000fe400078e002f */
[----:B------:R-:W-:Y:S02]  /*1d5f0*/  IMAD.MOV.U32 R28, RZ, RZ, -0x1e8e6080 ;  /* 0xe1719f80ff1c7424 */ /* 0x000fe400078e00ff */
[----:B------:R-:W-:-:S07]  /*1d600*/  IMAD.MOV.U32 R27, RZ, RZ, 0x3f564840 ;  /* 0x3f564840ff1b7424 */ /* 0x000fce00078e00ff */
[----:B------:R-:W-:Y:S05]  /*1d610*/  CALL.REL.NOINC `($__internal_1_$__cuda_sm20_div_rn_f64_full) ;  /* 0x0000002800d87944 */ /* 0x000fea0003c00000 */
[----:B------:R-:W-:Y:S02]  /*1d620*/  IMAD.MOV.U32 R124, RZ, RZ, R28 ;  /* 0x000000ffff7c7224 */ /* 0x000fe400078e001c */
[----:B------:R-:W-:-:S07]  /*1d630*/  IMAD.MOV.U32 R125, RZ, RZ, R27 ;  /* 0x000000ffff7d7224 */ /* 0x000fce00078e001b */
.L_x_463:
[----:B------:R-:W-:Y:S05]  /*1d640*/  BSYNC.RECONVERGENT B1 ;  /* 0x0000000000017941 */ /* 0x000fea0003800200 */
.L_x_462:
[----:B------:R-:W0:Y:S01]  /*1d650*/  MUFU.RCP64H R27, R125 ;  /* 0x0000007d001b7308 */ /* 0x000e220000001800 */
[----:B------:R-:W-:Y:S01]  /*1d660*/  MOV R26, 0x1 ;  /* 0x00000001001a7802 */ /* 0x000fe20000000f00 */
[----:B------:R-:W-:Y:S01]  /*1d670*/  BSSY.RECONVERGENT B1, `(.L_x_464) ;  /* 0x0000013000017945 */ /* 0x000fe20003800200 */
[----:B------:R-:W-:-:S04]  /*1d680*/  FSETP.GEU.AND P2, PT, |R63|, 6.5827683646048100446e-37, PT ;  /* 0x036000003f00780b */ /* 0x000fc80003f4e200 */
        /* <DEDUP_REMOVED lines=17> */
.L_x_465:
[----:B------:R-:W-:Y:S05]  /*1d7a0*/  BSYNC.RECONVERGENT B1 ;  /* 0x0000000000017941 */ /* 0x000fea0003800200 */
.L_x_464:
[----:B------:R-:W0:Y:S01]  /*1d7b0*/  MUFU.RCP64H R29, R45 ;  /* 0x0000002d001d7308 */ /* 0x000e220000001800 */
[----:B------:R-:W-:Y:S01]  /*1d7c0*/  IMAD.MOV.U32 R28, RZ, RZ, 0x1 ;  /* 0x00000001ff1c7424 */ /* 0x000fe200078e00ff */
[----:B------:R-:W-:Y:S01]  /*1d7d0*/  DADD R60, -R60, R102 ;  /* 0x000000003c3c7229 */ /* 0x000fe20000000166 */
[----:B------:R-:W-:Y:S01]  /*1d7e0*/  UMOV UR4, 0xd2f1a9fc ;  /* 0xd2f1a9fc00047882 */ /* 0x000fe20000000000 */
[----:B------:R-:W-:Y:S01]  /*1d7f0*/  UMOV UR5, 0x3f50624d ;  /* 0x3f50624d00057882 */ /* 0x000fe20000000000 */
[----:B------:R-:W-:Y:S07]  /*1d800*/  BSSY.RECONVERGENT B1, `(.L_x_466) ;  /* 0x0000015000017945 */ /* 0x000fee0003800200 */
[----:B------:R-:W-:Y:S01]  /*1d810*/  FSETP.GEU.AND P2, PT, |R61|, 6.5827683646048100446e-37, PT ;  /* 0x036000003d00780b */ /* 0x000fe20003f4e200 */
[----:B0-----:R-:W-:-:S08]  /*1d820*/  DFMA R30, R28, -R44, 1 ;  /* 0x3ff000001c1e742b */ /* 0x001fd0000000082c */
[----:B------:R-:W-:-:S08]  /*1d830*/  DFMA R30, R30, R30, R30 ;  /* 0x0000001e1e1e722b */ /* 0x000fd0000000001e */
[----:B------:R-:W-:-:S08]  /*1d840*/  DFMA R30, R28, R30, R28 ;  /* 0x0000001e1c1e722b */ /* 0x000fd0000000001c */
[----:B------:R-:W-:-:S08]  /*1d850*/  DFMA R28, R30, -R44, 1 ;  /* 0x3ff000001e1c742b */ /* 0x000fd0000000082c */
[----:B------:R-:W-:-:S08]  /*1d860*/  DFMA R28, R30, R28, R30 ;  /* 0x0000001c1e1c722b */ /* 0x000fd0000000001e */
[----:B------:R-:W-:-:S08]  /*1d870*/  DMUL R30, R60, R28 ;  /* 0x0000001c3c1e7228 */ /* 0x000fd00000000000 */
[----:B------:R-:W-:-:S08]  /*1d880*/  DFMA R46, R30, -R44, R60 ;  /* 0x8000002c1e2e722b */ /* 0x000fd0000000003c */
[----:B------:R-:W-:Y:S02]  /*1d890*/  DFMA R28, R28, R46, R30 ;  /* 0x0000002e1c1c722b */ /* 0x000fe4000000001e */
[----:B------:R-:W-:-:S08]  /*1d8a0*/  DMUL R46, R26, UR4 ;  /* 0x000000041a2e7c28 */ /* 0x000fd00008000000 */
        /* <DEDUP_REMOVED lines=10> */
.L_x_467:
[----:B------:R-:W-:Y:S05]  /*1d950*/  BSYNC.RECONVERGENT B1 ;  /* 0x0000000000017941 */ /* 0x000fea0003800200 */
.L_x_466:
        /* <DEDUP_REMOVED lines=26> */
.L_x_469:
[----:B------:R-:W-:Y:S05]  /*1db00*/  BSYNC.RECONVERGENT B1 ;  /* 0x0000000000017941 */ /* 0x000fea0003800200 */
.L_x_468:
[----:B------:R0:W5:Y:S01]  /*1db10*/  LDG.E.64 R28, desc[UR8][R92.64+0x48] ;  /* 0x000048085c1c7981 */ /* 0x000162000c1e1b00 */
[----:B------:R-:W1:Y:S01]  /*1db20*/  MUFU.RCP64H R31, R87 ;  /* 0x00000057001f7308 */ /* 0x000e620000001800 */
[----:B------:R-:W-:Y:S01]  /*1db30*/  VIADD R30, R87, 0x300402 ;  /* 0x00300402571e7836 */ /* 0x000fe20000000000 */
[----:B------:R-:W-:Y:S01]  /*1db40*/  UMOV UR4, 0xd2f1a9fc ;  /* 0xd2f1a9fc00047882 */ /* 0x000fe20000000000 */
[----:B------:R-:W-:Y:S01]  /*1db50*/  UMOV UR5, 0x3f50624d ;  /* 0x3f50624d00057882 */ /* 0x000fe20000000000 */
[----:B------:R-:W-:Y:S02]  /*1db60*/  BSSY.RECONVERGENT B0, `(.L_x_470) ;  /* 0x0000011000007945 */ /* 0x000fe40003800200 */
[----:B------:R-:W-:Y:S01]  /*1db70*/  FSETP.GEU.AND P1, PT, |R30|, 5.8789094863358348022e-39, PT ;  /* 0x004004021e00780b */ /* 0x000fe20003f2e200 */
[----:B-1----:R-:W-:-:S08]  /*1db80*/  DFMA R42, -R86, R30, 1 ;  /* 0x3ff00000562a742b */ /* 0x002fd0000000011e */
[----:B------:R-:W-:-:S08]  /*1db90*/  DFMA R42, R42, R42, R42 ;  /* 0x0000002a2a2a722b */ /* 0x000fd0000000002a */
[----:B------:R-:W-:-:S08]  /*1dba0*/  DFMA R42, R30, R42, R30 ;  /* 0x0000002a1e2a722b */ /* 0x000fd0000000001e */
[----:B------:R-:W-:-:S08]  /*1dbb0*/  DFMA R52, -R86, R42, 1 ;  /* 0x3ff000005634742b */ /* 0x000fd0000000012a */
[----:B------:R-:W-:Y:S02]  /*1dbc0*/  DFMA R52, R42, R52, R42 ;  /* 0x000000342a34722b */ /* 0x000fe4000000002a */
[----:B------:R-:W-:Y:S01]  /*1dbd0*/  DMUL R42, R26, UR4 ;  /* 0x000000041a2a7c28 */ /* 0x000fe20008000000 */
[----:B0-----:R-:W-:Y:S10]  /*1dbe0*/  @P1 BRA `(.L_x_471) ;  /* 0x0000000000201947 */ /* 0x001ff40003800000 */
[----:B------:R-:W-:Y:S01]  /*1dbf0*/  LOP3.LUT R26, R87, 0x7fffffff, RZ, 0xc0, !PT ;  /* 0x7fffffff571a7812 */ /* 0x000fe200078ec0ff */
[----:B------:R-:W-:Y:S02]  /*1dc00*/  IMAD.MOV.U32 R30, RZ, RZ, R86 ;  /* 0x000000ffff1e7224 */ /* 0x000fe400078e0056 */
[----:B------:R-:W-:Y:S02]  /*1dc10*/  IMAD.MOV.U32 R31, RZ, RZ, R87 ;  /* 0x000000ffff1f7224 */ /* 0x000fe400078e0057 */
[----:B------:R-:W-:Y:S01]  /*1dc20*/  VIADD R120, R26, 0xfff00000 ;  /* 0xfff000001a787836 */ /* 0x000fe20000000000 */
[----:B------:R-:W-:-:S07]  /*1dc30*/  MOV R26, 0x1dc50 ;  /* 0x0001dc50001a7802 */ /* 0x000fce0000000f00 */
[----:B-----5:R-:W-:Y:S05]  /*1dc40*/  CALL.REL.NOINC `($__internal_0_$__cuda_sm20_dblrcp_rn_slowpath_v3) ;  /* 0x0000002000a87944 */ /* 0x020fea0003c00000 */
[----:B------:R-:W-:Y:S02]  /*1dc50*/  IMAD.MOV.U32 R52, RZ, RZ, R124 ;  /* 0x000000ffff347224 */ /* 0x000fe400078e007c */
[----:B------:R-:W-:-:S07]  /*1dc60*/  IMAD.MOV.U32 R53, RZ, RZ, R125 ;  /* 0x000000ffff357224 */ /* 0x000fce00078e007d */
.L_x_471:
[----:B------:R-:W-:Y:S05]  /*1dc70*/  BSYNC.RECONVERGENT B0 ;  /* 0x0000000000007941 */ /* 0x000fea0003800200 */
.L_x_470:
[----:B------:R-:W0:Y:S01]  /*1dc80*/  MUFU.RCP64H R27, R85 ;  /* 0x00000055001b7308 */ /* 0x000e220000001800 */
[----:B------:R-:W-:Y:S01]  /*1dc90*/  VIADD R26, R85, 0x300402 ;  /* 0x00300402551a7836 */ /* 0x000fe20000000000 */
[----:B------:R-:W-:Y:S01]  /*1dca0*/  BSSY.RECONVERGENT B0, `(.L_x_472) ;  /* 0x000000f000007945 */ /* 0x000fe20003800200 */
[----:B-----5:R-:W-:-:S03]  /*1dcb0*/  DADD R28, -R28, R52 ;  /* 0x000000001c1c7229 */ /* 0x020fc60000000134 */
        /* <DEDUP_REMOVED lines=13> */
.L_x_473:
[----:B------:R-:W-:Y:S05]  /*1dd90*/  BSYNC.RECONVERGENT B0 ;  /* 0x0000000000007941 */ /* 0x000fea0003800200 */
.L_x_472:
        /* <DEDUP_REMOVED lines=20> */
.L_x_475:
[----:B------:R-:W-:Y:S05]  /*1dee0*/  BSYNC.RECONVERGENT B1 ;  /* 0x0000000000017941 */ /* 0x000fea0003800200 */
.L_x_474:
[----:B------:R-:W2:Y:S01]  /*1def0*/  LDG.E.64 R28, desc[UR8][R92.64+0x50] ;  /* 0x000050085c1c7981 */ /* 0x000ea2000c1e1b00 */
        /* <DEDUP_REMOVED lines=9> */
[----:B------:R-:W-:Y:S02]  /*1df90*/  DFMA R30, R52, R30, R52 ;  /* 0x0000001e341e722b */ /* 0x000fe40000000034 */
[----:B--2---:R-:W-:-:S08]  /*1dfa0*/  DADD R58, -R28, R50 ;  /* 0x000000001c3a7229 */ /* 0x004fd00000000132 */
[----:B------:R-:W-:Y:S02]  /*1dfb0*/  DMUL R28, R58, R30 ;  /* 0x0000001e3a1c7228 */ /* 0x000fe40000000000 */
[----:B------:R-:W-:-:S06]  /*1dfc0*/  FSETP.GEU.AND P2, PT, |R59|, 6.5827683646048100446e-37, PT ;  /* 0x036000003b00780b */ /* 0x000fcc0003f4e200 */
[----:B------:R-:W-:-:S08]  /*1dfd0*/  DFMA R52, -R80, R28, R58 ;  /* 0x0000001c5034722b */ /* 0x000fd0000000013a */
[----:B------:R-:W-:Y:S02]  /*1dfe0*/  DFMA R28, R30, R52, R28 ;  /* 0x000000341e1c722b */ /* 0x000fe4000000001c */
[----:B------:R-:W-:-:S08]  /*1dff0*/  DMUL R52, R26, UR4 ;  /* 0x000000041a347c28 */ /* 0x000fd00008000000 */
        /* <DEDUP_REMOVED lines=10> */
.L_x_477:
[----:B------:R-:W-:Y:S05]  /*1e0a0*/  BSYNC.RECONVERGENT B1 ;  /* 0x0000000000017941 */ /* 0x000fea0003800200 */
.L_x_476:
        /* <DEDUP_REMOVED lines=27> */
.L_x_479:
[----:B------:R-:W-:Y:S05]  /*1e260*/  BSYNC.RECONVERGENT B1 ;  /* 0x0000000000017941 */ /* 0x000fea0003800200 */
.L_x_478:
        /* <DEDUP_REMOVED lines=21> */
.L_x_481:
[----:B------:R-:W-:Y:S05]  /*1e3c0*/  BSYNC.RECONVERGENT B0 ;  /* 0x0000000000007941 */ /* 0x000fea0003800200 */
.L_x_480:
[----:B------:R-:W0:Y:S01]  /*1e3d0*/  MUFU.RCP64H R27, R85 ;  /* 0x00000055001b7308 */ /* 0x000e220000001800 */
[----:B------:R-:W-:Y:S01]  /*1e3e0*/  IMAD.MOV.U32 R26, RZ, RZ, 0x1 ;  /* 0x00000001ff1a7424 */ /* 0x000fe200078e00ff */
[----:B------:R-:W-:Y:S01]  /*1e3f0*/  BSSY.RECONVERGENT B1, `(.L_x_482) ;  /* 0x0000015000017945 */ /* 0x000fe20003800200 */
[----:B------:R-:W-:-:S04]  /*1e400*/  DADD R60, -R78, R60 ;  /* 0x000000004e3c7229 */ /* 0x000fc8000000013c */
        /* <DEDUP_REMOVED lines=19> */
.L_x_483:
[----:B------:R-:W-:Y:S05]  /*1e540*/  BSYNC.RECONVERGENT B1 ;  /* 0x0000000000017941 */ /* 0x000fea0003800200 */
.L_x_482:
        /* <DEDUP_REMOVED lines=21> */
.L_x_485:
[----:B------:R-:W-:Y:S05]  /*1e6a0*/  BSYNC.RECONVERGENT B1 ;  /* 0x0000000000017941 */ /* 0x000fea0003800200 */
.L_x_484:
        /* <DEDUP_REMOVED lines=15> */
[----:B------:R-:W-:Y:S01]  /*1e7a0*/  IMAD.MOV.U32 R31, RZ, RZ, R49 ;  /* 0x000000ffff1f7224 */ /* 0x000fe200078e0031 */
[----:B------:R-:W-:Y:S02]  /*1e7b0*/  IADD3 R120, PT, PT, R26, -0x100000, RZ ;  /* 0xfff000001a787810 */ /* 0x000fe40007ffe0ff */
[----:B------:R-:W-:-:S07]  /*1e7c0*/  MOV R26, 0x1e7e0 ;  /* 0x0001e7e0001a7802 */ /* 0x000fce0000000f00 */
[----:B------:R-:W-:Y:S05]  /*1e7d0*/  CALL.REL.NOINC `($__internal_0_$__cuda_sm20_dblrcp_rn_slowpath_v3) ;  /* 0x0000001400c47944 */ /* 0x000fea0003c00000 */
[----:B------:R-:W-:Y:S02]  /*1e7e0*/  IMAD.MOV.U32 R28, RZ, RZ, R124 ;  /* 0x000000ffff1c7224 */ /* 0x000fe400078e007c */
[----:B------:R-:W-:-:S07]  /*1e7f0*/  IMAD.MOV.U32 R29, RZ, RZ, R125 ;  /* 0x000000ffff1d7224 */ /* 0x000fce00078e007d */
.L_x_487:
[----:B------:R-:W-:Y:S05]  /*1e800*/  BSYNC.RECONVERGENT B0 ;  /* 0x0000000000007941 */ /* 0x000fea0003800200 */
.L_x_486:
[----:B------:R-:W0:Y:S01]  /*1e810*/  MUFU.RCP64H R27, R41 ;  /* 0x00000029001b7308 */ /* 0x000e220000001800 */
[----:B------:R-:W-:Y:S01]  /*1e820*/  VIADD R26, R41, 0x300402 ;  /* 0x00300402291a7836 */ /* 0x000fe20000000000 */
[----:B------:R-:W-:Y:S01]  /*1e830*/  BSSY.RECONVERGENT B0, `(.L_x_488) ;  /* 0x000000f000007945 */ /* 0x000fe20003800200 */
[----:B------:R-:W-:-:S03]  /*1e840*/  DADD R28, -R66, R28 ;  /* 0x00000000421c7229 */ /* 0x000fc6000000011c */
        /* <DEDUP_REMOVED lines=13> */
.L_x_489:
[----:B------:R-:W-:Y:S05]  /*1e920*/  BSYNC.RECONVERGENT B0 ;  /* 0x0000000000007941 */ /* 0x000fea0003800200 */
.L_x_488:
        /* <DEDUP_REMOVED lines=19> */
[----:B------:R-:W-:-:S07]  /*1ea60*/  IMAD.MOV.U32 R26, RZ, RZ, R28 ;  /* 0x000000ffff1a7224 */ /* 0x000fce00078e001c */
.L_x_491:
[----:B------:R-:W-:Y:S05]  /*1ea70*/  BSYNC.RECONVERGENT B1 ;  /* 0x0000000000017941 */ /* 0x000fea0003800200 */
.L_x_490:
[----:B------:R-:W2:Y:S01]  /*1ea80*/  LDG.E.64 R40, desc[UR8][R92.64] ;  /* 0x000000085c287981 */ /* 0x000ea2000c1e1b00 */
[----:B------:R-:W0:Y:S01]  /*1ea90*/  LDC.64 R72, c[0x3][0x10] ;  /* 0x00c00400ff487b82 */ /* 0x000e220000000a00 */
[----:B------:R-:W-:Y:S01]  /*1eaa0*/  IMAD.MOV.U32 R28, RZ, RZ, 0x2de00d3 ;  /* 0x02de00d3ff1c7424 */ /* 0x000fe200078e00ff */
[----:B------:R-:W0:Y:S01]  /*1eab0*/  LDCU.64 UR6, c[0x3][0x30] ;  /* 0x00c00600ff0677ac */ /* 0x000e220008000a00 */
[----:B------:R-:W-:Y:S01]  /*1eac0*/  IMAD.MOV.U32 R29, RZ, RZ, 0x3f7f8a09 ;  /* 0x3f7f8a09ff1d7424 */ /* 0x000fe200078e00ff */
[----:B------:R-:W-:Y:S01]  /*1ead0*/  DMUL R90, R90, R88 ;  /* 0x000000585a5a7228 */ /* 0x000fe20000000000 */
[----:B------:R-:W-:Y:S01]  /*1eae0*/  IMAD.MOV.U32 R30, RZ, RZ, 0x1 ;  /* 0x00000001ff1e7424 */ /* 0x000fe200078e00ff */
[----:B------:R-:W-:Y:S01]  /*1eaf0*/  FSEL R28, R28, 2.4288893119006615962e-09, !P0 ;  /* 0x3126e9791c1c7808 */ /* 0x000fe20004000000 */
[----:B------:R-:W1:Y:S01]  /*1eb00*/  LDCU.64 UR4, c[0x3][0x98] ;  /* 0x00c01300ff0477ac */ /* 0x000e620008000a00 */
[----:B------:R-:W-:Y:S01]  /*1eb10*/  FSEL R29, R29, 0.98699998855590820312, !P0 ;  /* 0x3f7cac081d1d7808 */ /* 0x000fe20004000000 */
[----:B------:R-:W-:Y:S05]  /*1eb20*/  BSSY.RECONVERGENT B1, `(.L_x_492) ;  /* 0x0000025000017945 */ /* 0x000fea0003800200 */
[----:B------:R-:W-:-:S08]  /*1eb30*/  DMUL R78, R78, R28 ;  /* 0x0000001c4e4e7228 */ /* 0x000fd00000000000 */
[----:B------:R-:W-:Y:S02]  /*1eb40*/  DMUL R62, R76, R78 ;  /* 0x0000004e4c3e7228 */ /* 0x000fe40000000000 */
[----:B0-----:R-:W-:Y:S01]  /*1eb50*/  DMUL R72, R72, UR6 ;  /* 0x0000000648487c28 */ /* 0x001fe20008000000 */
[----:B------:R-:W-:Y:S01]  /*1eb60*/  UMOV UR6, 0xd2f1a9fc ;  /* 0xd2f1a9fc00067882 */ /* 0x000fe20000000000 */
[----:B------:R-:W-:Y:S01]  /*1eb70*/  UMOV UR7, 0x3f50624d ;  /* 0x3f50624d00077882 */ /* 0x000fe20000000000 */
[----:B-1----:R-:W-:-:S03]  /*1eb80*/  DMUL R48, R88, UR4 ;  /* 0x0000000458307c28 */ /* 0x002fc60008000000 */
[----:B------:R-:W0:Y:S01]  /*1eb90*/  MUFU.RCP64H R31, R73 ;  /* 0x00000049001f7308 */ /* 0x000e220000001800 */
[----:B------:R-:W-:Y:S02]  /*1eba0*/  DMUL R62, R88, R62 ;  /* 0x0000003e583e7228 */ /* 0x000fe40000000000 */
[----:B0-----:R-:W-:-:S08]  /*1ebb0*/  DFMA R74, -R72, R30, 1 ;  /* 0x3ff00000484a742b */ /* 0x001fd0000000011e */
[----:B------:R-:W-:-:S08]  /*1ebc0*/  DFMA R74, R74, R74, R74 ;  /* 0x0000004a4a4a722b */ /* 0x000fd0000000004a */
[----:B------:R-:W-:Y:S02]  /*1ebd0*/  DFMA R74, R30, R74, R30 ;  /* 0x0000004a1e4a722b */ /* 0x000fe4000000001e */
[----:B------:R-:W-:-:S06]  /*1ebe0*/  DADD R30, R6, R6 ;  /* 0x00000000061e7229 */ /* 0x000fcc0000000006 */
[----:B------:R-:W-:-:S08]  /*1ebf0*/  DFMA R76, -R72, R74, 1 ;  /* 0x3ff00000484c742b */ /* 0x000fd0000000014a */
[----:B------:R-:W-:Y:S02]  /*1ec00*/  DFMA R76, R74, R76, R74 ;  /* 0x0000004c4a4c722b */ /* 0x000fe4000000004a */
[----:B------:R-:W-:Y:S02]  /*1ec10*/  DMUL R74, R26, UR6 ;  /* 0x000000061a4a7c28 */ /* 0x000fe40008000000 */
[----:B--2---:R-:W-:-:S08]  /*1ec20*/  DFMA R28, R62, UR6, R40 ;  /* 0x000000063e1c7c2b */ /* 0x004fd00008000028 */
[----:B------:R-:W-:-:S08]  /*1ec30*/  DFMA R28, R48, UR6, R28 ;  /* 0x00000006301c7c2b */ /* 0x000fd0000800001c */
[----:B------:R-:W-:-:S08]  /*1ec40*/  DFMA R28, R90, UR6, R28 ;  /* 0x000000065a1c7c2b */ /* 0x000fd0000800001c */
[----:B------:R-:W-:-:S08]  /*1ec50*/  DFMA R28, R68, UR6, R28 ;  /* 0x00000006441c7c2b */ /* 0x000fd0000800001c */
[----:B------:R-:W-:-:S08]  /*1ec60*/  DFMA R28, R64, UR6, R28 ;  /* 0x00000006401c7c2b */ /* 0x000fd0000800001c */
[----:B------:R-:W-:-:S08]  /*1ec70*/  DADD R78, R28, -R30 ;  /* 0x000000001c4e7229 */ /* 0x000fd0000000081e */
        /* <DEDUP_REMOVED lines=15> */
.L_x_493:
[----:B------:R-:W-:Y:S05]  /*1ed70*/  BSYNC.RECONVERGENT B1 ;  /* 0x0000000000017941 */ /* 0x000fea0003800200 */
.L_x_492:
[----:B------:R-:W0:Y:S01]  /*1ed80*/  LDCU.128 UR12, c[0x3][0x80] ;  /* 0x00c01000ff0c77ac */ /* 0x000e220008000c00 */
[----:B------:R-:W1:Y:S01]  /*1ed90*/  MUFU.RCP64H R31, R73 ;  /* 0x00000049001f7308 */ /* 0x000e620000001800 */
[----:B------:R-:W-:Y:S01]  /*1eda0*/  DMUL R54, R54, R56 ;  /* 0x0000003836367228 */ /* 0x000fe20000000000 */
[----:B------:R-:W-:Y:S01]  /*1edb0*/  IMAD.MOV.U32 R30, RZ, RZ, 0x1 ;  /* 0x00000001ff1e7424 */ /* 0x000fe200078e00ff */
[----:B------:R-:W2:Y:S01]  /*1edc0*/  LDCU.64 UR6, c[0x3][0x78] ;  /* 0x00c00f00ff0677ac */ /* 0x000ea20008000a00 */
[----:B------:R-:W-:Y:S01]  /*1edd0*/  BSSY.RECONVERGENT B1, `(.L_x_494) ;  /* 0x0000022000017945 */ /* 0x000fe20003800200 */
[----:B------:R-:W-:Y:S01]  /*1ede0*/  UMOV UR4, 0xd2f1a9fc ;  /* 0xd2f1a9fc00047882 */ /* 0x000fe20000000000 */
[----:B------:R-:W-:-:S03]  /*1edf0*/  UMOV UR5, 0x3f50624d ;  /* 0x3f50624d00057882 */ /* 0x000fc60000000000 */
[----:B------:R-:W-:Y:S02]  /*1ee00*/  DMUL R78, R54, UR4 ;  /* 0x00000004364e7c28 */ /* 0x000fe40008000000 */
[----:B0-----:R-:W-:Y:S02]  /*1ee10*/  DMUL R54, R56, UR14 ;  /* 0x0000000e38367c28 */ /* 0x001fe40008000000 */
[----:B-1----:R-:W-:Y:S02]  /*1ee20*/  DFMA R80, -R72, R30, 1 ;  /* 0x3ff000004850742b */ /* 0x002fe4000000011e */
[----:B--2---:R-:W-:-:S04]  /*1ee30*/  DMUL R28, R66, UR6 ;  /* 0x00000006421c7c28 */ /* 0x004fc80008000000 */
[----:B------:R-:W-:Y:S02]  /*1ee40*/  DFMA R26, R54, UR4, R78 ;  /* 0x00000004361a7c2b */ /* 0x000fe4000800004e */
[----:B------:R-:W-:Y:S02]  /*1ee50*/  DFMA R80, R80, R80, R80 ;  /* 0x000000505050722b */ /* 0x000fe40000000050 */
[----:B------:R-:W-:-:S04]  /*1ee60*/  DMUL R28, R28, UR12 ;  /* 0x0000000c1c1c7c28 */ /* 0x000fc80008000000 */
[----:B------:R-:W-:Y:S02]  /*1ee70*/  DFMA R26, R36, 3, R26 ;  /* 0x40080000241a782b */ /* 0x000fe4000000001a */
[----:B------:R-:W-:Y:S02]  /*1ee80*/  DFMA R80, R30, R80, R30 ;  /* 0x000000501e50722b */ /* 0x000fe4000000001e */
[----:B------:R-:W-:-:S04]  /*1ee90*/  DMUL R56, R56, R28 ;  /* 0x0000001c38387228 */ /* 0x000fc80000000000 */
[----:B------:R-:W-:Y:S02]  /*1eea0*/  DFMA R26, R6, 3, R26 ;  /* 0x40080000061a782b */ /* 0x000fe4000000001a */
[----:B------:R-:W-:-:S06]  /*1eeb0*/  DFMA R30, -R72, R80, 1 ;  /* 0x3ff00000481e742b */ /* 0x000fcc0000000150 */
[----:B------:R-:W-:Y:S02]  /*1eec0*/  DFMA R28, R56, UR4, R26 ;  /* 0x00000004381c7c2b */ /* 0x000fe4000800001a */
[----:B------:R-:W-:-:S08]  /*1eed0*/  DFMA R30, R80, R30, R80 ;  /* 0x0000001e501e722b */ /* 0x000fd00000000050 */
[----:B------:R-:W-:Y:S01]  /*1eee0*/  DMUL R80, R30, R28 ;  /* 0x0000001c1e507228 */ /* 0x000fe20000000000 */
[----:B------:R-:W-:-:S07]  /*1eef0*/  FSETP.GEU.AND P1, PT, |R29|, 6.5827683646048100446e-37, PT ;  /* 0x036000001d00780b */ /* 0x000fce0003f2e200 */
[----:B------:R-:W-:-:S08]  /*1ef00*/  DFMA R26, -R72, R80, R28 ;  /* 0x00000050481a722b */ /* 0x000fd0000000011c */
[----:B------:R-:W-:Y:S02]  /*1ef10*/  DFMA R80, R30, R26, R80 ;  /* 0x0000001a1e50722b */ /* 0x000fe40000000050 */
[----:B------:R-:W-:-:S08]  /*1ef20*/  DADD R26, -R118, 1 ;  /* 0x3ff00000761a7429 */ /* 0x000fd00000000100 */
[----:B------:R-:W-:Y:S01]  /*1ef30*/  FFMA R30, RZ, R73, R81 ;  /* 0x00000049ff1e7223 */ /* 0x000fe20000000051 */
[----:B------:R-:W-:-:S04]  /*1ef40*/  DADD R26, -R116, R26 ;  /* 0x00000000741a7229 */ /* 0x000fc8000000011a */
[----:B------:R-:W-:-:S04]  /*1ef50*/  FSETP.GT.AND P0, PT, |R30|, 1.469367938527859385e-39, PT ;  /* 0x001000001e00780b */ /* 0x000fc80003f04200 */
[----:B------:R-:W-:-:S09]  /*1ef60*/  DADD R66, -R114, R26 ;  /* 0x0000000072427229 */ /* 0x000fd2000000011a */
        /* <DEDUP_REMOVED lines=8> */
.L_x_495:
[----:B------:R-:W-:Y:S05]  /*1eff0*/  BSYNC.RECONVERGENT B1 ;  /* 0x0000000000017941 */ /* 0x000fea0003800200 */
.L_x_494:
[----:B------:R-:W0:Y:S01]  /*1f000*/  MUFU.RCP64H R27, R105 ;  /* 0x00000069001b7308 */ /* 0x000e220000001800 */
[----:B------:R-:W-:Y:S01]  /*1f010*/  IMAD.MOV.U32 R26, RZ, RZ, 0x1 ;  /* 0x00000001ff1a7424 */ /* 0x000fe200078e00ff */
[----:B------:R-:W1:Y:S01]  /*1f020*/  LDCU.64 UR4, c[0x3][0x170] ;  /* 0x00c02e00ff0477ac */ /* 0x000e620008000a00 */
[----:B------:R-:W-:Y:S01]  /*1f030*/  DADD R20, R94, R20 ;  /* 0x000000005e147229 */ /* 0x000fe20000000014 */
[----:B------:R-:W-:Y:S01]  /*1f040*/  BSSY.RECONVERGENT B1, `(.L_x_496) ;  /* 0x0000029000017945 */ /* 0x000fe20003800200 */
[----:B------:R-:W-:Y:S01]  /*1f050*/  DSETP.NEU.AND P0, PT, R4, 1, PT ;  /* 0x3ff000000400742a */ /* 0x000fe20003f0d000 */
[----:B------:R-:W2:Y:S01]  /*1f060*/  LDCU.64 UR6, c[0x3][0x150] ;  /* 0x00c02a00ff0677ac */ /* 0x000ea20008000a00 */
[----:B0-----:R-:W-:Y:S02]  /*1f070*/  DFMA R28, -R104, R26, 1 ;  /* 0x3ff00000681c742b */ /* 0x001fe4000000011a */
[----:B-1----:R-:W-:Y:S01]  /*1f080*/  DSETP.NEU.AND P1, PT, RZ, UR4, PT ;  /* 0x00000004ff007e2a */ /* 0x002fe2000bf2d000 */
[----:B------:R-:W0:Y:S01]  /*1f090*/  LDCU.64 UR4, c[0x3][0x148] ;  /* 0x00c02900ff0477ac */ /* 0x000e220008000a00 */
[----:B--2---:R-:W-:-:S04]  /*1f0a0*/  DADD R2, R2, UR6 ;  /* 0x0000000602027e29 */ /* 0x004fc80008000000 */
[----:B------:R-:W-:Y:S01]  /*1f0b0*/  DFMA R28, R28, R28, R28 ;  /* 0x0000001c1c1c722b */ /* 0x000fe2000000001c */
[----:B------:R-:W-:Y:S02]  /*1f0c0*/  FSEL R34, R34, RZ, P1 ;  /* 0x000000ff22227208 */ /* 0x000fe40000800000 */
[----:B------:R-:W-:Y:S02]  /*1f0d0*/  FSEL R35, R35, 1.875, P1 ;  /* 0x3ff0000023237808 */ /* 0x000fe40000800000 */
[----:B------:R-:W-:Y:S01]  /*1f0e0*/  FSEL R34, R34, RZ, P0 ;  /* 0x000000ff22227208 */ /* 0x000fe20000000000 */
[----:B------:R-:W-:Y:S01]  /*1f0f0*/  DMUL R4, R32, R2 ;  /* 0x0000000220047228 */ /* 0x000fe20000000000 */
[----:B------:R-:W-:Y:S01]  /*1f100*/  FSEL R35, R35, 1.875, P0 ;  /* 0x3ff0000023237808 */ /* 0x000fe20000000000 */
[----:B------:R-:W-:Y:S01]  /*1f110*/  DFMA R28, R26, R28, R26 ;  /* 0x0000001c1a1c722b */ /* 0x000fe2000000001a */
[----:B------:R-:W-:-:S04]  /*1f120*/  FSETP.GEU.AND P1, PT, |R127|, 6.5827683646048100446e-37, PT ;  /* 0x036000007f00780b */ /* 0x000fc80003f2e200 */
[----:B0-----:R-:W-:-:S03]  /*1f130*/  DMUL R2, R34, UR4 ;  /* 0x0000000422027c28 */ /* 0x001fc60008000000 */
[----:B------:R-:W-:-:S08]  /*1f140*/  DFMA R26, -R104, R28, 1 ;  /* 0x3ff00000681a742b */ /* 0x000fd0000000011c */
[----:B------:R-:W-:Y:S02]  /*1f150*/  DFMA R72, R28, R26, R28 ;  /* 0x0000001a1c48722b */ /* 0x000fe4000000001c */
[----:B------:R-:W-:-:S06]  /*1f160*/  DADD R28, R122, R128 ;  /* 0x000000007a1c7229 */ /* 0x000fcc0000000080 */
[----:B------:R-:W-:-:S08]  /*1f170*/  DMUL R26, R126, R72 ;  /* 0x000000487e1a7228 */ /* 0x000fd00000000000 */
[----:B------:R-:W-:-:S08]  /*1f180*/  DFMA R30, -R104, R26, R126 ;  /* 0x0000001a681e722b */ /* 0x000fd0000000017e */
[----:B------:R-:W-:Y:S02]  /*1f190*/  DFMA R26, R72, R30, R26 ;  /* 0x0000001e481a722b */ /* 0x000fe4000000001a */
[----:B------:R-:W-:Y:S02]  /*1f1a0*/  DMUL R30, R118, R28 ;  /* 0x0000001c761e7228 */ /* 0x000fe40000000000 */
[----:B------:R-:W-:Y:S02]  /*1f1b0*/  DMUL R28, R116, R20 ;  /* 0x00000014741c7228 */ /* 0x000fe40000000000 */
[----:B------:R-:W-:-:S04]  /*1f1c0*/  DADD R20, -R32, 1 ;  /* 0x3ff0000020147429 */ /* 0x000fc80000000100 */
[----:B------:R-:W-:Y:S01]  /*1f1d0*/  FFMA R32, RZ, R105, R27 ;  /* 0x00000069ff207223 */ /* 0x000fe2000000001b */
[----:B------:R-:W-:Y:S02]  /*1f1e0*/  DFMA R30, R116, R94, -R30 ;  /* 0x0000005e741e722b */ /* 0x000fe4000000081e */
[----:B------:R-:W-:Y:S02]  /*1f1f0*/  DFMA R28, R122, R118, -R28 ;  /* 0x000000767a1c722b */ /* 0x000fe4000000081c */
[----:B------:R-:W-:Y:S01]  /*1f200*/  FSETP.GT.AND P0, PT, |R32|, 1.469367938527859385e-39, PT ;  /* 0x001000002000780b */ /* 0x000fe20003f04200 */
[----:B------:R-:W-:Y:S02]  /*1f210*/  DFMA R20, R20, R2, -R4 ;  /* 0x000000021414722b */ /* 0x000fe40000000804 */
[----:B------:R-:W-:Y:S02]  /*1f220*/  DMUL R118, R118, R128 ;  /* 0x0000008076767228 */ /* 0x000fe40000000000 */
[----:B------:R-:W-:-:S02]  /*1f230*/  DFMA R2, R114, R18, R30 ;  /* 0x000000127202722b */ /* 0x000fc4000000001e */
[----:B------:R-:W-:-:S06]  /*1f240*/  DFMA R4, R18, R66, R28 ;  /* 0x000000421204722b */ /* 0x000fcc000000001c */
        /* <DEDUP_REMOVED lines=8> */
.L_x_497:
[----:B------:R-:W-:Y:S05]  /*1f2d0*/  BSYNC.RECONVERGENT B1 ;  /* 0x0000000000017941 */ /* 0x000fea0003800200 */
.L_x_496:
[----:B------:R-:W0:Y:S01]  /*1f2e0*/  LDCU UR4, c[0x3][0x3c] ;  /* 0x00c00780ff0477ac */ /* 0x000e220008000800 */
[----:B------:R-:W1:Y:S01]  /*1f2f0*/  LDC.64 R32, c[0x3][0x38] ;  /* 0x00c00e00ff207b82 */ /* 0x000e620000000a00 */
[----:B------:R-:W-:Y:S01]  /*1f300*/  MOV R28, 0x1 ;  /* 0x00000001001c7802 */ /* 0x000fe20000000f00 */
[----:B------:R-:W-:Y:S02]  /*1f310*/  DADD R18, R26, R18 ;  /* 0x000000001a127229 */ /* 0x000fe40000000012 */
[----:B------:R-:W-:-:S04]  /*1f320*/  DADD R38, -R38, R112 ;  /* 0x0000000026267229 */ /* 0x000fc80000000170 */
[----:B------:R-:W2:Y:S02]  /*1f330*/  LDC.64 R34, c[0x3][0x30] ;  /* 0x00c00c00ff227b82 */ /* 0x000ea40000000a00 */
[----:B------:R-:W-:-:S06]  /*1f340*/  DFMA R18, R114, -R18, R118 ;  /* 0x800000127212722b */ /* 0x000fcc0000000076 */
[----:B------:R-:W3:Y:S01]  /*1f350*/  LDC R72, c[0x3][0x34] ;  /* 0x00c00d00ff487b82 */ /* 0x000ee20000000800 */
[----:B0-----:R-:W1:Y:S01]  /*1f360*/  MUFU.RCP64H R29, UR4 ;  /* 0x00000004001d7d08 */ /* 0x001e620008001800 */
[----:B------:R-:W-:Y:S02]  /*1f370*/  DFMA R22, R22, R66, R18 ;  /* 0x000000421616722b */ /* 0x000fe40000000012 */
[----:B-1----:R-:W-:Y:S01]  /*1f380*/  DFMA R30, R28, -R32, 1 ;  /* 0x3ff000001c1e742b */ /* 0x002fe20000000820 */
[----:B---3--:R-:W-:-:S07]  /*1f390*/  FSETP.GEU.AND P1, PT, |R72|, 6.5827683646048100446e-37, PT ;  /* 0x036000004800780b */ /* 0x008fce0003f2e200 */
[----:B------:R-:W-:-:S08]  /*1f3a0*/  DFMA R30, R30, R30, R30 ;  /* 0x0000001e1e1e722b */ /* 0x000fd0000000001e */
[----:B------:R-:W-:-:S08]  /*1f3b0*/  DFMA R30, R28, R30, R28 ;  /* 0x0000001e1c1e722b */ /* 0x000fd0000000001c */
[----:B------:R-:W-:-:S08]  /*1f3c0*/  DFMA R28, R30, -R32, 1 ;  /* 0x3ff000001e1c742b */ /* 0x000fd00000000820 */
[----:B------:R-:W-:-:S08]  /*1f3d0*/  DFMA R28, R30, R28, R30 ;  /* 0x0000001c1e1c722b */ /* 0x000fd0000000001e */
[----:B--2---:R-:W-:-:S08]  /*1f3e0*/  DMUL R30, R28, R34 ;  /* 0x000000221c1e7228 */ /* 0x004fd00000000000 */
[----:B------:R-:W-:-:S08]  /*1f3f0*/  DFMA R32, R30, -R32, R34 ;  /* 0x800000201e20722b */ /* 0x000fd00000000022 */
        /* <DEDUP_REMOVED lines=11> */
[----:B------:R-:W-:Y:S05]  /*1f4b0*/  CALL.REL.NOINC `($__internal_1_$__cuda_sm20_div_rn_f64_full) ;  /* 0x0000000c00307944 */ /* 0x000fea0003c00000 */
[----:B------:R-:W-:-:S07]  /*1f4c0*/  IMAD.MOV.U32 R29, RZ, RZ, R27 ;  /* 0x000000ffff1d7224 */ /* 0x000fce00078e001b */
.L_x_498:
[----:B------:R-:W-:Y:S01]  /*1f4d0*/  UMOV UR4, 0xd2f1a9fc ;  /* 0xd2f1a9fc00047882 */ /* 0x000fe20000000000 */
[----:B------:R-:W-:Y:S01]  /*1f4e0*/  UMOV UR5, 0x3f50624d ;  /* 0x3f50624d00057882 */ /* 0x000fe20000000000 */
[----:B------:R-:W-:Y:S01]  /*1f4f0*/  DADD R56, R64, R56 ;  /* 0x0000000040387229 */ /* 0x000fe20000000038 */
[----:B------:R-:W0:Y:S01]  /*1f500*/  LDCU UR6, c[0x3][0x1c] ;  /* 0x00c00380ff0677ac */ /* 0x000e220008000800 */
[----:B------:R-:W-:Y:S01]  /*1f510*/  DFMA R78, R90, UR4, R78 ;  /* 0x000000045a4e7c2b */ /* 0x000fe2000800004e */
[----:B------:R-:W1:Y:S01]  /*1f520*/  LDC.64 R30, c[0x3][0x18] ;  /* 0x00c00600ff1e7b82 */ /* 0x000e620000000a00 */
[----:B------:R-:W-:Y:S01]  /*1f530*/  IMAD.MOV.U32 R18, RZ, RZ, 0x1 ;  /* 0x00000001ff127424 */ /* 0x000fe200078e00ff */
[----:B------:R-:W-:Y:S05]  /*1f540*/  BSSY.RECONVERGENT B1, `(.L_x_499) ;  /* 0x0000027000017945 */ /* 0x000fea0003800200 */
[----:B------:R-:W-:Y:S01]  /*1f550*/  DFMA R78, R62, UR4, R78 ;  /* 0x000000043e4e7c2b */ /* 0x000fe2000800004e */
[----:B------:R-:W2:Y:S07]  /*1f560*/  LDC.64 R26, c[0x3][0x10] ;  /* 0x00c00400ff1a7b82 */ /* 0x000eae0000000a00 */
[----:B------:R-:W-:Y:S01]  /*1f570*/  DFMA R56, R56, UR4, R78 ;  /* 0x0000000438387c2b */ /* 0x000fe2000800004e */
[----:B0-----:R-:W1:Y:S07]  /*1f580*/  MUFU.RCP64H R19, UR6 ;  /* 0x0000000600137d08 */ /* 0x001e6e0008001800 */
[----:B------:R-:W-:-:S08]  /*1f590*/  DFMA R56, R68, UR4, R56 ;  /* 0x0000000444387c2b */ /* 0x000fd00008000038 */
[----:B------:R-:W-:-:S08]  /*1f5a0*/  DFMA R56, R54, UR4, R56 ;  /* 0x0000000436387c2b */ /* 0x000fd00008000038 */
[----:B------:R-:W-:Y:S01]  /*1f5b0*/  DFMA R56, R48, UR4, R56 ;  /* 0x0000000430387c2b */ /* 0x000fe20008000038 */
[----:B------:R-:W0:Y:S07]  /*1f5c0*/  LDCU.64 UR4, c[0x3][0x118] ;  /* 0x00c02300ff0477ac */ /* 0x000e2e0008000a00 */
[----:B------:R-:W-:Y:S02]  /*1f5d0*/  DADD R56, R56, R6 ;  /* 0x0000000038387229 */ /* 0x000fe40000000006 */
[----:B-1----:R-:W-:-:S06]  /*1f5e0*/  DFMA R6, R18, -R30, 1 ;  /* 0x3ff000001206742b */ /* 0x002fcc000000081e */
[----:B------:R-:W-:Y:S02]  /*1f5f0*/  DADD R56, R40, R56 ;  /* 0x0000000028387229 */ /* 0x000fe40000000038 */
[----:B------:R-:W-:-:S06]  /*1f600*/  DFMA R6, R6, R6, R6 ;  /* 0x000000060606722b */ /* 0x000fcc0000000006 */
[----:B--2---:R-:W-:Y:S02]  /*1f610*/  DFMA R56, R14, R26, R56 ;  /* 0x0000001a0e38722b */ /* 0x004fe40000000038 */
[----:B------:R-:W-:-:S06]  /*1f620*/  DFMA R6, R18, R6, R18 ;  /* 0x000000061206722b */ /* 0x000fcc0000000012 */
[----:B------:R-:W-:Y:S02]  /*1f630*/  DADD R56, R36, R56 ;  /* 0x0000000024387229 */ /* 0x000fe40000000038 */
[----:B------:R-:W-:-:S06]  /*1f640*/  DFMA R18, R6, -R30, 1 ;  /* 0x3ff000000612742b */ /* 0x000fcc000000081e */
[----:B------:R-:W-:Y:S02]  /*1f650*/  DFMA R56, R10, R26, R56 ;  /* 0x0000001a0a38722b */ /* 0x000fe40000000038 */
[----:B------:R-:W-:-:S06]  /*1f660*/  DFMA R18, R6, R18, R6 ;  /* 0x000000120612722b */ /* 0x000fcc0000000006 */
[----:B------:R-:W-:-:S08]  /*1f670*/  DADD R56, R12, R56 ;  /* 0x000000000c387229 */ /* 0x000fd00000000038 */
[----:B------:R-:W-:-:S08]  /*1f680*/  DMUL R26, R56, -R18 ;  /* 0x80000012381a7228 */ /* 0x000fd00000000000 */
[----:B------:R-:W-:-:S08]  /*1f690*/  DFMA R6, R26, -R30, -R56 ;  /* 0x8000001e1a06722b */ /* 0x000fd00000000838 */
[----:B------:R-:W-:Y:S02]  /*1f6a0*/  DFMA R26, R18, R6, R26 ;  /* 0x00000006121a722b */ /* 0x000fe4000000001a */
[----:B------:R-:W-:Y:S02]  /*1f6b0*/  DADD R18, -RZ, -R56 ;  /* 0x00000000ff127229 */ /* 0x000fe40000000938 */
[----:B------:R-:W-:-:S06]  /*1f6c0*/  DFMA R6, R8, -1.5, R24 ;  /* 0xbff800000806782b */ /* 0x000fcc0000000018 */
[----:B------:R-:W-:Y:S02]  /*1f6d0*/  FFMA R30, RZ, UR6, R27 ;  /* 0x00000006ff1e7c23 */ /* 0x000fe4000800001b */
[----:B------:R-:W-:Y:S01]  /*1f6e0*/  FSETP.GEU.AND P1, PT, |R19|, 6.5827683646048100446e-37, PT ;  /* 0x036000001300780b */ /* 0x000fe20003f2e200 */
[----:B0-----:R-:W-:Y:S02]  /*1f6f0*/  DFMA R6, -R38, UR4, R6 ;  /* 0x0000000426067c2b */ /* 0x001fe40008000106 */
[----:B------:R-:W-:-:S06]  /*1f700*/  FSETP.GT.AND P0, PT, |R30|, 1.469367938527859385e-39, PT ;  /* 0x001000001e00780b */ /* 0x000fcc0003f04200 */
[----:B------:R-:W-:-:S07]  /*1f710*/  DMUL R6, R6, R28 ;  /* 0x0000001c06067228 */ /* 0x000fce0000000000 */
        /* <DEDUP_REMOVED lines=9> */
.L_x_500:
[----:B------:R-:W-:Y:S05]  /*1f7b0*/  BSYNC.RECONVERGENT B1 ;  /* 0x0000000000017941 */ /* 0x000fea0003800200 */
.L_x_499:
[----:B------:R-:W0:Y:S01]  /*1f7c0*/  LDC.64 R18, c[0x3][0x30] ;  /* 0x00c00c00ff127b82 */ /* 0x000e220000000a00 */
[----:B------:R-:W1:Y:S01]  /*1f7d0*/  LDCU.64 UR4, c[0x3][0x10] ;  /* 0x00c00200ff0477ac */ /* 0x000e620008000a00 */
[----:B------:R-:W-:Y:S01]  /*1f7e0*/  DADD R36, R36, R36 ;  /* 0x0000000024247229 */ /* 0x000fe20000000024 */
[----:B------:R-:W-:Y:S01]  /*1f7f0*/  BSSY.RECONVERGENT B1, `(.L_x_501) ;  /* 0x000002c000017945 */ /* 0x000fe20003800200 */
[----:B------:R-:W-:Y:S01]  /*1f800*/  DFMA R8, R8, 1.5, -R24 ;  /* 0x3ff800000808782b */ /* 0x000fe20000000818 */
[----:B------:R-:W2:Y:S03]  /*1f810*/  LDCU.128 UR12, c[0x3][0x1c0] ;  /* 0x00c03800ff0c77ac */ /* 0x000ea60008000c00 */
[----:B------:R-:W3:Y:S01]  /*1f820*/  LDC.64 R30, c[0x3][0x248] ;  /* 0x00c09200ff1e7b82 */ /* 0x000ee20000000a00 */
[----:B------:R-:W4:Y:S01]  /*1f830*/  LDCU.64 UR10, c[0x3][0x1d0] ;  /* 0x00c03a00ff0a77ac */ /* 0x000f220008000a00 */
[----:B------:R-:W5:Y:S01]  /*1f840*/  LDCU.64 UR18, c[0x3][0x118] ;  /* 0x00c02300ff1277ac */ /* 0x000f620008000a00 */
[----:B------:R-:W2:Y:S01]  /*1f850*/  LDCU.64 UR16, c[0x3][0x1a8] ;  /* 0x00c03500ff1077ac */ /* 0x000ea20008000a00 */
[----:B-1----:R-:W-:-:S02]  /*1f860*/  DFMA R36, R10, UR4, -R36 ;  /* 0x000000040a247c2b */ /* 0x002fc40008000824 */
[----:B0-----:R-:W-:-:S06]  /*1f870*/  DADD R18, R18, R18 ;  /* 0x0000000012127229 */ /* 0x001fcc0000000012 */
[----:B------:R-:W-:Y:S02]  /*1f880*/  DFMA R36, R14, UR4, R36 ;  /* 0x000000040e247c2b */ /* 0x000fe40008000024 */
[----:B----4-:R-:W-:Y:S02]  /*1f890*/  DMUL R96, R96, UR10 ;  /* 0x0000000a60607c28 */ /* 0x010fe40008000000 */
[----:B-----5:R-:W-:Y:S02]  /*1f8a0*/  DFMA R14, R38, UR18, R8 ;  /* 0x00000012260e7c2b */ /* 0x020fe40008000008 */
[----:B------:R-:W-:Y:S01]  /*1f8b0*/  DMUL R124, R18, UR4 ;  /* 0x00000004127c7c28 */ /* 0x000fe20008000000 */
[----:B------:R-:W3:Y:S01]  /*1f8c0*/  LDCU.128 UR4, c[0x3][0x1b0] ;  /* 0x00c03600ff0477ac */ /* 0x000ee20008000c00 */
[----:B------:R-:W-:Y:S01]  /*1f8d0*/  IMAD.MOV.U32 R18, RZ, RZ, 0x1 ;  /* 0x00000001ff127424 */ /* 0x000fe200078e00ff */
[----:B------:R-:W-:-:S03]  /*1f8e0*/  DADD R36, R12, R36 ;  /* 0x000000000c247229 */ /* 0x000fc60000000024 */
[----:B------:R-:W0:Y:S01]  /*1f8f0*/  MUFU.RCP64H R19, R125 ;  /* 0x0000007d00137308 */ /* 0x000e220000001800 */
[----:B------:R-:W-:-:S06]  /*1f900*/  DADD R14, R106, R14 ;  /* 0x000000006a0e7229 */ /* 0x000fcc000000000e */
[----:B------:R-:W-:Y:S01]  /*1f910*/  FSETP.GEU.AND P1, PT, |R37|, 6.5827683646048100446e-37, PT ;  /* 0x036000002500780b */ /* 0x000fe20003f2e200 */
[----:B---3--:R-:W-:Y:S02]  /*1f920*/  DFMA R8, R30, UR6, -R96 ;  /* 0x000000061e087c2b */ /* 0x008fe40008000860 */
[----:B0-----:R-:W-:-:S08]  /*1f930*/  DFMA R28, -R124, R18, 1 ;  /* 0x3ff000007c1c742b */ /* 0x001fd00000000112 */
[----:B------:R-:W-:-:S08]  /*1f940*/  DFMA R28, R28, R28, R28 ;  /* 0x0000001c1c1c722b */ /* 0x000fd0000000001c */
[----:B------:R-:W-:Y:S01]  /*1f950*/  DFMA R28, R18, R28, R18 ;  /* 0x0000001c121c722b */ /* 0x000fe20000000012 */
[----:B------:R-:W0:Y:S07]  /*1f960*/  LDC.64 R18, c[0x0][0x3a0] ;  /* 0x0000e800ff127b82 */ /* 0x000e2e0000000a00 */
[----:B------:R-:W-:-:S08]  /*1f970*/  DFMA R10, -R124, R28, 1 ;  /* 0x3ff000007c0a742b */ /* 0x000fd0000000011c */
[----:B------:R-:W-:-:S08]  /*1f980*/  DFMA R10, R28, R10, R28 ;  /* 0x0000000a1c0a722b */ /* 0x000fd0000000001c */
[----:B------:R-:W-:Y:S01]  /*1f990*/  DMUL R28, R36, R10 ;  /* 0x0000000a241c7228 */ /* 0x000fe20000000000 */
[----:B0-----:R-:W-:-:S05]  /*1f9a0*/  IMAD.WIDE R18, R0, 0x8, R18 ;  /* 0x0000000800127825 */ /* 0x001fca00078e0212 */
[----:B------:R0:W-:Y:S02]  /*1f9b0*/  STG.E.64 desc[UR8][R18.64], R26 ;  /* 0x0000001a12007986 */ /* 0x0001e4000c101b08 */
[----:B------:R-:W-:-:S08]  /*1f9c0*/  DFMA R12, -R124, R28, R36 ;  /* 0x0000001c7c0c722b */ /* 0x000fd00000000124 */
[----:B------:R-:W-:Y:S02]  /*1f9d0*/  DFMA R28, R10, R12, R28 ;  /* 0x0000000c0a1c722b */ /* 0x000fe4000000001c */
[----:B--2---:R-:W-:Y:S02]  /*1f9e0*/  DMUL R10, R98, UR14 ;  /* 0x0000000e620a7c28 */ /* 0x004fe40008000000 */
[----:B------:R-:W-:-:S06]  /*1f9f0*/  DMUL R12, R100, UR12 ;  /* 0x0000000c640c7c28 */ /* 0x000fcc0008000000 */
[----:B------:R-:W-:Y:S01]  /*1fa00*/  FFMA R0, RZ, R125, R29 ;  /* 0x0000007dff007223 */ /* 0x000fe2000000001d */
[C---:B------:R-:W-:Y:S02]  /*1fa10*/  DFMA R10, R30.reuse, UR4, -R10 ;  /* 0x000000041e0a7c2b */ /* 0x040fe4000800080a */
[----:B------:R-:W-:Y:S02]  /*1fa20*/  DFMA R12, R30, UR16, -R12 ;  /* 0x000000101e0c7c2b */ /* 0x000fe4000800080c */
[----:B------:R-:W-:-:S13]  /*1fa30*/  FSETP.GT.AND P0, PT, |R0|, 1.469367938527859385e-39, PT ;  /* 0x001000000000780b */ /* 0x000fda0003f04200 */
[----:B0-----:R-:W-:Y:S05]  /*1fa40*/  @P0 BRA P1, `(.L_x_502) ;  /* 0x0000000000180947 */ /* 0x001fea0000800000 */
[----:B------:R-:W-:Y:S01]  /*1fa50*/  IMAD.MOV.U32 R28, RZ, RZ, R36 ;  /* 0x000000ffff1c7224 */ /* 0x000fe200078e0024 */
[----:B------:R-:W-:Y:S01]  /*1fa60*/  MOV R26, 0x1faa0 ;  /* 0x0001faa0001a7802 */ /* 0x000fe20000000f00 */
[----:B------:R-:W-:Y:S02]  /*1fa70*/  IMAD.MOV.U32 R27, RZ, RZ, R37 ;  /* 0x000000ffff1b7224 */ /* 0x000fe400078e0025 */
[----:B------:R-:W-:-:S07]  /*1fa80*/  IMAD.MOV.U32 R29, RZ, RZ, R125 ;  /* 0x000000ffff1d7224 */ /* 0x000fce00078e007d */
[----:B------:R-:W-:Y:S05]  /*1fa90*/  CALL.REL.NOINC `($__internal_1_$__cuda_sm20_div_rn_f64_full) ;  /* 0x0000000400b87944 */ /* 0x000fea0003c00000 */
[----:B------:R-:W-:-:S07]  /*1faa0*/  MOV R29, R27 ;  /* 0x0000001b001d7202 */ /* 0x000fce0000000f00 */
.L_x_502:
[----:B------:R-:W-:Y:S05]  /*1fab0*/  BSYNC.RECONVERGENT B1 ;  /* 0x0000000000017941 */ /* 0x000fea0003800200 */
.L_x_501:
[----:B------:R-:W2:Y:S01]  /*1fac0*/  LDG.E.64 R18, desc[UR8][R92.64+0x30] ;  /* 0x000030085c127981 */ /* 0x000ea2000c1e1b00 */
[----:B------:R-:W2:Y:S03]  /*1fad0*/  LDCU.64 UR4, c[0x0][0x388] ;  /* 0x00007100ff0477ac */ /* 0x000ea60008000a00 */
[----:B------:R-:W3:Y:S04]  /*1fae0*/  LDG.E.64 R24, desc[UR8][R92.64+0x38] ;  /* 0x000038085c187981 */ /* 0x000ee8000c1e1b00 */
[----:B------:R-:W4:Y:S04]  /*1faf0*/  LDG.E.64 R26, desc[UR8][R92.64+0x40] ;  /* 0x000040085c1a7981 */ /* 0x000f28000c1e1b00 */
[----:B------:R-:W5:Y:S04]  /*1fb00*/  LDG.E.64 R30, desc[UR8][R92.64+0x48] ;  /* 0x000048085c1e7981 */ /* 0x000f68000c1e1b00 */
        /* <DEDUP_REMOVED lines=16> */
[----:B------:R-:W5:Y:S01]  /*1fc10*/  LDG.E.64 R86, desc[UR8][R92.64+0x90] ;  /* 0x000090085c567981 */ /* 0x000f62000c1e1b00 */
[----:B------:R-:W-:-:S08]  /*1fc20*/  DADD R14, R14, -R28 ;  /* 0x000000000e0e7229 */ /* 0x000fd0000000081c */
[----:B------:R-:W-:Y:S02]  /*1fc30*/  DMUL R14, R14, R16 ;  /* 0x000000100e0e7228 */ /* 0x000fe40000000000 */
[----:B--2---:R-:W-:Y:S02]  /*1fc40*/  DFMA R18, R46, UR4, R18 ;  /* 0x000000042e127c2b */ /* 0x004fe40008000012 */
[----:B---3--:R-:W-:-:S05]  /*1fc50*/  DFMA R24, R44, UR4, R24 ;  /* 0x000000042c187c2b */ /* 0x008fca0008000018 */
[----:B------:R-:W-:Y:S01]  /*1fc60*/  STG.E.64 desc[UR8][R92.64+0x30], R18 ;  /* 0x000030125c007986 */ /* 0x000fe2000c101b08 */
[----:B----4-:R-:W-:-:S03]  /*1fc70*/  DFMA R26, R42, UR4, R26 ;  /* 0x000000042a1a7c2b */ /* 0x010fc6000800001a */
[----:B------:R-:W-:Y:S01]  /*1fc80*/  STG.E.64 desc[UR8][R92.64+0x38], R24 ;  /* 0x000038185c007986 */ /* 0x000fe2000c101b08 */
[----:B-----5:R-:W-:-:S03]  /*1fc90*/  DFMA R30, R52, UR4, R30 ;  /* 0x00000004341e7c2b */ /* 0x020fc6000800001e */
[----:B------:R-:W-:Y:S01]  /*1fca0*/  STG.E.64 desc[UR8][R92.64+0x40], R26 ;  /* 0x0000401a5c007986 */ /* 0x000fe2000c101b08 */
[----:B------:R-:W-:-:S03]  /*1fcb0*/  DFMA R32, R50, UR4, R32 ;  /* 0x0000000432207c2b */ /* 0x000fc60008000020 */
        /* <DEDUP_REMOVED lines=15> */
[----:B------:R-:W-:-:S03]  /*1fdb0*/  DFMA R62, -R80, UR4, R62 ;  /* 0x00000004503e7c2b */ /* 0x000fc6000800013e */
[----:B------:R-:W-:Y:S01]  /*1fdc0*/  STG.E.64 desc[UR8][R92.64+0xa8], R22 ;  /* 0x0000a8165c007986 */ /* 0x000fe2000c101b08 */
[----:B------:R-:W-:-:S03]  /*1fdd0*/  DFMA R64, -R76, UR4, R64 ;  /* 0x000000044c407c2b */ /* 0x000fc60008000140 */
        /* <DEDUP_REMOVED lines=14> */
[----:B------:R-:W-:Y:S04]  /*1fec0*/  STG.E.64 desc[UR8][R92.64+0x88], R10 ;  /* 0x0000880a5c007986 */ /* 0x000fe8000c101b08 */
[----:B------:R-:W-:Y:S01]  /*1fed0*/  STG.E.64 desc[UR8][R92.64+0x90], R8 ;  /* 0x000090085c007986 */ /* 0x000fe2000c101b08 */
[----:B------:R-:W-:Y:S05]  /*1fee0*/  EXIT ;  /* 0x000000000000794d */ /* 0x000fea0003800000 */
        .weak           $__internal_0_$__cuda_sm20_dblrcp_rn_slowpath_v3
        .type           $__internal_0_$__cuda_sm20_dblrcp_rn_slowpath_v3,@function
        .size           $__internal_0_$__cuda_sm20_dblrcp_rn_slowpath_v3,($__internal_1_$__cuda_sm20_div_rn_f64_full - $__internal_0_$__cuda_sm20_dblrcp_rn_slowpath_v3)
$__internal_0_$__cuda_sm20_dblrcp_rn_slowpath_v3:
[----:B------:R-:W-:Y:S01]  /*1fef0*/  DSETP.GTU.AND P1, PT, |R30|, +INF , PT ;  /* 0x7ff000001e00742a */ /* 0x000fe20003f2c200 */
[----:B------:R-:W-:-:S13]  /*1ff00*/  BSSY.RECONVERGENT B1, `(.L_x_503) ;  /* 0x0000023000017945 */ /* 0x000fda0003800200 */
[----:B------:R-:W-:Y:S05]  /*1ff10*/  @P1 BRA `(.L_x_504) ;  /* 0x00000000007c1947 */ /* 0x000fea0003800000 */
[----:B------:R-:W-:-:S05]  /*1ff20*/  LOP3.LUT R121, R31, 0x7fffffff, RZ, 0xc0, !PT ;  /* 0x7fffffff1f797812 */ /* 0x000fca00078ec0ff */
[----:B------:R-:W-:-:S05]  /*1ff30*/  VIADD R27, R121, 0xffffffff ;  /* 0xffffffff791b7836 */ /* 0x000fca0000000000 */
[----:B------:R-:W-:-:S13]  /*1ff40*/  ISETP.GE.U32.AND P1, PT, R27, 0x7fefffff, PT ;  /* 0x7fefffff1b00780c */ /* 0x000fda0003f26070 */
[----:B------:R-:W-:Y:S01]  /*1ff50*/  @P1 LOP3.LUT R111, R31, 0x7ff00000, RZ, 0x3c, !PT ;  /* 0x7ff000001f6f1812 */ /* 0x000fe200078e3cff */
[----:B------:R-:W-:Y:S01]  /*1ff60*/  @P1 IMAD.MOV.U32 R110, RZ, RZ, RZ ;  /* 0x000000ffff6e1224 */ /* 0x000fe200078e00ff */
[----:B------:R-:W-:Y:S06]  /*1ff70*/  @P1 BRA `(.L_x_505) ;  /* 0x00000000006c1947 */ /* 0x000fec0003800000 */
[----:B------:R-:W-:-:S13]  /*1ff80*/  ISETP.GE.U32.AND P1, PT, R121, 0x1000001, PT ;  /* 0x010000017900780c */ /* 0x000fda0003f26070 */
[----:B------:R-:W-:Y:S05]  /*1ff90*/  @!P1 BRA `(.L_x_506) ;  /* 0x0000000000349947 */ /* 0x000fea0003800000 */
[----:B------:R-:W-:Y:S02]  /*1ffa0*/  VIADD R111, R31, 0xc0200000 ;  /* 0xc02000001f6f7836 */ /* 0x000fe40000000000 */
[----:B------:R-:W-:Y:S02]  /*1ffb0*/  IMAD.MOV.U32 R110, RZ, RZ, R30 ;  /* 0x000000ffff6e7224 */ /* 0x000fe400078e001e */
[----:B------:R-:W0:Y:S04]  /*1ffc0*/  MUFU.RCP64H R121, R111 ;  /* 0x0000006f00797308 */ /* 0x000e280000001800 */
[----:B0-----:R-:W-:-:S08]  /*1ffd0*/  DFMA R124, -R110, R120, 1 ;  /* 0x3ff000006e7c742b */ /* 0x001fd00000000178 */
[----:B------:R-:W-:-:S08]  /*1ffe0*/  DFMA R124, R124, R124, R124 ;  /* 0x0000007c7c7c722b */ /* 0x000fd0000000007c */
[----:B------:R-:W-:-:S08]  /*1fff0*/  DFMA R124, R120, R124, R120 ;  /* 0x0000007c787c722b */ /* 0x000fd00000000078 */
[----:B------:R-:W-:-:S08]  /*20000*/  DFMA R120, -R110, R124, 1 ;  /* 0x3ff000006e78742b */ /* 0x000fd0000000017c */
[----:B------:R-:W-:-:S08]  /*20010*/  DFMA R120, R124, R120, R124 ;  /* 0x000000787c78722b */ /* 0x000fd0000000007c */
[----:B------:R-:W-:-:S08]  /*20020*/  DMUL R120, R120, 2.2250738585072013831e-308 ;  /* 0x0010000078787828 */ /* 0x000fd00000000000 */
[----:B------:R-:W-:-:S08]  /*20030*/  DFMA R30, -R30, R120, 1 ;  /* 0x3ff000001e1e742b */ /* 0x000fd00000000178 */
[----:B------:R-:W-:-:S08]  /*20040*/  DFMA R30, R30, R30, R30 ;  /* 0x0000001e1e1e722b */ /* 0x000fd0000000001e */
[----:B------:R-:W-:Y:S01]  /*20050*/  DFMA R110, R120, R30, R120 ;  /* 0x0000001e786e722b */ /* 0x000fe20000000078 */
[----:B------:R-:W-:Y:S10]  /*20060*/  BRA `(.L_x_505) ;  /* 0x0000000000307947 */ /* 0x000ff40003800000 */
.L_x_506:
[----:B------:R-:W-:Y:S01]  /*20070*/  DMUL R30, R30, 8.11296384146066816958e+31 ;  /* 0x469000001e1e7828 */ /* 0x000fe20000000000 */
[----:B------:R-:W-:-:S05]  /*20080*/  IMAD.MOV.U32 R110, RZ, RZ, R120 ;  /* 0x000000ffff6e7224 */ /* 0x000fca00078e0078 */
[----:B------:R-:W0:Y:S02]  /*20090*/  MUFU.RCP64H R111, R31 ;  /* 0x0000001f006f7308 */ /* 0x000e240000001800 */
[----:B0-----:R-:W-:-:S08]  /*200a0*/  DFMA R120, -R30, R110, 1 ;  /* 0x3ff000001e78742b */ /* 0x001fd0000000016e */
[----:B------:R-:W-:-:S08]  /*200b0*/  DFMA R120, R120, R120, R120 ;  /* 0x000000787878722b */ /* 0x000fd00000000078 */
[----:B------:R-:W-:-:S08]  /*200c0*/  DFMA R120, R110, R120, R110 ;  /* 0x000000786e78722b */ /* 0x000fd0000000006e */
[----:B------:R-:W-:-:S08]  /*200d0*/  DFMA R110, -R30, R120, 1 ;  /* 0x3ff000001e6e742b */ /* 0x000fd00000000178 */
[----:B------:R-:W-:-:S08]  /*200e0*/  DFMA R110, R120, R110, R120 ;  /* 0x0000006e786e722b */ /* 0x000fd00000000078 */
[----:B------:R-:W-:Y:S01]  /*200f0*/  DMUL R110, R110, 8.11296384146066816958e+31 ;  /* 0x469000006e6e7828 */ /* 0x000fe20000000000 */
[----:B------:R-:W-:Y:S10]  /*20100*/  BRA `(.L_x_505) ;  /* 0x0000000000087947 */ /* 0x000ff40003800000 */
.L_x_504:
[----:B------:R-:W-:Y:S01]  /*20110*/  LOP3.LUT R111, R31, 0x80000, RZ, 0xfc, !PT ;  /* 0x000800001f6f7812 */ /* 0x000fe200078efcff */
[----:B------:R-:W-:-:S07]  /*20120*/  IMAD.MOV.U32 R110, RZ, RZ, R30 ;  /* 0x000000ffff6e7224 */ /* 0x000fce00078e001e */
.L_x_505:
[----:B------:R-:W-:Y:S05]  /*20130*/  BSYNC.RECONVERGENT B1 ;  /* 0x0000000000017941 */ /* 0x000fea0003800200 */
.L_x_503:
[----:B------:R-:W-:Y:S01]  /*20140*/  IMAD.MOV.U32 R27, RZ, RZ, 0x0 ;  /* 0x00000000ff1b7424 */ /* 0x000fe200078e00ff */
[----:B------:R-:W-:Y:S01]  /*20150*/  MOV R125, R111 ;  /* 0x0000006f007d7202 */ /* 0x000fe20000000f00 */
[----:B------:R-:W-:Y:S02]  /*20160*/  IMAD.MOV.U32 R124, RZ, RZ, R110 ;  /* 0x000000ffff7c7224 */ /* 0x000fe400078e006e */
[----:B------:R-:W-:Y:S05]  /*20170*/  RET.REL.NODEC R26 `(_Z5Itot1idPdPsS_S_Pi) ;  /* 0xfffffdfc1aa07950 */ /* 0x000fea0003c3ffff */
        .weak           $__internal_1_$__cuda_sm20_div_rn_f64_full
        .type           $__internal_1_$__cuda_sm20_div_rn_f64_full,@function
        .size           $__internal_1_$__cuda_sm20_div_rn_f64_full,($_Z5Itot1idPdPsS_S_Pi$__internal_accurate_pow - $__internal_1_$__cuda_sm20_div_rn_f64_full)
$__internal_1_$__cuda_sm20_div_rn_f64_full:
[C---:B------:R-:W-:Y:S01]  /*20180*/  FSETP.GEU.AND P1, PT, |R29|.reuse, 1.469367938527859385e-39, PT ;  /* 0x001000001d00780b */ /* 0x040fe20003f2e200 */
[----:B------:R-:W-:Y:S01]  /*20190*/  IMAD.MOV.U32 R125, RZ, RZ, R29 ;  /* 0x000000ffff7d7224 */ /* 0x000fe200078e001d */
[C---:B------:R-:W-:Y:S01]  /*201a0*/  LOP3.LUT R30, R29.reuse, 0x800fffff, RZ, 0xc0, !PT ;  /* 0x800fffff1d1e7812 */ /* 0x040fe200078ec0ff */
[----:B------:R-:W-:Y:S01]  /*201b0*/  IMAD.MOV.U32 R132, RZ, RZ, R124 ;  /* 0x000000ffff847224 */ /* 0x000fe200078e007c */
[----:B------:R-:W-:Y:S01]  /*201c0*/  LOP3.LUT R29, R29, 0x7ff00000, RZ, 0xc0, !PT ;  /* 0x7ff000001d1d7812 */ /* 0x000fe200078ec0ff */
[----:B------:R-:W-:Y:S01]  /*201d0*/  IMAD.MOV.U32 R137, RZ, RZ, R27 ;  /* 0x000000ffff897224 */ /* 0x000fe200078e001b */
[----:B------:R-:W-:Y:S01]  /*201e0*/  LOP3.LUT R133, R30, 0x3ff00000, RZ, 0xfc, !PT ;  /* 0x3ff000001e857812 */ /* 0x000fe200078efcff */
[----:B------:R-:W-:Y:S01]  /*201f0*/  IMAD.MOV.U32 R134, RZ, RZ, 0x1 ;  /* 0x00000001ff867424 */ /* 0x000fe200078e00ff */
[----:B------:R-:W-:Y:S01]  /*20200*/  BSSY.RECONVERGENT B0, `(.L_x_507) ;  /* 0x0000057000007945 */ /* 0x000fe20003800200 */
[----:B------:R-:W-:Y:S01]  /*20210*/  IMAD.MOV.U32 R136, RZ, RZ, R28 ;  /* 0x000000ffff887224 */ /* 0x000fe200078e001c */
[C---:B------:R-:W-:Y:S01]  /*20220*/  FSETP.GEU.AND P2, PT, |R137|.reuse, 1.469367938527859385e-39, PT ;  /* 0x001000008900780b */ /* 0x040fe20003f4e200 */
[----:B------:R-:W-:Y:S01]  /*20230*/  IMAD.MOV.U32 R27, RZ, RZ, 0x1ca00000 ;  /* 0x1ca00000ff1b7424 */ /* 0x000fe200078e00ff */
[----:B------:R-:W-:Y:S01]  /*20240*/  LOP3.LUT R28, R137, 0x7ff00000, RZ, 0xc0, !PT ;  /* 0x7ff00000891c7812 */ /* 0x000fe200078ec0ff */
[----:B------:R-:W-:-:S06]  /*20250*/  @!P1 DMUL R132, R124, 8.98846567431157953865e+307 ;  /* 0x7fe000007c849828 */ /* 0x000fcc0000000000 */
[----:B------:R-:W0:Y:S04]  /*20260*/  MUFU.RCP64H R135, R133 ;  /* 0x0000008500877308 */ /* 0x000e280000001800 */
[----:B------:R-:W-:-:S04]  /*20270*/  @!P2 LOP3.LUT R31, R125, 0x7ff00000, RZ, 0xc0, !PT ;  /* 0x7ff000007d1fa812 */ /* 0x000fc800078ec0ff */
[----:B------:R-:W-:-:S04]  /*20280*/  @!P2 ISETP.GE.U32.AND P4, PT, R28, R31, PT ;  /* 0x0000001f1c00a20c */ /* 0x000fc80003f86070 */
[----:B------:R-:W-:Y:S02]  /*20290*/  @!P2 SEL R31, R27, 0x63400000, !P4 ;  /* 0x634000001b1fa807 */ /* 0x000fe40006000000 */
[----:B------:R-:W-:Y:S02]  /*202a0*/  ISETP.GE.U32.AND P4, PT, R28, R29, PT ;  /* 0x0000001d1c00720c */ /* 0x000fe40003f86070 */
[----:B------:R-:W-:Y:S01]  /*202b0*/  @!P2 LOP3.LUT R31, R31, 0x80000000, R137, 0xf8, !PT ;  /* 0x800000001f1fa812 */ /* 0x000fe200078ef889 */
[----:B0-----:R-:W-:Y:S01]  /*202c0*/  DFMA R138, R134, -R132, 1 ;  /* 0x3ff00000868a742b */ /* 0x001fe20000000884 */
[----:B------:R-:W-:Y:S02]  /*202d0*/  SEL R30, R27, 0x63400000, !P4 ;  /* 0x634000001b1e7807 */ /* 0x000fe40006000000 */
[----:B------:R-:W-:Y:S02]  /*202e0*/  @!P2 LOP3.LUT R31, R31, 0x100000, RZ, 0xfc, !PT ;  /* 0x001000001f1fa812 */ /* 0x000fe400078efcff */
[----:B------:R-:W-:-:S03]  /*202f0*/  @!P1 LOP3.LUT R29, R133, 0x7ff00000, RZ, 0xc0, !PT ;  /* 0x7ff00000851d9812 */ /* 0x000fc600078ec0ff */
[----:B------:R-:W-:-:S08]  /*20300*/  DFMA R138, R138, R138, R138 ;  /* 0x0000008a8a8a722b */ /* 0x000fd0000000008a */
[----:B------:R-:W-:Y:S01]  /*20310*/  DFMA R134, R134, R138, R134 ;  /* 0x0000008a8686722b */ /* 0x000fe20000000086 */
[----:B------:R-:W-:Y:S01]  /*20320*/  LOP3.LUT R139, R30, 0x800fffff, R137, 0xf8, !PT ;  /* 0x800fffff1e8b7812 */ /* 0x000fe200078ef889 */
[----:B------:R-:W-:Y:S01]  /*20330*/  @!P2 IMAD.MOV.U32 R30, RZ, RZ, RZ ;  /* 0x000000ffff1ea224 */ /* 0x000fe200078e00ff */
[----:B------:R-:W-:-:S05]  /*20340*/  MOV R138, R136 ;  /* 0x00000088008a7202 */ /* 0x000fca0000000f00 */
[----:B------:R-:W-:Y:S02]  /*20350*/  DFMA R140, R134, -R132, 1 ;  /* 0x3ff00000868c742b */ /* 0x000fe40000000884 */
[----:B------:R-:W-:-:S06]  /*20360*/  @!P2 DFMA R138, R138, 2, -R30 ;  /* 0x400000008a8aa82b */ /* 0x000fcc000000081e */
[----:B------:R-:W-:-:S08]  /*20370*/  DFMA R140, R134, R140, R134 ;  /* 0x0000008c868c722b */ /* 0x000fd00000000086 */
[----:B------:R-:W-:-:S08]  /*20380*/  DMUL R30, R140, R138 ;  /* 0x0000008a8c1e7228 */ /* 0x000fd00000000000 */
[----:B------:R-:W-:-:S08]  /*20390*/  DFMA R134, R30, -R132, R138 ;  /* 0x800000841e86722b */ /* 0x000fd0000000008a */
[----:B------:R-:W-:Y:S01]  /*203a0*/  DFMA R134, R140, R134, R30 ;  /* 0x000000868c86722b */ /* 0x000fe2000000001e */
[----:B------:R-:W-:Y:S01]  /*203b0*/  IMAD.MOV.U32 R30, RZ, RZ, R28 ;  /* 0x000000ffff1e7224 */ /* 0x000fe200078e001c */
[----:B------:R-:W-:-:S05]  /*203c0*/  @!P2 LOP3.LUT R30, R139, 0x7ff00000, RZ, 0xc0, !PT ;  /* 0x7ff000008b1ea812 */ /* 0x000fca00078ec0ff */
[----:B------:R-:W-:-:S05]  /*203d0*/  VIADD R31, R30, 0xffffffff ;  /* 0xffffffff1e1f7836 */ /* 0x000fca0000000000 */
[----:B------:R-:W-:Y:S01]  /*203e0*/  ISETP.GT.U32.AND P1, PT, R31, 0x7feffffe, PT ;  /* 0x7feffffe1f00780c */ /* 0x000fe20003f24070 */
[----:B------:R-:W-:-:S05]  /*203f0*/  VIADD R31, R29, 0xffffffff ;  /* 0xffffffff1d1f7836 */ /* 0x000fca0000000000 */
[----:B------:R-:W-:-:S13]  /*20400*/  ISETP.GT.U32.OR P1, PT, R31, 0x7feffffe, P1 ;  /* 0x7feffffe1f00780c */ /* 0x000fda0000f24470 */
[----:B------:R-:W-:Y:S05]  /*20410*/  @P1 BRA `(.L_x_508) ;  /* 0x0000000000741947 */ /* 0x000fea0003800000 */
[----:B------:R-:W-:-:S04]  /*20420*/  LOP3.LUT R29, R125, 0x7ff00000, RZ, 0xc0, !PT ;  /* 0x7ff000007d1d7812 */ /* 0x000fc800078ec0ff */
[CC--:B------:R-:W-:Y:S02]  /*20430*/  VIADDMNMX R30, R28.reuse, -R29.reuse, 0xb9600000, !PT ;  /* 0xb96000001c1e7446 */ /* 0x0c0fe4000780091d */
[----:B------:R-:W-:Y:S01]  /*20440*/  ISETP.GE.U32.AND P1, PT, R28, R29, PT ;  /* 0x0000001d1c00720c */ /* 0x000fe20003f26070 */
[----:B------:R-:W-:Y:S01]  /*20450*/  IMAD.MOV.U32 R28, RZ, RZ, RZ ;  /* 0x000000ffff1c7224 */ /* 0x000fe200078e00ff */
[----:B------:R-:W-:Y:S02]  /*20460*/  VIMNMX R30, PT, PT, R30, 0x46a00000, PT ;  /* 0x46a000001e1e7848 */ /* 0x000fe40003fe0100 */
[----:B------:R-:W-:-:S05]  /*20470*/  SEL R27, R27, 0x63400000, !P1 ;  /* 0x634000001b1b7807 */ /* 0x000fca0004800000 */
[----:B------:R-:W-:-:S04]  /*20480*/  IMAD.IADD R27, R30, 0x1, -R27 ;  /* 0x000000011e1b7824 */ /* 0x000fc800078e0a1b */
[----:B------:R-:W-:-:S06]  /*20490*/  VIADD R29, R27, 0x7fe00000 ;  /* 0x7fe000001b1d7836 */ /* 0x000fcc0000000000 */
[----:B------:R-:W-:-:S10]  /*204a0*/  DMUL R140, R134, R28 ;  /* 0x0000001c868c7228 */ /* 0x000fd40000000000 */
[----:B------:R-:W-:-:S13]  /*204b0*/  FSETP.GTU.AND P1, PT, |R141|, 1.469367938527859385e-39, PT ;  /* 0x001000008d00780b */ /* 0x000fda0003f2c200 */
[----:B------:R-:W-:Y:S05]  /*204c0*/  @P1 BRA `(.L_x_509) ;  /* 0x0000000000a81947 */ /* 0x000fea0003800000 */
[----:B------:R-:W-:Y:S01]  /*204d0*/  DFMA R132, R134, -R132, R138 ;  /* 0x800000848684722b */ /* 0x000fe2000000008a */
[----:B------:R-:W-:-:S09]  /*204e0*/  MOV R28, RZ ;  /* 0x000000ff001c7202 */ /* 0x000fd20000000f00 */
[C---:B------:R-:W-:Y:S02]  /*204f0*/  FSETP.NEU.AND P1, PT, R133.reuse, RZ, PT ;  /* 0x000000ff8500720b */ /* 0x040fe40003f2d000 */
[----:B------:R-:W-:-:S04]  /*20500*/  LOP3.LUT R124, R133, 0x80000000, R125, 0x48, !PT ;  /* 0x80000000857c7812 */ /* 0x000fc800078e487d */
[----:B------:R-:W-:-:S07]  /*20510*/  LOP3.LUT R29, R124, R29, RZ, 0xfc, !PT ;  /* 0x0000001d7c1d7212 */ /* 0x000fce00078efcff */
[----:B------:R-:W-:Y:S05]  /*20520*/  @!P1 BRA `(.L_x_509) ;  /* 0x0000000000909947 */ /* 0x000fea0003800000 */
[----:B------:R-:W-:Y:S01]  /*20530*/  IMAD.MOV R31, RZ, RZ, -R27 ;  /* 0x000000ffff1f7224 */ /* 0x000fe200078e0a1b */
[----:B------:R-:W-:Y:S01]  /*20540*/  DMUL.RP R28, R134, R28 ;  /* 0x0000001c861c7228 */ /* 0x000fe20000008000 */
[----:B------:R-:W-:Y:S01]  /*20550*/  IMAD.MOV.U32 R30, RZ, RZ, RZ ;  /* 0x000000ffff1e7224 */ /* 0x000fe200078e00ff */
[----:B------:R-:W-:-:S05]  /*20560*/  IADD3 R27, PT, PT, -R27, -0x43300000, RZ ;  /* 0xbcd000001b1b7810 */ /* 0x000fca0007ffe1ff */
[----:B------:R-:W-:-:S03]  /*20570*/  DFMA R30, R140, -R30, R134 ;  /* 0x8000001e8c1e722b */ /* 0x000fc60000000086 */
[----:B------:R-:W-:-:S07]  /*20580*/  LOP3.LUT R124, R29, R124, RZ, 0x3c, !PT ;  /* 0x0000007c1d7c7212 */ /* 0x000fce00078e3cff */
[----:B------:R-:W-:-:S04]  /*20590*/  FSETP.NEU.AND P1, PT, |R31|, R27, PT ;  /* 0x0000001b1f00720b */ /* 0x000fc80003f2d200 */
[----:B------:R-:W-:Y:S02]  /*205a0*/  FSEL R28, R28, R140, !P1 ;  /* 0x0000008c1c1c7208 */ /* 0x000fe40004800000 */
[----:B------:R-:W-:-:S03]  /*205b0*/  FSEL R29, R124, R141, !P1 ;  /* 0x0000008d7c1d7208 */ /* 0x000fc60004800000 */
[----:B------:R-:W-:Y:S02]  /*205c0*/  IMAD.MOV.U32 R140, RZ, RZ, R28 ;  /* 0x000000ffff8c7224 */ /* 0x000fe400078e001c */
[----:B------:R-:W-:Y:S01]  /*205d0*/  IMAD.MOV.U32 R141, RZ, RZ, R29 ;  /* 0x000000ffff8d7224 */ /* 0x000fe200078e001d */
[----:B------:R-:W-:Y:S06]  /*205e0*/  BRA `(.L_x_509) ;  /* 0x0000000000607947 */ /* 0x000fec0003800000 */
.L_x_508:
[----:B------:R-:W-:-:S14]  /*205f0*/  DSETP.NAN.AND P1, PT, R136, R136, PT ;  /* 0x000000888800722a */ /* 0x000fdc0003f28000 */
[----:B------:R-:W-:Y:S05]  /*20600*/  @P1 BRA `(.L_x_510) ;  /* 0x00000000004c1947 */ /* 0x000fea0003800000 */
[----:B------:R-:W-:-:S14]  /*20610*/  DSETP.NAN.AND P1, PT, R124, R124, PT ;  /* 0x0000007c7c00722a */ /* 0x000fdc0003f28000 */
[----:B------:R-:W-:Y:S05]  /*20620*/  @P1 BRA `(.L_x_511) ;  /* 0x0000000000341947 */ /* 0x000fea0003800000 */
[----:B------:R-:W-:Y:S01]  /*20630*/  ISETP.NE.AND P1, PT, R30, R29, PT ;  /* 0x0000001d1e00720c */ /* 0x000fe20003f25270 */
[----:B------:R-:W-:Y:S02]  /*20640*/  IMAD.MOV.U32 R140, RZ, RZ, 0x0 ;  /* 0x00000000ff8c7424 */ /* 0x000fe400078e00ff */
[----:B------:R-:W-:-:S10]  /*20650*/  IMAD.MOV.U32 R141, RZ, RZ, -0x80000 ;  /* 0xfff80000ff8d7424 */ /* 0x000fd400078e00ff */
[----:B------:R-:W-:Y:S05]  /*20660*/  @!P1 BRA `(.L_x_509) ;  /* 0x0000000000409947 */ /* 0x000fea0003800000 */
[----:B------:R-:W-:Y:S02]  /*20670*/  ISETP.NE.AND P1, PT, R30, 0x7ff00000, PT ;  /* 0x7ff000001e00780c */ /* 0x000fe40003f25270 */
[----:B------:R-:W-:Y:S02]  /*20680*/  LOP3.LUT R125, R137, 0x80000000, R125, 0x48, !PT ;  /* 0x80000000897d7812 */ /* 0x000fe400078e487d */
[----:B------:R-:W-:-:S13]  /*20690*/  ISETP.EQ.OR P1, PT, R29, RZ, !P1 ;  /* 0x000000ff1d00720c */ /* 0x000fda0004f22670 */
[----:B------:R-:W-:Y:S01]  /*206a0*/  @P1 LOP3.LUT R27, R125, 0x7ff00000, RZ, 0xfc, !PT ;  /* 0x7ff000007d1b1812 */ /* 0x000fe200078efcff */
[----:B------:R-:W-:Y:S01]  /*206b0*/  @!P1 IMAD.MOV.U32 R140, RZ, RZ, RZ ;  /* 0x000000ffff8c9224 */ /* 0x000fe200078e00ff */
[----:B------:R-:W-:Y:S01]  /*206c0*/  @!P1 MOV R141, R125 ;  /* 0x0000007d008d9202 */ /* 0x000fe20000000f00 */
[----:B------:R-:W-:Y:S02]  /*206d0*/  @P1 IMAD.MOV.U32 R140, RZ, RZ, RZ ;  /* 0x000000ffff8c1224 */ /* 0x000fe400078e00ff */
[----:B------:R-:W-:Y:S01]  /*206e0*/  @P1 IMAD.MOV.U32 R141, RZ, RZ, R27 ;  /* 0x000000ffff8d1224 */ /* 0x000fe200078e001b */
[----:B------:R-:W-:Y:S06]  /*206f0*/  BRA `(.L_x_509) ;  /* 0x00000000001c7947 */ /* 0x000fec0003800000 */
.L_x_511:
[----:B------:R-:W-:Y:S01]  /*20700*/  LOP3.LUT R27, R125, 0x80000, RZ, 0xfc, !PT ;  /* 0x000800007d1b7812 */ /* 0x000fe200078efcff */
[----:B------:R-:W-:-:S04]  /*20710*/  IMAD.MOV.U32 R140, RZ, RZ, R124 ;  /* 0x000000ffff8c7224 */ /* 0x000fc800078e007c */
[----:B------:R-:W-:Y:S01]  /*20720*/  IMAD.MOV.U32 R141, RZ, RZ, R27 ;  /* 0x000000ffff8d7224 */ /* 0x000fe200078e001b */
[----:B------:R-:W-:Y:S06]  /*20730*/  BRA `(.L_x_509) ;  /* 0x00000000000c7947 */ /* 0x000fec0003800000 */
.L_x_510:
[----:B------:R-:W-:Y:S01]  /*20740*/  LOP3.LUT R27, R137, 0x80000, RZ, 0xfc, !PT ;  /* 0x00080000891b7812 */ /* 0x000fe200078efcff */
[----:B------:R-:W-:-:S04]  /*20750*/  IMAD.MOV.U32 R140, RZ, RZ, R136 ;  /* 0x000000ffff8c7224 */ /* 0x000fc800078e0088 */
[----:B------:R-:W-:-:S07]  /*20760*/  IMAD.MOV.U32 R141, RZ, RZ, R27 ;  /* 0x000000ffff8d7224 */ /* 0x000fce00078e001b */
.L_x_509:
[----:B------:R-:W-:Y:S05]  /*20770*/  BSYNC.RECONVERGENT B0 ;  /* 0x0000000000007941 */ /* 0x000fea0003800200 */
.L_x_507:
[----:B------:R-:W-:Y:S01]  /*20780*/  IMAD.MOV.U32 R30, RZ, RZ, R26 ;  /* 0x000000ffff1e7224 */ /* 0x000fe200078e001a */
[----:B------:R-:W-:Y:S01]  /*20790*/  MOV R27, R141 ;  /* 0x0000008d001b7202 */ /* 0x000fe20000000f00 */
[----:B------:R-:W-:Y:S02]  /*207a0*/  IMAD.MOV.U32 R31, RZ, RZ, 0x0 ;  /* 0x00000000ff1f7424 */ /* 0x000fe400078e00ff */
[----:B------:R-:W-:Y:S02]  /*207b0*/  IMAD.MOV.U32 R28, RZ, RZ, R140 ;  /* 0x000000ffff1c7224 */ /* 0x000fe400078e008c */
[----:B------:R-:W-:Y:S05]  /*207c0*/  RET.REL.NODEC R30 `(_Z5Itot1idPdPsS_S_Pi) ;  /* 0xfffffdf81e0c7950 */ /* 0x000fea0003c3ffff */
        .type           $_Z5Itot1idPdPsS_S_Pi$__internal_accurate_pow,@function
        .size           $_Z5Itot1idPdPsS_S_Pi$__internal_accurate_pow,(.L_x_603 - $_Z5Itot1idPdPsS_S_Pi$__internal_accurate_pow)
$_Z5Itot1idPdPsS_S_Pi$__internal_accurate_pow:
[----:B------:R-:W-:Y:S01]  /*207d0*/  ISETP.GT.U32.AND P1, PT, R29, 0xfffff, PT ;  /* 0x000fffff1d00780c */ /* 0x000fe20003f24070 */
[--C-:B------:R-:W-:Y:S01]  /*207e0*/  IMAD.MOV.U32 R31, RZ, RZ, R29.reuse ;  /* 0x000000ffff1f7224 */ /* 0x100fe200078e001d */
[----:B------:R-:W-:Y:S01]  /*207f0*/  UMOV UR4, 0x7d2cafe2 ;  /* 0x7d2cafe200047882 */ /* 0x000fe20000000000 */
[----:B------:R-:W-:Y:S01]  /*20800*/  UMOV UR5, 0x3eb0f5ff ;  /* 0x3eb0f5ff00057882 */ /* 0x000fe20000000000 */
[----:B------:R-:W-:Y:S01]  /*20810*/  SHF.R.U32.HI R29, RZ, 0x14, R29 ;  /* 0x00000014ff1d7819 */ /* 0x000fe2000001161d */
[----:B------:R-:W-:Y:S01]  /*20820*/  UMOV UR6, 0x3b39803f ;  /* 0x3b39803f00067882 */ /* 0x000fe20000000000 */
[----:B------:R-:W-:-:S07]  /*20830*/  UMOV UR7, 0x3c7abc9e ;  /* 0x3c7abc9e00077882 */ /* 0x000fce0000000000 */
[----:B------:R-:W-:-:S10]  /*20840*/  @!P1 DMUL R124, R30, 1.80143985094819840000e+16 ;  /* 0x435000001e7c9828 */ /* 0x000fd40000000000 */
[----:B------:R-:W-:Y:S01]  /*20850*/  @!P1 IMAD.MOV.U32 R31, RZ, RZ, R125 ;  /* 0x000000ffff1f9224 */ /* 0x000fe200078e007d */
[----:B------:R-:W-:Y:S01]  /*20860*/  @!P1 LEA.HI R29, R125, 0xffffffca, RZ, 0xc ;  /* 0xffffffca7d1d9811 */ /* 0x000fe200078f60ff */
[----:B------:R-:W-:Y:S02]  /*20870*/  @!P1 IMAD.MOV.U32 R30, RZ, RZ, R124 ;  /* 0x000000ffff1e9224 */ /* 0x000fe400078e007c */
[----:B------:R-:W-:Y:S01]  /*20880*/  IMAD.MOV.U32 R125, RZ, RZ, 0x43300000 ;  /* 0x43300000ff7d7424 */ /* 0x000fe200078e00ff */
[----:B------:R-:W-:Y:S01]  /*20890*/  LOP3.LUT R31, R31, 0x800fffff, RZ, 0xc0, !PT ;  /* 0x800fffff1f1f7812 */ /* 0x000fe200078ec0ff */
[----:B------:R-:W-:Y:S02]  /*208a0*/  IMAD.MOV.U32 R140, RZ, RZ, R30 ;  /* 0x000000ffff8c7224 */ /* 0x000fe400078e001e */
[----:B------:R-:W-:Y:S01]  /*208b0*/  VIADD R124, R29, 0xfffffc01 ;  /* 0xfffffc011d7c7836 */ /* 0x000fe20000000000 */
[----:B------:R-:W-:-:S04]  /*208c0*/  LOP3.LUT R31, R31, 0x3ff00000, RZ, 0xfc, !PT ;  /* 0x3ff000001f1f7812 */ /* 0x000fc800078efcff */
[----:B------:R-:W-:Y:S01]  /*208d0*/  ISETP.GE.U32.AND P2, PT, R31, 0x3ff6a09f, PT ;  /* 0x3ff6a09f1f00780c */ /* 0x000fe20003f46070 */
[----:B------:R-:W-:-:S12]  /*208e0*/  IMAD.MOV.U32 R141, RZ, RZ, R31 ;  /* 0x000000ffff8d7224 */ /* 0x000fd800078e001f */
[----:B------:R-:W-:Y:S02]  /*208f0*/  @P2 IADD3 R30, PT, PT, R141, -0x100000, RZ ;  /* 0xfff000008d1e2810 */ /* 0x000fe40007ffe0ff */
[----:B------:R-:W-:-:S03]  /*20900*/  @P2 IADD3 R124, PT, PT, R29, -0x3fe, RZ ;  /* 0xfffffc021d7c2810 */ /* 0x000fc60007ffe0ff */
[----:B------:R-:W-:Y:S01]  /*20910*/  @P2 IMAD.MOV.U32 R141, RZ, RZ, R30 ;  /* 0x000000ffff8d2224 */ /* 0x000fe200078e001e */
[----:B------:R-:W-:Y:S01]  /*20920*/  LOP3.LUT R124, R124, 0x80000000, RZ, 0x3c, !PT ;  /* 0x800000007c7c7812 */ /* 0x000fe200078e3cff */
[----:B------:R-:W-:-:S04]  /*20930*/  IMAD.MOV.U32 R30, RZ, RZ, RZ ;  /* 0x000000ffff1e7224 */ /* 0x000fc800078e00ff */
[C---:B------:R-:W-:Y:S02]  /*20940*/  DADD R130, R140.reuse, 1 ;  /* 0x3ff000008c827429 */ /* 0x040fe40000000000 */
[----:B------:R-:W-:-:S04]  /*20950*/  DADD R140, R140, -1 ;  /* 0xbff000008c8c7429 */ /* 0x000fc80000000000 */
[----:B------:R-:W0:Y:S02]  /*20960*/  MUFU.RCP64H R31, R131 ;  /* 0x00000083001f7308 */ /* 0x000e240000001800 */
[----:B0-----:R-:W-:-:S08]  /*20970*/  DFMA R132, -R130, R30, 1 ;  /* 0x3ff000008284742b */ /* 0x001fd0000000011e */
[----:B------:R-:W-:-:S08]  /*20980*/  DFMA R132, R132, R132, R132 ;  /* 0x000000848484722b */ /* 0x000fd00000000084 */
[----:B------:R-:W-:Y:S01]  /*20990*/  DFMA R132, R30, R132, R30 ;  /* 0x000000841e84722b */ /* 0x000fe2000000001e */
[----:B------:R-:W-:Y:S02]  /*209a0*/  IMAD.MOV.U32 R30, RZ, RZ, 0x41ad3b5a ;  /* 0x41ad3b5aff1e7424 */ /* 0x000fe400078e00ff */
[----:B------:R-:W-:-:S05]  /*209b0*/  IMAD.MOV.U32 R31, RZ, RZ, 0x3ed0f5d2 ;  /* 0x3ed0f5d2ff1f7424 */ /* 0x000fca00078e00ff */
[----:B------:R-:W-:-:S08]  /*209c0*/  DMUL R146, R140, R132 ;  /* 0x000000848c927228 */ /* 0x000fd00000000000 */
[----:B------:R-:W-:-:S08]  /*209d0*/  DFMA R146, R140, R132, R146 ;  /* 0x000000848c92722b */ /* 0x000fd00000000092 */
[CC--:B------:R-:W-:Y:S02]  /*209e0*/  DMUL R136, R146.reuse, R146.reuse ;  /* 0x0000009292887228 */ /* 0x0c0fe40000000000 */
[----:B------:R-:W-:-:S06]  /*209f0*/  DMUL R138, R146, R146 ;  /* 0x00000092928a7228 */ /* 0x000fcc0000000000 */
[----:B------:R-:W-:Y:S01]  /*20a00*/  DFMA R30, R136, UR4, R30 ;  /* 0x00000004881e7c2b */ /* 0x000fe2000800001e */
[----:B------:R-:W-:Y:S01]  /*20a10*/  UMOV UR4, 0x75488a3f ;  /* 0x75488a3f00047882 */ /* 0x000fe20000000000 */
[----:B------:R-:W-:-:S06]  /*20a20*/  UMOV UR5, 0x3ef3b20a ;  /* 0x3ef3b20a00057882 */ /* 0x000fcc0000000000 */
[----:B------:R-:W-:Y:S01]  /*20a30*/  DFMA R134, R136, R30, UR4 ;  /* 0x0000000488867e2b */ /* 0x000fe2000800001e */
        /* <DEDUP_REMOVED lines=10> */
[----:B------:R-:W-:-:S05]  /*20ae0*/  DFMA R30, R140, -R146, R30 ;  /* 0x800000928c1e722b */ /* 0x000fca000000001e */
[----:B------:R-:W-:Y:S01]  /*20af0*/  DFMA R134, R136, R134, UR4 ;  /* 0x0000000488867e2b */ /* 0x000fe20008000086 */
[----:B------:R-:W-:Y:S01]  /*20b00*/  UMOV UR4, 0x99999dfb ;  /* 0x99999dfb00047882 */ /* 0x000fe20000000000 */
[----:B------:R-:W-:Y:S01]  /*20b10*/  UMOV UR5, 0x3f899999 ;  /* 0x3f89999900057882 */ /* 0x000fe20000000000 */
[----:B------:R-:W-:-:S05]  /*20b20*/  DMUL R30, R132, R30 ;  /* 0x0000001e841e7228 */ /* 0x000fca0000000000 */
[----:B------:R-:W-:Y:S01]  /*20b30*/  DFMA R134, R136, R134, UR4 ;  /* 0x0000000488867e2b */ /* 0x000fe20008000086 */
[----:B------:R-:W-:Y:S01]  /*20b40*/  UMOV UR4, 0x55555555 ;  /* 0x5555555500047882 */ /* 0x000fe20000000000 */
[----:B------:R-:W-:-:S06]  /*20b50*/  UMOV UR5, 0x3fb55555 ;  /* 0x3fb5555500057882 */ /* 0x000fcc0000000000 */
[----:B------:R-:W-:-:S08]  /*20b60*/  DFMA R144, R136, R134, UR4 ;  /* 0x0000000488907e2b */ /* 0x000fd00008000086 */
[----:B------:R-:W-:Y:S01]  /*20b70*/  DADD R130, -R144, UR4 ;  /* 0x0000000490827e29 */ /* 0x000fe20008000100 */
[----:B------:R-:W-:Y:S01]  /*20b80*/  UMOV UR4, 0xb9e7b0 ;  /* 0x00b9e7b000047882 */ /* 0x000fe20000000000 */
[----:B------:R-:W-:-:S06]  /*20b90*/  UMOV UR5, 0x3c46a4cb ;  /* 0x3c46a4cb00057882 */ /* 0x000fcc0000000000 */
[----:B------:R-:W-:Y:S02]  /*20ba0*/  DFMA R142, R136, R134, R130 ;  /* 0x00000086888e722b */ /* 0x000fe40000000082 */
[C---:B------:R-:W-:Y:S01]  /*20bb0*/  DMUL R130, R146.reuse, R138 ;  /* 0x0000008a92827228 */ /* 0x040fe20000000000 */
[----:B------:R-:W-:Y:S01]  /*20bc0*/  VIADD R135, R31, 0x100000 ;  /* 0x001000001f877836 */ /* 0x000fe20000000000 */
[----:B------:R-:W-:Y:S01]  /*20bd0*/  DFMA R136, R146, R146, -R138 ;  /* 0x000000929288722b */ /* 0x000fe2000000088a */
[----:B------:R-:W-:-:S03]  /*20be0*/  IMAD.MOV.U32 R134, RZ, RZ, R30 ;  /* 0x000000ffff867224 */ /* 0x000fc600078e001e */
[----:B------:R-:W-:Y:S01]  /*20bf0*/  DADD R142, R142, -UR4 ;  /* 0x800000048e8e7e29 */ /* 0x000fe20008000000 */
[----:B------:R-:W-:Y:S01]  /*20c00*/  UMOV UR4, 0x80000000 ;  /* 0x8000000000047882 */ /* 0x000fe20000000000 */
[C---:B------:R-:W-:Y:S01]  /*20c10*/  DFMA R132, R146.reuse, R138, -R130 ;  /* 0x0000008a9284722b */ /* 0x040fe20000000882 */
[----:B------:R-:W-:Y:S01]  /*20c20*/  UMOV UR5, 0x43300000 ;  /* 0x4330000000057882 */ /* 0x000fe20000000000 */
[----:B------:R-:W-:Y:S02]  /*20c30*/  DFMA R136, R146, R134, R136 ;  /* 0x000000869288722b */ /* 0x000fe40000000088 */
[----:B------:R-:W-:Y:S01]  /*20c40*/  DADD R124, R124, -UR4 ;  /* 0x800000047c7c7e29 */ /* 0x000fe20008000000 */
[----:B------:R-:W-:Y:S01]  /*20c50*/  UMOV UR4, 0xfefa39ef ;  /* 0xfefa39ef00047882 */ /* 0x000fe20000000000 */
[----:B------:R-:W-:Y:S01]  /*20c60*/  DADD R140, R144, R142 ;  /* 0x00000000908c7229 */ /* 0x000fe2000000008e */
[----:B------:R-:W-:Y:S01]  /*20c70*/  UMOV UR5, 0x3fe62e42 ;  /* 0x3fe62e4200057882 */ /* 0x000fe20000000000 */
[----:B------:R-:W-:-:S06]  /*20c80*/  DFMA R132, R30, R138, R132 ;  /* 0x0000008a1e84722b */ /* 0x000fcc0000000084 */
[----:B------:R-:W-:Y:S02]  /*20c90*/  DMUL R134, R140, R130 ;  /* 0x000000828c867228 */ /* 0x000fe40000000000 */
[----:B------:R-:W-:Y:S02]  /*20ca0*/  DFMA R132, R146, R136, R132 ;  /* 0x000000889284722b */ /* 0x000fe40000000084 */
[----:B------:R-:W-:-:S04]  /*20cb0*/  DADD R144, R144, -R140 ;  /* 0x0000000090907229 */ /* 0x000fc8000000088c */
[----:B------:R-:W-:-:S04]  /*20cc0*/  DFMA R136, R140, R130, -R134 ;  /* 0x000000828c88722b */ /* 0x000fc80000000886 */
[----:B------:R-:W-:-:S04]  /*20cd0*/  DADD R144, R142, R144 ;  /* 0x000000008e907229 */ /* 0x000fc80000000090 */
[----:B------:R-:W-:-:S08]  /*20ce0*/  DFMA R132, R140, R132, R136 ;  /* 0x000000848c84722b */ /* 0x000fd00000000088 */
[----:B------:R-:W-:-:S08]  /*20cf0*/  DFMA R144, R144, R130, R132 ;  /* 0x000000829090722b */ /* 0x000fd00000000084 */
[----:B------:R-:W-:-:S08]  /*20d00*/  DADD R132, R134, R144 ;  /* 0x0000000086847229 */ /* 0x000fd00000000090 */
[--C-:B------:R-:W-:Y:S02]  /*20d10*/  DADD R130, R146, R132.reuse ;  /* 0x0000000092827229 */ /* 0x100fe40000000084 */
[----:B------:R-:W-:-:S06]  /*20d20*/  DADD R134, R134, -R132 ;  /* 0x0000000086867229 */ /* 0x000fcc0000000884 */
[----:B------:R-:W-:Y:S02]  /*20d30*/  DADD R146, R146, -R130 ;  /* 0x0000000092927229 */ /* 0x000fe40000000882 */
[----:B------:R-:W-:-:S06]  /*20d40*/  DADD R134, R144, R134 ;  /* 0x0000000090867229 */ /* 0x000fcc0000000086 */
[----:B------:R-:W-:-:S08]  /*20d50*/  DADD R146, R132, R146 ;  /* 0x0000000084927229 */ /* 0x000fd00000000092 */
[----:B------:R-:W-:-:S08]  /*20d60*/  DADD R132, R134, R146 ;  /* 0x0000000086847229 */ /* 0x000fd00000000092 */
[----:B------:R-:W-:-:S08]  /*20d70*/  DADD R132, R30, R132 ;  /* 0x000000001e847229 */ /* 0x000fd00000000084 */
[----:B------:R-:W-:-:S08]  /*20d80*/  DADD R134, R130, R132 ;  /* 0x0000000082867229 */ /* 0x000fd00000000084 */
[--C-:B------:R-:W-:Y:S02]  /*20d90*/  DFMA R30, R124, UR4, R134.reuse ;  /* 0x000000047c1e7c2b */ /* 0x100fe40008000086 */
[----:B------:R-:W-:-:S06]  /*20da0*/  DADD R136, R130, -R134 ;  /* 0x0000000082887229 */ /* 0x000fcc0000000886 */
[----:B------:R-:W-:Y:S02]  /*20db0*/  DFMA R130, R124, -UR4, R30 ;  /* 0x800000047c827c2b */ /* 0x000fe4000800001e */
[----:B------:R-:W-:-:S06]  /*20dc0*/  DADD R136, R132, R136 ;  /* 0x0000000084887229 */ /* 0x000fcc0000000088 */
[----:B------:R-:W-:-:S08]  /*20dd0*/  DADD R130, -R134, R130 ;  /* 0x0000000086827229 */ /* 0x000fd00000000182 */
[----:B------:R-:W-:-:S08]  /*20de0*/  DADD R130, R136, -R130 ;  /* 0x0000000088827229 */ /* 0x000fd00000000882 */
[----:B------:R-:W-:Y:S01]  /*20df0*/  DFMA R124, R124, UR6, R130 ;  /* 0x000000067c7c7c2b */ /* 0x000fe20008000082 */
[----:B------:R-:W-:Y:S02]  /*20e00*/  IMAD.MOV.U32 R131, RZ, RZ, R27 ;  /* 0x000000ffff837224 */ /* 0x000fe400078e001b */
[----:B------:R-:W-:Y:S02]  /*20e10*/  IMAD.MOV.U32 R130, RZ, RZ, R26 ;  /* 0x000000ffff827224 */ /* 0x000fe400078e001a */
[C---:B------:R-:W-:Y:S01]  /*20e20*/  IMAD.SHL.U32 R26, R131.reuse, 0x2, RZ ;  /* 0x00000002831a7824 */ /* 0x040fe200078e00ff */
[----:B------:R-:W-:Y:S02]  /*20e30*/  LOP3.LUT R27, R131, 0xff0fffff, RZ, 0xc0, !PT ;  /* 0xff0fffff831b7812 */ /* 0x000fe400078ec0ff */
[----:B------:R-:W-:Y:S02]  /*20e40*/  DADD R132, R30, R124 ;  /* 0x000000001e847229 */ /* 0x000fe4000000007c */
[----:B------:R-:W-:-:S04]  /*20e50*/  ISETP.GT.U32.AND P1, PT, R26, -0x2000001, PT ;  /* 0xfdffffff1a00780c */ /* 0x000fc80003f24070 */
[----:B------:R-:W-:Y:S02]  /*20e60*/  SEL R131, R27, R131, P1 ;  /* 0x000000831b837207 */ /* 0x000fe40000800000 */
[----:B------:R-:W-:-:S04]  /*20e70*/  DADD R30, R30, -R132 ;  /* 0x000000001e1e7229 */ /* 0x000fc80000000884 */
[----:B------:R-:W-:-:S04]  /*20e80*/  DMUL R26, R132, R130 ;  /* 0x00000082841a7228 */ /* 0x000fc80000000000 */
[----:B------:R-:W-:-:S04]  /*20e90*/  DADD R124, R124, R30 ;  /* 0x000000007c7c7229 */ /* 0x000fc8000000001e */
[----:B------:R-:W-:-:S08]  /*20ea0*/  DFMA R132, R132, R130, -R26 ;  /* 0x000000828484722b */ /* 0x000fd0000000081a */
[----:B------:R-:W-:Y:S01]  /*20eb0*/  DFMA R124, R124, R130, R132 ;  /* 0x000000827c7c722b */ /* 0x000fe20000000084 */
[----:B------:R-:W-:Y:S02]  /*20ec0*/  IMAD.MOV.U32 R132, RZ, RZ, 0x652b82fe ;  /* 0x652b82feff847424 */ /* 0x000fe400078e00ff */
[----:B------:R-:W-:-:S05]  /*20ed0*/  IMAD.MOV.U32 R133, RZ, RZ, 0x3ff71547 ;  /* 0x3ff71547ff857424 */ /* 0x000fca00078e00ff */
[----:B------:R-:W-:-:S08]  /*20ee0*/  DADD R134, R26, R124 ;  /* 0x000000001a867229 */ /* 0x000fd0000000007c */
[----:B------:R-:W-:Y:S02]  /*20ef0*/  DFMA R132, R134, R132, 6.75539944105574400000e+15 ;  /* 0x433800008684742b */ /* 0x000fe40000000084 */
[----:B------:R-:W-:Y:S01]  /*20f00*/  FSETP.GEU.AND P1, PT, |R135|, 4.1917929649353027344, PT ;  /* 0x4086232b8700780b */ /* 0x000fe20003f2e200 */
[----:B------:R-:W-:-:S05]  /*20f10*/  DADD R26, R26, -R134 ;  /* 0x000000001a1a7229 */ /* 0x000fca0000000886 */
[----:B------:R-:W-:-:S03]  /*20f20*/  DADD R30, R132, -6.75539944105574400000e+15 ;  /* 0xc3380000841e7429 */ /* 0x000fc60000000000 */
[----:B------:R-:W-:-:S05]  /*20f30*/  DADD R124, R124, R26 ;  /* 0x000000007c7c7229 */ /* 0x000fca000000001a */
        /* <DEDUP_REMOVED lines=46> */
[----:B------:R-:W-:Y:S02]  /*21220*/  @!P1 IMAD R31, R26, 0x100000, R31 ;  /* 0x001000001a1f9824 */ /* 0x000fe400078e021f */
[----:B------:R-:W-:Y:S01]  /*21230*/  @!P1 IMAD.MOV.U32 R26, RZ, RZ, RZ ;  /* 0x000000ffff1a9224 */ /* 0x000fe200078e00ff */
[----:B------:R-:W-:-:S06]  /*21240*/  @!P1 LEA R27, R27, 0x3ff00000, 0x14 ;  /* 0x3ff000001b1b9811 */ /* 0x000fcc00078ea0ff */
[----:B------:R-:W-:-:S11]  /*21250*/  @!P1 DMUL R130, R30, R26 ;  /* 0x0000001a1e829228 */ /* 0x000fd60000000000 */
.L_x_512:
[----:B------:R-:W-:Y:S01]  /*21260*/  DFMA R124, R124, R130, R130 ;  /* 0x000000827c7c722b */ /* 0x000fe20000000082 */
[----:B------:R-:W-:Y:S01]  /*21270*/  IMAD.MOV.U32 R29, RZ, RZ, 0x0 ;  /* 0x00000000ff1d7424 */ /* 0x000fe200078e00ff */
[----:B------:R-:W-:-:S08]  /*21280*/  DSETP.NEU.AND P1, PT, |R130|, +INF , PT ;  /* 0x7ff000008200742a */ /* 0x000fd00003f2d200 */
[----:B------:R-:W-:Y:S02]  /*21290*/  FSEL R26, R130, R124, !P1 ;  /* 0x0000007c821a7208 */ /* 0x000fe40004800000 */
[----:B------:R-:W-:Y:S01]  /*212a0*/  FSEL R27, R131, R125, !P1 ;  /* 0x0000007d831b7208 */ /* 0x000fe20004800000 */
[----:B------:R-:W-:Y:S06]  /*212b0*/  RET.REL.NODEC R28 `(_Z5Itot1idPdPsS_S_Pi) ;  /* 0xfffffdec1c507950 */ /* 0x000fec0003c3ffff */
.L_x_513:
        /* <DEDUP_REMOVED lines=12> */
.L_x_603:


//--------------------- .text._Z11set_S2IstimiPddPiS0_Ps --------------------------
	.section	.text._Z11set_S2IstimiPddPiS0_Ps,"ax",@progbits
	.align	128
        .global         _Z11set_S2IstimiPddPiS0_Ps
        .type           _Z11set_S2IstimiPddPiS0_Ps,@function
        .size           _Z11set_S2IstimiPddPiS0_Ps,(.L_x_607 - _Z11set_S2IstimiPddPiS0_Ps)
        .other          _Z11set_S2IstimiPddPiS0_Ps,@"STO_CUDA_ENTRY STV_DEFAULT"
_Z11set_S2IstimiPddPiS0_Ps:
.text._Z11set_S2IstimiPddPiS0_Ps:
        /* <DEDUP_REMOVED lines=10> */
[----:B------:R-:W2:Y:S01]  /*00a0*/  LDC.64 R4, c[0x0][0x3a8] ;  /* 0x0000ea00ff047b82 */ /* 0x000ea20000000a00 */
[----:B0-----:R-:W-:-:S06]  /*00b0*/  IMAD.WIDE R2, R7, 0x4, R2 ;  /* 0x0000000407027825 */ /* 0x001fcc00078e0202 */
[----:B-1----:R0:W3:Y:S01]  /*00c0*/  LDG.E R3, desc[UR4][R2.64+0x4] ;  /* 0x0000040402037981 */ /* 0x0020e2000c1e1900 */
[----:B--2---:R-:W-:-:S06]  /*00d0*/  IMAD.WIDE R4, R7, 0x2, R4 ;  /* 0x0000000207047825 */ /* 0x004fcc00078e0204 */
[----:B------:R-:W2:Y:S01]  /*00e0*/  LDG.E.U16 R4, desc[UR4][R4.64] ;  /* 0x0000000404047981 */ /* 0x000ea2000c1e1500 */
[----:B0-----:R-:W-:-:S05]  /*00f0*/  HFMA2 R2, -RZ, RZ, 0, 0 ;  /* 0x00000000ff027431 */ /* 0x001fca00000001ff */
[----:B---3--:R-:W-:-:S05]  /*0100*/  IMAD.HI R0, R3, -0x63f63f63, R2 ;  /* 0x9c09c09d03007827 */ /* 0x008fca00078e0202 */
[----:B------:R-:W-:Y:S02]  /*0110*/  SHF.R.U32.HI R9, RZ, 0x1f, R0 ;  /* 0x0000001fff097819 */ /* 0x000fe40000011600 */
[----:B--2---:R-:W-:Y:S02]  /*0120*/  PRMT R2, R4, 0x9910, RZ ;  /* 0x0000991004027816 */ /* 0x004fe400000000ff */
[----:B------:R-:W-:Y:S02]  /*0130*/  LEA.HI.SX32 R9, R0, R9, 0x1a ;  /* 0x0000000900097211 */ /* 0x000fe400078fd2ff */
[----:B------:R-:W-:-:S03]  /*0140*/  IADD3 R0, PT, PT, R3, -0x1cb6, RZ ;  /* 0xffffe34a03007810 */ /* 0x000fc60007ffe0ff */
[----:B------:R-:W-:-:S05]  /*0150*/  IMAD R9, R9, -0x69, R3 ;  /* 0xffffff9709097824 */ /* 0x000fca00078e0203 */
[----:B------:R-:W-:-:S04]  /*0160*/  ISETP.GT.U32.AND P0, PT, R9, 0x23, PT ;  /* 0x000000230900780c */ /* 0x000fc80003f04070 */
[----:B------:R-:W-:-:S04]  /*0170*/  ISETP.GT.U32.OR P0, PT, R0, 0x1274, P0 ;  /* 0x000012740000780c */ /* 0x000fc80000704470 */
[----:B------:R-:W-:-:S13]  /*0180*/  ISETP.NE.OR P0, PT, R2, 0x3, P0 ;  /* 0x000000030200780c */ /* 0x000fda0000705670 */
[----:B------:R-:W-:Y:S05]  /*0190*/  @P0 EXIT ;  /* 0x000000000000094d */ /* 0x000fea0003800000 */
[----:B------:R-:W0:Y:S01]  /*01a0*/  LDC.64 R2, c[0x0][0x388] ;  /* 0x0000e200ff027b82 */ /* 0x000e220000000a00 */
[----:B------:R-:W-:-:S07]  /*01b0*/  IMAD R7, R7, 0x16, RZ ;  /* 0x0000001607077824 */ /* 0x000fce00078e02ff */
[----:B------:R-:W1:Y:S01]  /*01c0*/  LDC.64 R4, c[0x0][0x390] ;  /* 0x0000e400ff047b82 */ /* 0x000e620000000a00 */
[----:B0-----:R-:W-:-:S05]  /*01d0*/  IMAD.WIDE R2, R7, 0x8, R2 ;  /* 0x0000000807027825 */ /* 0x001fca00078e0202 */
[----:B-1----:R-:W-:Y:S01]  /*01e0*/  STG.E.64 desc[UR4][R2.64], R4 ;  /* 0x0000000402007986 */ /* 0x002fe2000c101b04 */
[----:B------:R-:W-:Y:S05]  /*01f0*/  EXIT ;  /* 0x000000000000794d */ /* 0x000fea0003800000 */
.L_x_514:
        /* <DEDUP_REMOVED lines=16> */
.L_x_607:


//--------------------- .text._Z11set_S1IstimiPddPi --------------------------
	.section	.text._Z11set_S1IstimiPddPi,"ax",@progbits
	.align	128
        .global         _Z11set_S1IstimiPddPi
        .type           _Z11set_S1IstimiPddPi,@function
        .size           _Z11set_S1IstimiPddPi,(.L_x_608 - _Z11set_S1IstimiPddPi)
        .other          _Z11set_S1IstimiPddPi,@"STO_CUDA_ENTRY STV_DEFAULT"
_Z11set_S1IstimiPddPi:
.text._Z11set_S1IstimiPddPi:
        /* <DEDUP_REMOVED lines=9> */
[----:B------:R-:W1:Y:S01]  /*0090*/  LDCU.64 UR4, c[0x0][0x358] ;  /* 0x00006b00ff0477ac */ /* 0x000e620008000a00 */
[----:B0-----:R-:W-:-:S06]  /*00a0*/  IMAD.WIDE R2, R7, 0x4, R2 ;  /* 0x0000000407027825 */ /* 0x001fcc00078e0202 */
[----:B-1----:R-:W2:Y:S02]  /*00b0*/  LDG.E R2, desc[UR4][R2.64] ;  /* 0x0000000402027981 */ /* 0x002ea4000c1e1900 */
[----:B--2---:R-:W-:-:S13]  /*00c0*/  ISETP.NE.AND P0, PT, R2, RZ, PT ;  /* 0x000000ff0200720c */ /* 0x004fda0003f05270 */
[----:B------:R-:W-:Y:S05]  /*00d0*/  @!P0 EXIT ;  /* 0x000000000000894d */ /* 0x000fea0003800000 */
[----:B------:R-:W0:Y:S01]  /*00e0*/  LDC.64 R2, c[0x0][0x388] ;  /* 0x0000e200ff027b82 */ /* 0x000e220000000a00 */
[----:B------:R-:W-:-:S07]  /*00f0*/  IMAD R7, R7, 0x16, RZ ;  /* 0x0000001607077824 */ /* 0x000fce00078e02ff */
[----:B------:R-:W1:Y:S01]  /*0100*/  LDC.64 R4, c[0x0][0x390] ;  /* 0x0000e400ff047b82 */ /* 0x000e620000000a00 */
[----:B0-----:R-:W-:-:S05]  /*0110*/  IMAD.WIDE R2, R7, 0x8, R2 ;  /* 0x0000000807027825 */ /* 0x001fca00078e0202 */
[----:B-1----:R-:W-:Y:S01]  /*0120*/  STG.E.64 desc[UR4][R2.64], R4 ;  /* 0x0000000402007986 */ /* 0x002fe2000c101b04 */
[----:B------:R-:W-:Y:S05]  /*0130*/  EXIT ;  /* 0x000000000000794d */ /* 0x000fea0003800000 */
.L_x_515:
        /* <DEDUP_REMOVED lines=12> */
.L_x_608:


//--------------------- .text._Z10init_IstimiPd   --------------------------
	.section	.text._Z10init_IstimiPd,"ax",@progbits
	.align	128
        .global         _Z10init_IstimiPd
        .type           _Z10init_IstimiPd,@function
        .size           _Z10init_IstimiPd,(.L_x_609 - _Z10init_IstimiPd)
        .other          _Z10init_IstimiPd,@"STO_CUDA_ENTRY STV_DEFAULT"
_Z10init_IstimiPd:
.text._Z10init_IstimiPd:
        /* <DEDUP_REMOVED lines=10> */
[----:B------:R-:W-:-:S04]  /*00a0*/  IMAD R5, R0, 0x16, RZ ;  /* 0x0000001600057824 */ /* 0x000fc800078e02ff */
[----:B0-----:R-:W-:-:S05]  /*00b0*/  IMAD.WIDE R2, R5, 0x8, R2 ;  /* 0x0000000805027825 */ /* 0x001fca00078e0202 */
[----:B-1----:R-:W-:Y:S01]  /*00c0*/  STG.E.64 desc[UR4][R2.64], RZ ;  /* 0x000000ff02007986 */ /* 0x002fe2000c101b04 */
[----:B------:R-:W-:Y:S05]  /*00d0*/  EXIT ;  /* 0x000000000000794d */ /* 0x000fea0003800000 */
.L_x_516:
        /* <DEDUP_REMOVED lines=10> */
.L_x_609:


//--------------------- .text._Z7calc_duiPdS_S_S_S_PiS0_S0_ --------------------------
	.section	.text._Z7calc_duiPdS_S_S_S_PiS0_S0_,"ax",@progbits
	.align	128
        .global         _Z7calc_duiPdS_S_S_S_PiS0_S0_
        .type           _Z7calc_duiPdS_S_S_S_PiS0_S0_,@function
        .size           _Z7calc_duiPdS_S_S_S_PiS0_S0_,(.L_x_604 - _Z7calc_duiPdS_S_S_S_PiS0_S0_)
        .other          _Z7calc_duiPdS_S_S_S_PiS0_S0_,@"STO_CUDA_ENTRY STV_DEFAULT"
_Z7calc_duiPdS_S_S_S_PiS0_S0_:
.text._Z7calc_duiPdS_S_S_S_PiS0_S0_:
        /* <DEDUP_REMOVED lines=14> */
[----:B-1----:R-:W2:Y:S02]  /*00e0*/  LDG.E R3, desc[UR4][R2.64+0x4] ;  /* 0x0000040402037981 */ /* 0x002ea4000c1e1900 */
[----:B--2---:R-:W-:-:S05]  /*00f0*/  IMAD.WIDE R12, R3, 0x4, R12 ;  /* 0x00000004030c7825 */ /* 0x004fca00078e020c */
[----:B------:R-:W2:Y:S01]  /*0100*/  LDG.E R6, desc[UR4][R12.64+0x1a8] ;  /* 0x0001a8040c067981 */ /* 0x000ea2000c1e1900 */
[----:B---3--:R-:W-:-:S03]  /*0110*/  IMAD.WIDE R36, R0, 0x8, R36 ;  /* 0x0000000800247825 */ /* 0x008fc600078e0224 */
[----:B------:R-:W3:Y:S01]  /*0120*/  LDG.E R7, desc[UR4][R12.64+-0x1a8] ;  /* 0xfffe58040c077981 */ /* 0x000ee2000c1e1900 */
[----:B0-----:R-:W-:-:S03]  /*0130*/  IMAD.WIDE R30, R0, 0x8, R30 ;  /* 0x00000008001e7825 */ /* 0x001fc600078e021e */
[----:B------:R-:W5:Y:S04]  /*0140*/  LDG.E.64 R36, desc[UR4][R36.64] ;  /* 0x0000000424247981 */ /* 0x000f68000c1e1b00 */
[----:B------:R-:W5:Y:S01]  /*0150*/  LDG.E.64 R30, desc[UR4][R30.64] ;  /* 0x000000041e1e7981 */ /* 0x000f62000c1e1b00 */
[----:B--2---:R-:W-:-:S13]  /*0160*/  ISETP.GE.AND P0, PT, R6, 0x1, PT ;  /* 0x000000010600780c */ /* 0x004fda0003f06270 */
[----:B------:R-:W0:Y:S01]  /*0170*/  @P0 LDC.64 R4, c[0x0][0x390] ;  /* 0x0000e400ff040b82 */ /* 0x000e220000000a00 */
[----:B------:R-:W-:-:S04]  /*0180*/  @P0 VIADD R3, R6, 0xffffffff ;  /* 0xffffffff06030836 */ /* 0x000fc80000000000 */
[----:B0-----:R-:W-:-:S06]  /*0190*/  @P0 IMAD.WIDE.U32 R2, R3, 0x8, R4 ;  /* 0x0000000803020825 */ /* 0x001fcc00078e0004 */
[----:B------:R-:W5:Y:S01]  /*01a0*/  @P0 LDG.E.64 R2, desc[UR4][R2.64] ;  /* 0x0000000402020981 */ /* 0x000f62000c1e1b00 */
[----:B------:R-:W-:Y:S01]  /*01b0*/  BSSY.RECONVERGENT B0, `(.L_x_517) ;  /* 0x000000e000007945 */ /* 0x000fe20003800200 */
[----:B---3--:R-:W-:-:S03]  /*01c0*/  ISETP.GE.AND P1, PT, R7, 0x1, PT ;  /* 0x000000010700780c */ /* 0x008fc60003f26270 */
[----:B------:R-:W-:Y:S10]  /*01d0*/  @P0 BRA `(.L_x_518) ;  /* 0x00000000002c0947 */ /* 0x000ff40003800000 */
[----:B------:R-:W-:Y:S01]  /*01e0*/  ISETP.GT.AND P0, PT, R6, -0x1, PT ;  /* 0xffffffff0600780c */ /* 0x000fe20003f04270 */
[----:B-----5:R-:W-:Y:S02]  /*01f0*/  IMAD.MOV.U32 R2, RZ, RZ, 0x0 ;  /* 0x00000000ff027424 */ /* 0x020fe400078e00ff */
[----:B------:R-:W-:-:S10]  /*0200*/  IMAD.MOV.U32 R3, RZ, RZ, -0x3fa98000 ;  /* 0xc0568000ff037424 */ /* 0x000fd400078e00ff */
[----:B------:R-:W-:Y:S05]  /*0210*/  @P0 BRA `(.L_x_518) ;  /* 0x00000000001c0947 */ /* 0x000fea0003800000 */
[----:B------:R-:W0:Y:S01]  /*0220*/  LDCU.64 UR6, c[0x0][0x390] ;  /* 0x00007200ff0677ac */ /* 0x000e220008000a00 */
[----:B------:R-:W-:-:S03]  /*0230*/  IMAD.WIDE.U32 R2, R6, 0x8, RZ ;  /* 0x0000000806027825 */ /* 0x000fc600078e00ff */
[----:B------:R-:W-:Y:S02]  /*0240*/  LOP3.LUT R2, R2, 0xfffffff8, RZ, 0x3c, !PT ;  /* 0xfffffff802027812 */ /* 0x000fe400078e3cff */
[----:B------:R-:W-:Y:S02]  /*0250*/  LOP3.LUT R3, R3, 0x7, RZ, 0x3c, !PT ;  /* 0x0000000703037812 */ /* 0x000fe400078e3cff */
[----:B0-----:R-:W-:-:S04]  /*0260*/  IADD3 R2, P0, PT, R2, UR6, RZ ;  /* 0x0000000602027c10 */ /* 0x001fc8000ff1e0ff */
[----:B------:R-:W-:-:S06]  /*0270*/  IADD3.X R3, PT, PT, R3, UR7, RZ, P0, !PT ;  /* 0x0000000703037c10 */ /* 0x000fcc00087fe4ff */
[----:B------:R-:W5:Y:S03]  /*0280*/  LDG.E.64 R2, desc[UR4][R2.64] ;  /* 0x0000000402027981 */ /* 0x000f66000c1e1b00 */
.L_x_518:
[----:B------:R-:W-:Y:S05]  /*0290*/  BSYNC.RECONVERGENT B0 ;  /* 0x0000000000007941 */ /* 0x000fea0003800200 */
.L_x_517:
[----:B------:R-:W-:Y:S04]  /*02a0*/  BSSY.RECONVERGENT B0, `(.L_x_519) ;  /* 0x0000012000007945 */ /* 0x000fe80003800200 */
[----:B------:R-:W-:Y:S05]  /*02b0*/  @!P1 BRA `(.L_x_520) ;  /* 0x0000000000149947 */ /* 0x000fea0003800000 */
[----:B------:R-:W0:Y:S01]  /*02c0*/  LDC.64 R4, c[0x0][0x390] ;  /* 0x0000e400ff047b82 */ /* 0x000e220000000a00 */
[----:B------:R-:W-:-:S05]  /*02d0*/  IADD3 R7, PT, PT, R7, -0x1, RZ ;  /* 0xffffffff07077810 */ /* 0x000fca0007ffe0ff */
[----:B0-----:R-:W-:-:S06]  /*02e0*/  IMAD.WIDE.U32 R4, R7, 0x8, R4 ;  /* 0x0000000807047825 */ /* 0x001fcc00078e0004 */
[----:B------:R-:W5:Y:S01]  /*02f0*/  LDG.E.64 R4, desc[UR4][R4.64] ;  /* 0x0000000404047981 */ /* 0x000f62000c1e1b00 */
[----:B------:R-:W-:Y:S05]  /*0300*/  BRA `(.L_x_521) ;  /* 0x00000000002c7947 */ /* 0x000fea0003800000 */
.L_x_520:
[----:B------:R-:W-:Y:S01]  /*0310*/  ISETP.GT.AND P0, PT, R7, -0x1, PT ;  /* 0xffffffff0700780c */ /* 0x000fe20003f04270 */
[----:B------:R-:W-:Y:S02]  /*0320*/  IMAD.MOV.U32 R4, RZ, RZ, 0x0 ;  /* 0x00000000ff047424 */ /* 0x000fe400078e00ff */
        /* <DEDUP_REMOVED lines=9> */
.L_x_521:
[----:B------:R-:W-:Y:S05]  /*03c0*/  BSYNC.RECONVERGENT B0 ;  /* 0x0000000000007941 */ /* 0x000fea0003800200 */
.L_x_519:
[----:B------:R-:W2:Y:S01]  /*03d0*/  LDG.E R6, desc[UR4][R12.64+-0x1a0] ;  /* 0xfffe60040c067981 */ /* 0x000ea2000c1e1900 */
[----:B------:R-:W-:Y:S01]  /*03e0*/  BSSY.RECONVERGENT B0, `(.L_x_522) ;  /* 0x0000014000007945 */ /* 0x000fe20003800200 */
[----:B-----5:R-:W-:Y:S01]  /*03f0*/  DADD R4, R4, R2 ;  /* 0x0000000004047229 */ /* 0x020fe20000000002 */
[----:B--2---:R-:W-:-:S13]  /*0400*/  ISETP.GE.AND P0, PT, R6, 0x1, PT ;  /* 0x000000010600780c */ /* 0x004fda0003f06270 */
[----:B------:R-:W-:Y:S05]  /*0410*/  @!P0 BRA `(.L_x_523) ;  /* 0x0000000000148947 */ /* 0x000fea0003800000 */
[----:B------:R-:W0:Y:S01]  /*0420*/  LDC.64 R2, c[0x0][0x390] ;  /* 0x0000e400ff027b82 */ /* 0x000e220000000a00 */
[----:B------:R-:W-:-:S04]  /*0430*/  VIADD R7, R6, 0xffffffff ;  /* 0xffffffff06077836 */ /* 0x000fc80000000000 */
[----:B0-----:R-:W-:-:S06]  /*0440*/  IMAD.WIDE.U32 R2, R7, 0x8, R2 ;  /* 0x0000000807027825 */ /* 0x001fcc00078e0002 */
[----:B------:R-:W5:Y:S01]  /*0450*/  LDG.E.64 R2, desc[UR4][R2.64] ;  /* 0x0000000402027981 */ /* 0x000f62000c1e1b00 */
[----:B------:R-:W-:Y:S05]  /*0460*/  BRA `(.L_x_524) ;  /* 0x00000000002c7947 */ /* 0x000fea0003800000 */
.L_x_523:
[----:B------:R-:W-:Y:S01]  /*0470*/  ISETP.GT.AND P0, PT, R6, -0x1, PT ;  /* 0xffffffff0600780c */ /* 0x000fe20003f04270 */
[----:B------:R-:W-:Y:S01]  /*0480*/  IMAD.MOV.U32 R3, RZ, RZ, -0x3fa98000 ;  /* 0xc0568000ff037424 */ /* 0x000fe200078e00ff */
[----:B------:R-:W-:-:S11]  /*0490*/  MOV R2, 0x0 ;  /* 0x0000000000027802 */ /* 0x000fd60000000f00 */
        /* <DEDUP_REMOVED lines=8> */
.L_x_524:
[----:B------:R-:W-:Y:S05]  /*0520*/  BSYNC.RECONVERGENT B0 ;  /* 0x0000000000007941 */ /* 0x000fea0003800200 */
.L_x_522:
[----:B------:R-:W2:Y:S01]  /*0530*/  LDG.E R6, desc[UR4][R12.64+0x1a0] ;  /* 0x0001a0040c067981 */ /* 0x000ea2000c1e1900 */
[----:B------:R-:W-:Y:S01]  /*0540*/  BSSY.RECONVERGENT B0, `(.L_x_525) ;  /* 0x0000014000007945 */ /* 0x000fe20003800200 */
[----:B-----5:R-:W-:Y:S01]  /*0550*/  DADD R4, R4, -R2 ;  /* 0x0000000004047229 */ /* 0x020fe20000000802 */
[----:B--2---:R-:W-:-:S13]  /*0560*/  ISETP.GE.AND P0, PT, R6, 0x1, PT ;  /* 0x000000010600780c */ /* 0x004fda0003f06270 */
[----:B------:R-:W-:Y:S05]  /*0570*/  @!P0 BRA `(.L_x_526) ;  /* 0x0000000000148947 */ /* 0x000fea0003800000 */
[----:B------:R-:W0:Y:S01]  /*0580*/  LDC.64 R2, c[0x0][0x390] ;  /* 0x0000e400ff027b82 */ /* 0x000e220000000a00 */
[----:B------:R-:W-:-:S04]  /*0590*/  VIADD R7, R6, 0xffffffff ;  /* 0xffffffff06077836 */ /* 0x000fc80000000000 */
[----:B0-----:R-:W-:-:S05]  /*05a0*/  IMAD.WIDE.U32 R2, R7, 0x8, R2 ;  /* 0x0000000807027825 */ /* 0x001fca00078e0002 */
[----:B------:R0:W5:Y:S01]  /*05b0*/  LDG.E.64 R28, desc[UR4][R2.64] ;  /* 0x00000004021c7981 */ /* 0x000162000c1e1b00 */
[----:B------:R-:W-:Y:S05]  /*05c0*/  BRA `(.L_x_527) ;  /* 0x00000000002c7947 */ /* 0x000fea0003800000 */
.L_x_526:
[----:B------:R-:W-:Y:S01]  /*05d0*/  ISETP.GT.AND P0, PT, R6, -0x1, PT ;  /* 0xffffffff0600780c */ /* 0x000fe20003f04270 */
[----:B------:R-:W-:Y:S01]  /*05e0*/  IMAD.MOV.U32 R28, RZ, RZ, 0x0 ;  /* 0x00000000ff1c7424 */ /* 0x000fe200078e00ff */
        /* <DEDUP_REMOVED lines=9> */
.L_x_527:
[----:B------:R-:W-:Y:S05]  /*0680*/  BSYNC.RECONVERGENT B0 ;  /* 0x0000000000007941 */ /* 0x000fea0003800200 */
.L_x_525:
[----:B------:R-:W2:Y:S01]  /*0690*/  LDG.E R10, desc[UR4][R12.64+-0x1a4] ;  /* 0xfffe5c040c0a7981 */ /* 0x000ea2000c1e1900 */
[----:B------:R-:W1:Y:S01]  /*06a0*/  LDC.64 R18, c[0x0][0x390] ;  /* 0x0000e400ff127b82 */ /* 0x000e620000000a00 */
[----:B------:R-:W-:Y:S01]  /*06b0*/  BSSY.RECONVERGENT B0, `(.L_x_528) ;  /* 0x0000012000007945 */ /* 0x000fe20003800200 */
[----:B-----5:R-:W-:Y:S01]  /*06c0*/  DADD R28, R4, -R28 ;  /* 0x00000000041c7229 */ /* 0x020fe2000000081c */
[C---:B--2---:R-:W-:Y:S01]  /*06d0*/  ISETP.GE.AND P0, PT, R10.reuse, 0x1, PT ;  /* 0x000000010a00780c */ /* 0x044fe20003f06270 */
[----:B0-----:R-:W-:-:S04]  /*06e0*/  VIADD R3, R10, 0xffffffff ;  /* 0xffffffff0a037836 */ /* 0x001fc80000000000 */
[----:B-1----:R-:W-:-:S08]  /*06f0*/  IMAD.WIDE.U32 R2, R3, 0x8, R18 ;  /* 0x0000000803027825 */ /* 0x002fd000078e0012 */
[----:B------:R-:W-:Y:S05]  /*0700*/  @!P0 BRA `(.L_x_529) ;  /* 0x0000000000088947 */ /* 0x000fea0003800000 */
[----:B------:R1:W5:Y:S01]  /*0710*/  LDG.E.64 R14, desc[UR4][R2.64] ;  /* 0x00000004020e7981 */ /* 0x000362000c1e1b00 */
[----:B------:R-:W-:Y:S05]  /*0720*/  BRA `(.L_x_530) ;  /* 0x0000000000287947 */ /* 0x000fea0003800000 */
.L_x_529:
[----:B------:R-:W0:Y:S01]  /*0730*/  LDCU.64 UR6, c[0x0][0x390] ;  /* 0x00007200ff0677ac */ /* 0x000e220008000a00 */
[C---:B------:R-:W-:Y:S01]  /*0740*/  IMAD.WIDE.U32 R4, R10.reuse, 0x8, RZ ;  /* 0x000000080a047825 */ /* 0x040fe200078e00ff */
[----:B------:R-:W-:-:S03]  /*0750*/  ISETP.GT.AND P1, PT, R10, -0x1, PT ;  /* 0xffffffff0a00780c */ /* 0x000fc60003f24270 */
[----:B------:R-:W-:Y:S01]  /*0760*/  IMAD.MOV.U32 R14, RZ, RZ, 0x0 ;  /* 0x00000000ff0e7424 */ /* 0x000fe200078e00ff */
[----:B------:R-:W-:Y:S01]  /*0770*/  LOP3.LUT R4, R4, 0xfffffff8, RZ, 0x3c, !PT ;  /* 0xfffffff804047812 */ /* 0x000fe200078e3cff */
[----:B------:R-:W-:Y:S01]  /*0780*/  IMAD.MOV.U32 R15, RZ, RZ, -0x3fa98000 ;  /* 0xc0568000ff0f7424 */ /* 0x000fe200078e00ff */
[----:B------:R-:W-:Y:S02]  /*0790*/  LOP3.LUT R5, R5, 0x7, RZ, 0x3c, !PT ;  /* 0x0000000705057812 */ /* 0x000fe400078e3cff */
[----:B0-----:R-:W-:-:S04]  /*07a0*/  IADD3 R4, P2, PT, R4, UR6, RZ ;  /* 0x0000000604047c10 */ /* 0x001fc8000ff5e0ff */
[----:B------:R-:W-:-:S05]  /*07b0*/  IADD3.X R5, PT, PT, R5, UR7, RZ, P2, !PT ;  /* 0x0000000705057c10 */ /* 0x000fca00097fe4ff */
[----:B------:R0:W5:Y:S04]  /*07c0*/  @!P1 LDG.E.64 R14, desc[UR4][R4.64] ;  /* 0x00000004040e9981 */ /* 0x000168000c1e1b00 */
.L_x_530:
[----:B------:R-:W-:Y:S05]  /*07d0*/  BSYNC.RECONVERGENT B0 ;  /* 0x0000000000007941 */ /* 0x000fea0003800200 */
.L_x_528:
[----:B------:R-:W2:Y:S01]  /*07e0*/  LDG.E R38, desc[UR4][R12.64] ;  /* 0x000000040c267981 */ /* 0x000ea2000c1e1900 */
[----:B------:R-:W3:Y:S03]  /*07f0*/  LDCU.64 UR6, c[0x0][0x390] ;  /* 0x00007200ff0677ac */ /* 0x000ee60008000a00 */
[----:B------:R-:W4:Y:S04]  /*0800*/  LDG.E R6, desc[UR4][R12.64+-0x4] ;  /* 0xfffffc040c067981 */ /* 0x000f28000c1e1900 */
[----:B------:R-:W3:Y:S04]  /*0810*/  LDG.E R7, desc[UR4][R12.64+0x4] ;  /* 0x000004040c077981 */ /* 0x000ee8000c1e1900 */
[----:B------:R-:W3:Y:S01]  /*0820*/  LDG.E R11, desc[UR4][R12.64+0x1a4] ;  /* 0x0001a4040c0b7981 */ /* 0x000ee2000c1e1900 */
[----:B--2---:R-:W-:-:S02]  /*0830*/  ISETP.GE.AND P1, PT, R38, 0x1, PT ;  /* 0x000000012600780c */ /* 0x004fc40003f26270 */
[----:B------:R-:W-:Y:S02]  /*0840*/  IADD3 R33, PT, PT, R38, -0x1, RZ ;  /* 0xffffffff26217810 */ /* 0x000fe40007ffe0ff */
[C---:B----4-:R-:W-:Y:S01]  /*0850*/  ISETP.GE.AND P2, PT, R6.reuse, 0x1, PT ;  /* 0x000000010600780c */ /* 0x050fe20003f46270 */
[----:B------:R-:W-:Y:S02]  /*0860*/  VIADD R9, R6, 0xffffffff ;  /* 0xffffffff06097836 */ /* 0x000fe40000000000 */
[----:B------:R-:W-:Y:S01]  /*0870*/  IMAD.WIDE.U32 R32, R33, 0x8, R18 ;  /* 0x0000000821207825 */ /* 0x000fe200078e0012 */
[----:B---3--:R-:W-:-:S03]  /*0880*/  ISETP.GE.AND P3, PT, R7, 0x1, PT ;  /* 0x000000010700780c */ /* 0x008fc60003f66270 */
[----:B0-----:R-:W-:Y:S01]  /*0890*/  VIADD R5, R7, 0xffffffff ;  /* 0xffffffff07057836 */ /* 0x001fe20000000000 */
[C---:B------:R-:W-:Y:S01]  /*08a0*/  ISETP.GE.AND P4, PT, R11.reuse, 0x1, PT ;  /* 0x000000010b00780c */ /* 0x040fe20003f86270 */
[----:B------:R-:W-:Y:S01]  /*08b0*/  VIADD R13, R11, 0xffffffff ;  /* 0xffffffff0b0d7836 */ /* 0x000fe20000000000 */
[----:B------:R0:W5:Y:S01]  /*08c0*/  @P1 LDG.E.64 R34, desc[UR4][R32.64] ;  /* 0x0000000420221981 */ /* 0x000162000c1e1b00 */
[----:B------:R-:W-:-:S04]  /*08d0*/  IMAD.WIDE.U32 R8, R9, 0x8, R18 ;  /* 0x0000000809087825 */ /* 0x000fc800078e0012 */
[--C-:B------:R-:W-:Y:S01]  /*08e0*/  IMAD.WIDE.U32 R4, R5, 0x8, R18.reuse ;  /* 0x0000000805047825 */ /* 0x100fe200078e0012 */
[----:B------:R0:W5:Y:S03]  /*08f0*/  @P2 LDG.E.64 R26, desc[UR4][R8.64] ;  /* 0x00000004081a2981 */ /* 0x000166000c1e1b00 */
[----:B------:R-:W-:Y:S01]  /*0900*/  IMAD.WIDE.U32 R18, R13, 0x8, R18 ;  /* 0x000000080d127825 */ /* 0x000fe200078e0012 */
[----:B------:R0:W5:Y:S04]  /*0910*/  @P3 LDG.E.64 R24, desc[UR4][R4.64] ;  /* 0x0000000404183981 */ /* 0x000168000c1e1b00 */
[----:B------:R0:W5:Y:S01]  /*0920*/  @P4 LDG.E.64 R12, desc[UR4][R18.64] ;  /* 0x00000004120c4981 */ /* 0x000162000c1e1b00 */
[----:B------:R-:W-:-:S04]  /*0930*/  IMAD.WIDE.U32 R20, R11, 0x8, RZ ;  /* 0x000000080b147825 */ /* 0x000fc800078e00ff */
[----:B------:R-:W-:Y:S01]  /*0940*/  IMAD.WIDE.U32 R16, R38, 0x8, RZ ;  /* 0x0000000826107825 */ /* 0x000fe200078e00ff */
[----:B------:R-:W-:Y:S01]  /*0950*/  LOP3.LUT R20, R20, 0xfffffff8, RZ, 0x3c, !PT ;  /* 0xfffffff814147812 */ /* 0x000fe200078e3cff */
[----:B------:R-:W-:Y:S01]  /*0960*/  BSSY.RECONVERGENT B0, `(.L_x_531) ;  /* 0x000000d000007945 */ /* 0x000fe20003800200 */
[----:B------:R-:W-:Y:S02]  /*0970*/  LOP3.LUT R21, R21, 0x7, RZ, 0x3c, !PT ;  /* 0x0000000715157812 */ /* 0x000fe400078e3cff */
[----:B------:R-:W-:Y:S02]  /*0980*/  LOP3.LUT R22, R16, 0xfffffff8, RZ, 0x3c, !PT ;  /* 0xfffffff810167812 */ /* 0x000fe400078e3cff */
[----:B------:R-:W-:Y:S02]  /*0990*/  IADD3 R20, P6, PT, R20, UR6, RZ ;  /* 0x0000000614147c10 */ /* 0x000fe4000ffde0ff */
[----:B------:R-:W-:Y:S02]  /*09a0*/  IADD3 R22, P5, PT, R22, UR6, RZ ;  /* 0x0000000616167c10 */ /* 0x000fe4000ffbe0ff */
[----:B------:R-:W-:-:S02]  /*09b0*/  IADD3.X R21, PT, PT, R21, UR7, RZ, P6, !PT ;  /* 0x0000000715157c10 */ /* 0x000fc4000b7fe4ff */
[----:B------:R-:W-:Y:S01]  /*09c0*/  LOP3.LUT R16, R17, 0x7, RZ, 0x3c, !PT ;  /* 0x0000000711107812 */ /* 0x000fe200078e3cff */
[----:B0-----:R-:W-:Y:S08]  /*09d0*/  @P4 BRA `(.L_x_532) ;  /* 0x0000000000144947 */ /* 0x001ff00003800000 */
[----:B------:R-:W-:Y:S01]  /*09e0*/  ISETP.GT.AND P6, PT, R11, -0x1, PT ;  /* 0xffffffff0b00780c */ /* 0x000fe20003fc4270 */
[----:B-----5:R-:W-:Y:S01]  /*09f0*/  IMAD.MOV.U32 R13, RZ, RZ, -0x3fa98000 ;  /* 0xc0568000ff0d7424 */ /* 0x020fe200078e00ff */
[----:B------:R-:W-:-:S11]  /*0a00*/  MOV R12, 0x0 ;  /* 0x00000000000c7802 */ /* 0x000fd60000000f00 */
[----:B------:R-:W-:Y:S05]  /*0a10*/  @P6 BRA `(.L_x_532) ;  /* 0x0000000000046947 */ /* 0x000fea0003800000 */
[----:B------:R0:W5:Y:S02]  /*0a20*/  LDG.E.64 R12, desc[UR4][R20.64] ;  /* 0x00000004140c7981 */ /* 0x000164000c1e1b00 */
.L_x_532:
[----:B------:R-:W-:Y:S05]  /*0a30*/  BSYNC.RECONVERGENT B0 ;  /* 0x0000000000007941 */ /* 0x000fea0003800200 */
.L_x_531:
[----:B-----5:R-:W-:Y:S01]  /*0a40*/  DADD R14, R12, R14 ;  /* 0x000000000c0e7229 */ /* 0x020fe2000000000e */
[----:B------:R-:W-:Y:S01]  /*0a50*/  BSSY.RECONVERGENT B0, `(.L_x_533) ;  /* 0x000000b000007945 */ /* 0x000fe20003800200 */
[----:B------:R-:W-:Y:S01]  /*0a60*/  IMAD.WIDE.U32 R12, R6, 0x8, RZ ;  /* 0x00000008060c7825 */ /* 0x000fe200078e00ff */
[----:B------:R-:W-:-:S03]  /*0a70*/  IADD3.X R23, PT, PT, R16, UR7, RZ, P5, !PT ;  /* 0x0000000710177c10 */ /* 0x000fc6000affe4ff */
[----:B------:R-:W-:Y:S01]  /*0a80*/  IMAD.WIDE.U32 R16, R7, 0x8, RZ ;  /* 0x0000000807107825 */ /* 0x000fe200078e00ff */
[----:B------:R-:W-:Y:S01]  /*0a90*/  LOP3.LUT R39, R12, 0xfffffff8, RZ, 0x3c, !PT ;  /* 0xfffffff80c277812 */ /* 0x000fe200078e3cff */
[----:B------:R-:W-:Y:S06]  /*0aa0*/  @P1 BRA `(.L_x_534) ;  /* 0x0000000000141947 */ /* 0x000fec0003800000 */
[----:B------:R-:W-:Y:S01]  /*0ab0*/  ISETP.GT.AND P5, PT, R38, -0x1, PT ;  /* 0xffffffff2600780c */ /* 0x000fe20003fa4270 */
[----:B------:R-:W-:Y:S02]  /*0ac0*/  IMAD.MOV.U32 R34, RZ, RZ, 0x0 ;  /* 0x00000000ff227424 */ /* 0x000fe400078e00ff */
[----:B------:R-:W-:-:S10]  /*0ad0*/  IMAD.MOV.U32 R35, RZ, RZ, -0x3fa98000 ;  /* 0xc0568000ff237424 */ /* 0x000fd400078e00ff */
[----:B------:R-:W-:Y:S05]  /*0ae0*/  @P5 BRA `(.L_x_534) ;  /* 0x0000000000045947 */ /* 0x000fea0003800000 */
[----:B------:R2:W5:Y:S02]  /*0af0*/  LDG.E.64 R34, desc[UR4][R22.64] ;  /* 0x0000000416227981 */ /* 0x000564000c1e1b00 */
.L_x_534:
[----:B------:R-:W-:Y:S05]  /*0b00*/  BSYNC.RECONVERGENT B0 ;  /* 0x0000000000007941 */ /* 0x000fea0003800200 */
.L_x_533:
[----:B-----5:R-:W-:Y:S01]  /*0b10*/  DADD R34, R34, R34 ;  /* 0x0000000022227229 */ /* 0x020fe20000000022 */
[----:B------:R-:W-:Y:S01]  /*0b20*/  LOP3.LUT R16, R16, 0xfffffff8, RZ, 0x3c, !PT ;  /* 0xfffffff810107812 */ /* 0x000fe200078e3cff */
[----:B------:R-:W-:Y:S01]  /*0b30*/  BSSY.RECONVERGENT B0, `(.L_x_535) ;  /* 0x000000e000007945 */ /* 0x000fe20003800200 */
[----:B------:R-:W-:Y:S02]  /*0b40*/  LOP3.LUT R13, R13, 0x7, RZ, 0x3c, !PT ;  /* 0x000000070d0d7812 */ /* 0x000fe400078e3cff */
[----:B------:R-:W-:Y:S02]  /*0b50*/  LOP3.LUT R17, R17, 0x7, RZ, 0x3c, !PT ;  /* 0x0000000711117812 */ /* 0x000fe400078e3cff */
[----:B------:R-:W-:Y:S01]  /*0b60*/  IADD3 R12, P5, PT, R39, UR6, RZ ;  /* 0x00000006270c7c10 */ /* 0x000fe2000ffbe0ff */
[----:B------:R-:W-:Y:S01]  /*0b70*/  DADD R14, R14, -R34 ;  /* 0x000000000e0e7229 */ /* 0x000fe20000000822 */
[----:B------:R-:W-:Y:S02]  /*0b80*/  IADD3 R16, P6, PT, R16, UR6, RZ ;  /* 0x0000000610107c10 */ /* 0x000fe4000ffde0ff */
[----:B------:R-:W-:-:S02]  /*0b90*/  IADD3.X R13, PT, PT, R13, UR7, RZ, P5, !PT ;  /* 0x000000070d0d7c10 */ /* 0x000fc4000affe4ff */
[----:B------:R-:W-:Y:S01]  /*0ba0*/  IADD3.X R17, PT, PT, R17, UR7, RZ, P6, !PT ;  /* 0x0000000711117c10 */ /* 0x000fe2000b7fe4ff */
[----:B------:R-:W-:Y:S08]  /*0bb0*/  @P2 BRA `(.L_x_536) ;  /* 0x0000000000142947 */ /* 0x000ff00003800000 */
[----:B------:R-:W-:Y:S01]  /*0bc0*/  ISETP.GT.AND P5, PT, R6, -0x1, PT ;  /* 0xffffffff0600780c */ /* 0x000fe20003fa4270 */
[----:B------:R-:W-:Y:S01]  /*0bd0*/  IMAD.MOV.U32 R27, RZ, RZ, -0x3fa98000 ;  /* 0xc0568000ff1b7424 */ /* 0x000fe200078e00ff */
[----:B------:R-:W-:-:S11]  /*0be0*/  MOV R26, 0x0 ;  /* 0x00000000001a7802 */ /* 0x000fd60000000f00 */
[----:B------:R-:W-:Y:S05]  /*0bf0*/  @P5 BRA `(.L_x_536) ;  /* 0x0000000000045947 */ /* 0x000fea0003800000 */
[----:B------:R3:W5:Y:S02]  /*0c00*/  LDG.E.64 R26, desc[UR4][R12.64] ;  /* 0x000000040c1a7981 */ /* 0x000764000c1e1b00 */
.L_x_536:
[----:B------:R-:W-:Y:S05]  /*0c10*/  BSYNC.RECONVERGENT B0 ;  /* 0x0000000000007941 */ /* 0x000fea0003800200 */
.L_x_535:
[----:B------:R-:W-:Y:S04]  /*0c20*/  BSSY.RECONVERGENT B0, `(.L_x_537) ;  /* 0x0000007000007945 */ /* 0x000fe80003800200 */
[----:B------:R-:W-:Y:S05]  /*0c30*/  @P3 BRA `(.L_x_538) ;  /* 0x0000000000143947 */ /* 0x000fea0003800000 */
[----:B------:R-:W-:Y:S01]  /*0c40*/  ISETP.GT.AND P5, PT, R7, -0x1, PT ;  /* 0xffffffff0700780c */ /* 0x000fe20003fa4270 */
[----:B------:R-:W-:Y:S02]  /*0c50*/  IMAD.MOV.U32 R24, RZ, RZ, 0x0 ;  /* 0x00000000ff187424 */ /* 0x000fe400078e00ff */
[----:B------:R-:W-:-:S10]  /*0c60*/  IMAD.MOV.U32 R25, RZ, RZ, -0x3fa98000 ;  /* 0xc0568000ff197424 */ /* 0x000fd400078e00ff */
[----:B------:R-:W-:Y:S05]  /*0c70*/  @P5 BRA `(.L_x_538) ;  /* 0x0000000000045947 */ /* 0x000fea0003800000 */
[----:B------:R4:W5:Y:S02]  /*0c80*/  LDG.E.64 R24, desc[UR4][R16.64] ;  /* 0x0000000410187981 */ /* 0x000964000c1e1b00 */
.L_x_538:
[----:B------:R-:W-:Y:S05]  /*0c90*/  BSYNC.RECONVERGENT B0 ;  /* 0x0000000000007941 */ /* 0x000fea0003800200 */
.L_x_537:
[----:B------:R-:W-:Y:S01]  /*0ca0*/  BSSY.RECONVERGENT B0, `(.L_x_539) ;  /* 0x000000a000007945 */ /* 0x000fe20003800200 */
[----:B-----5:R-:W-:-:S03]  /*0cb0*/  DADD R24, R24, R26 ;  /* 0x0000000018187229 */ /* 0x020fc6000000001a */
[----:B------:R-:W-:Y:S08]  /*0cc0*/  @!P1 BRA `(.L_x_540) ;  /* 0x0000000000089947 */ /* 0x000ff00003800000 */
[----:B------:R-:W5:Y:S01]  /*0cd0*/  LDG.E.64 R32, desc[UR4][R32.64] ;  /* 0x0000000420207981 */ /* 0x000f62000c1e1b00 */
[----:B------:R-:W-:Y:S05]  /*0ce0*/  BRA `(.L_x_541) ;  /* 0x0000000000147947 */ /* 0x000fea0003800000 */
.L_x_540:
[----:B------:R-:W-:Y:S01]  /*0cf0*/  ISETP.GT.AND P1, PT, R38, -0x1, PT ;  /* 0xffffffff2600780c */ /* 0x000fe20003f24270 */
[----:B------:R-:W-:Y:S01]  /*0d00*/  IMAD.MOV.U32 R33, RZ, RZ, -0x3fa98000 ;  /* 0xc0568000ff217424 */ /* 0x000fe200078e00ff */
[----:B------:R-:W-:-:S11]  /*0d10*/  MOV R32, 0x0 ;  /* 0x0000000000207802 */ /* 0x000fd60000000f00 */
[----:B------:R-:W-:Y:S05]  /*0d20*/  @P1 BRA `(.L_x_541) ;  /* 0x0000000000041947 */ /* 0x000fea0003800000 */
[----:B------:R0:W5:Y:S02]  /*0d30*/  LDG.E.64 R32, desc[UR4][R22.64] ;  /* 0x0000000416207981 */ /* 0x000164000c1e1b00 */
.L_x_541:
[----:B------:R-:W-:Y:S05]  /*0d40*/  BSYNC.RECONVERGENT B0 ;  /* 0x0000000000007941 */ /* 0x000fea0003800200 */
.L_x_539:
[----:B-----5:R-:W-:Y:S01]  /*0d50*/  DADD R26, R32, R32 ;  /* 0x00000000201a7229 */ /* 0x020fe20000000020 */
[----:B------:R-:W-:Y:S07]  /*0d60*/  BSSY.RECONVERGENT B0, `(.L_x_542) ;  /* 0x000000a000007945 */ /* 0x000fee0003800200 */
[----:B------:R-:W-:Y:S01]  /*0d70*/  DADD R26, R24, -R26 ;  /* 0x00000000181a7229 */ /* 0x000fe2000000081a */
[----:B------:R-:W-:Y:S10]  /*0d80*/  @!P4 BRA `(.L_x_543) ;  /* 0x000000000008c947 */ /* 0x000ff40003800000 */
[----:B------:R-:W5:Y:S01]  /*0d90*/  LDG.E.64 R18, desc[UR4][R18.64] ;  /* 0x0000000412127981 */ /* 0x000f62000c1e1b00 */
[----:B------:R-:W-:Y:S05]  /*0da0*/  BRA `(.L_x_544) ;  /* 0x0000000000147947 */ /* 0x000fea0003800000 */
.L_x_543:
[----:B------:R-:W-:Y:S01]  /*0db0*/  ISETP.GT.AND P1, PT, R11, -0x1, PT ;  /* 0xffffffff0b00780c */ /* 0x000fe20003f24270 */
[----:B------:R-:W-:Y:S02]  /*0dc0*/  IMAD.MOV.U32 R18, RZ, RZ, 0x0 ;  /* 0x00000000ff127424 */ /* 0x000fe400078e00ff */
[----:B------:R-:W-:-:S10]  /*0dd0*/  IMAD.MOV.U32 R19, RZ, RZ, -0x3fa98000 ;  /* 0xc0568000ff137424 */ /* 0x000fd400078e00ff */
[----:B------:R-:W-:Y:S05]  /*0de0*/  @P1 BRA `(.L_x_544) ;  /* 0x0000000000041947 */ /* 0x000fea0003800000 */
[----:B------:R0:W5:Y:S02]  /*0df0*/  LDG.E.64 R18, desc[UR4][R20.64] ;  /* 0x0000000414127981 */ /* 0x000164000c1e1b00 */
.L_x_544:
[----:B------:R-:W-:Y:S05]  /*0e00*/  BSYNC.RECONVERGENT B0 ;  /* 0x0000000000007941 */ /* 0x000fea0003800200 */
.L_x_542:
[----:B------:R-:W-:Y:S04]  /*0e10*/  BSSY.RECONVERGENT B0, `(.L_x_545) ;  /* 0x000000e000007945 */ /* 0x000fe80003800200 */
[----:B------:R-:W-:Y:S05]  /*0e20*/  @!P0 BRA `(.L_x_546) ;  /* 0x0000000000088947 */ /* 0x000fea0003800000 */
[----:B-1----:R-:W5:Y:S01]  /*0e30*/  LDG.E.64 R2, desc[UR4][R2.64] ;  /* 0x0000000402027981 */ /* 0x002f62000c1e1b00 */
[----:B------:R-:W-:Y:S05]  /*0e40*/  BRA `(.L_x_547) ;  /* 0x0000000000287947 */ /* 0x000fea0003800000 */
.L_x_546:
[----:B------:R-:W-:Y:S01]  /*0e50*/  ISETP.GT.AND P0, PT, R10, -0x1, PT ;  /* 0xffffffff0a00780c */ /* 0x000fe20003f04270 */
[----:B-1----:R-:W-:Y:S01]  /*0e60*/  IMAD.MOV.U32 R3, RZ, RZ, -0x3fa98000 ;  /* 0xc0568000ff037424 */ /* 0x002fe200078e00ff */
[----:B------:R-:W-:-:S11]  /*0e70*/  MOV R2, 0x0 ;  /* 0x0000000000027802 */ /* 0x000fd60000000f00 */
[----:B------:R-:W-:Y:S05]  /*0e80*/  @P0 BRA `(.L_x_547) ;  /* 0x0000000000180947 */ /* 0x000fea0003800000 */
[----:B------:R-:W-:-:S03]  /*0e90*/  IMAD.WIDE.U32 R2, R10, 0x8, RZ ;  /* 0x000000080a027825 */ /* 0x000fc600078e00ff */
[----:B------:R-:W-:Y:S02]  /*0ea0*/  LOP3.LUT R2, R2, 0xfffffff8, RZ, 0x3c, !PT ;  /* 0xfffffff802027812 */ /* 0x000fe400078e3cff */
[----:B------:R-:W-:Y:S02]  /*0eb0*/  LOP3.LUT R3, R3, 0x7, RZ, 0x3c, !PT ;  /* 0x0000000703037812 */ /* 0x000fe400078e3cff */
[----:B------:R-:W-:-:S04]  /*0ec0*/  IADD3 R2, P0, PT, R2, UR6, RZ ;  /* 0x0000000602027c10 */ /* 0x000fc8000ff1e0ff */
[----:B------:R-:W-:-:S06]  /*0ed0*/  IADD3.X R3, PT, PT, R3, UR7, RZ, P0, !PT ;  /* 0x0000000703037c10 */ /* 0x000fcc00087fe4ff */
[----:B------:R-:W5:Y:S03]  /*0ee0*/  LDG.E.64 R2, desc[UR4][R2.64] ;  /* 0x0000000402027981 */ /* 0x000f66000c1e1b00 */
.L_x_547:
[----:B------:R-:W-:Y:S05]  /*0ef0*/  BSYNC.RECONVERGENT B0 ;  /* 0x0000000000007941 */ /* 0x000fea0003800200 */
.L_x_545:
[----:B------:R-:W-:Y:S01]  /*0f00*/  BSSY.RECONVERGENT B0, `(.L_x_548) ;  /* 0x000000a000007945 */ /* 0x000fe20003800200 */
[----:B-----5:R-:W-:-:S03]  /*0f10*/  DADD R2, -R2, R18 ;  /* 0x0000000002027229 */ /* 0x020fc60000000112 */
[----:B------:R-:W-:Y:S08]  /*0f20*/  @!P3 BRA `(.L_x_549) ;  /* 0x000000000008b947 */ /* 0x000ff00003800000 */
[----:B------:R-:W5:Y:S01]  /*0f30*/  LDG.E.64 R4, desc[UR4][R4.64] ;  /* 0x0000000404047981 */ /* 0x000f62000c1e1b00 */
[----:B------:R-:W-:Y:S05]  /*0f40*/  BRA `(.L_x_550) ;  /* 0x0000000000147947 */ /* 0x000fea0003800000 */
.L_x_549:
[----:B------:R-:W-:Y:S01]  /*0f50*/  ISETP.GT.AND P0, PT, R7, -0x1, PT ;  /* 0xffffffff0700780c */ /* 0x000fe20003f04270 */
[----:B------:R-:W-:Y:S02]  /*0f60*/  IMAD.MOV.U32 R4, RZ, RZ, 0x0 ;  /* 0x00000000ff047424 */ /* 0x000fe400078e00ff */
[----:B------:R-:W-:-:S10]  /*0f70*/  IMAD.MOV.U32 R5, RZ, RZ, -0x3fa98000 ;  /* 0xc0568000ff057424 */ /* 0x000fd400078e00ff */
[----:B------:R-:W-:Y:S05]  /*0f80*/  @P0 BRA `(.L_x_550) ;  /* 0x0000000000040947 */ /* 0x000fea0003800000 */
[----:B------:R1:W5:Y:S02]  /*0f90*/  LDG.E.64 R4, desc[UR4][R16.64] ;  /* 0x0000000410047981 */ /* 0x000364000c1e1b00 */
.L_x_550:
[----:B------:R-:W-:Y:S05]  /*0fa0*/  BSYNC.RECONVERGENT B0 ;  /* 0x0000000000007941 */ /* 0x000fea0003800200 */
.L_x_548:
[----:B------:R-:W-:Y:S04]  /*0fb0*/  BSSY.RECONVERGENT B0, `(.L_x_551) ;  /* 0x0000009000007945 */ /* 0x000fe80003800200 */
[----:B------:R-:W-:Y:S05]  /*0fc0*/  @!P2 BRA `(.L_x_552) ;  /* 0x000000000008a947 */ /* 0x000fea0003800000 */
[----:B------:R-:W5:Y:S01]  /*0fd0*/  LDG.E.64 R8, desc[UR4][R8.64] ;  /* 0x0000000408087981 */ /* 0x000f62000c1e1b00 */
[----:B------:R-:W-:Y:S05]  /*0fe0*/  BRA `(.L_x_553) ;  /* 0x0000000000147947 */ /* 0x000fea0003800000 */
.L_x_552:
[----:B------:R-:W-:Y:S01]  /*0ff0*/  ISETP.GT.AND P0, PT, R6, -0x1, PT ;  /* 0xffffffff0600780c */ /* 0x000fe20003f04270 */
[----:B------:R-:W-:Y:S01]  /*1000*/  IMAD.MOV.U32 R9, RZ, RZ, -0x3fa98000 ;  /* 0xc0568000ff097424 */ /* 0x000fe200078e00ff */
[----:B------:R-:W-:-:S11]  /*1010*/  MOV R8, 0x0 ;  /* 0x0000000000087802 */ /* 0x000fd60000000f00 */
[----:B------:R-:W-:Y:S05]  /*1020*/  @P0 BRA `(.L_x_553) ;  /* 0x0000000000040947 */ /* 0x000fea0003800000 */
[----:B------:R0:W5:Y:S02]  /*1030*/  LDG.E.64 R8, desc[UR4][R12.64] ;  /* 0x000000040c087981 */ /* 0x000164000c1e1b00 */
.L_x_553:
[----:B------:R-:W-:Y:S05]  /*1040*/  BSYNC.RECONVERGENT B0 ;  /* 0x0000000000007941 */ /* 0x000fea0003800200 */
.L_x_551:
[----:B0--3--:R-:W-:Y:S01]  /*1050*/  VIMNMX R12, PT, PT, R10, R11, PT ;  /* 0x0000000b0a0c7248 */ /* 0x009fe20003fe0100 */
[----:B------:R-:W-:Y:S01]  /*1060*/  BSSY.RECONVERGENT B1, `(.L_x_554) ;  /* 0x00000cf000017945 */ /* 0x000fe20003800200 */
[----:B-----5:R-:W-:Y:S02]  /*1070*/  DADD R4, -R8, R4 ;  /* 0x0000000008047229 */ /* 0x020fe40000000104 */
[----:B------:R-:W-:-:S13]  /*1080*/  ISETP.GT.AND P0, PT, R12, RZ, PT ;  /* 0x000000ff0c00720c */ /* 0x000fda0003f04270 */
[----:B------:R-:W-:Y:S05]  /*1090*/  @P0 BRA `(.L_x_555) ;  /* 0x0000000800280947 */ /* 0x000fea0003800000 */
[----:B------:R-:W-:-:S13]  /*10a0*/  ISETP.GT.AND P0, PT, R11, RZ, PT ;  /* 0x000000ff0b00720c */ /* 0x000fda0003f04270 */
[----:B------:R-:W-:Y:S05]  /*10b0*/  @P0 BRA `(.L_x_556) ;  /* 0x0000000400180947 */ /* 0x000fea0003800000 */
[----:B------:R-:W-:Y:S02]  /*10c0*/  ISETP.GT.AND P0, PT, R10, RZ, PT ;  /* 0x000000ff0a00720c */ /* 0x000fe40003f04270 */
[----:B------:R-:W-:Y:S02]  /*10d0*/  CS2R R24, SRZ ;  /* 0x0000000000187805 */ /* 0x000fe4000001ff00 */
[----:B--2---:R-:W-:-:S09]  /*10e0*/  CS2R R22, SRZ ;  /* 0x0000000000167805 */ /* 0x004fd2000001ff00 */
[----:B------:R-:W-:Y:S05]  /*10f0*/  @!P0 BRA `(.L_x_557) ;  /* 0x0000000c00148947 */ /* 0x000fea0003800000 */
[----:B-1--4-:R-:W0:Y:S01]  /*1100*/  LDC.64 R16, c[0x0][0x388] ;  /* 0x0000e200ff107b82 */ /* 0x012e220000000a00 */
[----:B------:R-:W-:Y:S02]  /*1110*/  IMAD.MOV.U32 R9, RZ, RZ, 0x5 ;  /* 0x00000005ff097424 */ /* 0x000fe400078e00ff */
[----:B------:R-:W-:Y:S02]  /*1120*/  IMAD R19, R0, 0x5, RZ ;  /* 0x0000000500137824 */ /* 0x000fe400078e02ff */
[----:B------:R-:W-:Y:S02]  /*1130*/  IMAD R9, R10, R9, -0x4 ;  /* 0xfffffffc0a097424 */ /* 0x000fe400078e0209 */
[----:B0-----:R-:W-:-:S04]  /*1140*/  IMAD.WIDE R18, R19, 0x8, R16 ;  /* 0x0000000813127825 */ /* 0x001fc800078e0210 */
[----:B------:R-:W-:Y:S01]  /*1150*/  IMAD.WIDE R16, R9, 0x8, R16 ;  /* 0x0000000809107825 */ /* 0x000fe200078e0210 */
[----:B------:R-:W2:Y:S04]  /*1160*/  LDG.E.64 R10, desc[UR4][R18.64+0x8] ;  /* 0x00000804120a7981 */ /* 0x000ea8000c1e1b00 */
[----:B------:R-:W2:Y:S01]  /*1170*/  LDG.E.64 R12, desc[UR4][R16.64] ;  /* 0x00000004100c7981 */ /* 0x000ea2000c1e1b00 */
[----:B------:R-:W0:Y:S01]  /*1180*/  MUFU.RCP64H R21, 0.099999964237213134766 ;  /* 0x3fb9999900157908 */ /* 0x000e220000001800 */
[----:B------:R-:W-:Y:S01]  /*1190*/  IMAD.MOV.U32 R8, RZ, RZ, -0x66666666 ;  /* 0x9999999aff087424 */ /* 0x000fe200078e00ff */
[----:B------:R-:W-:Y:S01]  /*11a0*/  MOV R9, 0x3fb99999 ;  /* 0x3fb9999900097802 */ /* 0x000fe20000000f00 */
[----:B------:R-:W-:Y:S01]  /*11b0*/  IMAD.MOV.U32 R20, RZ, RZ, 0x1 ;  /* 0x00000001ff147424 */ /* 0x000fe200078e00ff */
[----:B------:R-:W-:Y:S05]  /*11c0*/  BSSY.RECONVERGENT B2, `(.L_x_558) ;  /* 0x0000015000027945 */ /* 0x000fea0003800200 */
[----:B0-----:R-:W-:-:S08]  /*11d0*/  DFMA R22, R20, -R8, 1 ;  /* 0x3ff000001416742b */ /* 0x001fd00000000808 */
[----:B------:R-:W-:-:S08]  /*11e0*/  DFMA R22, R22, R22, R22 ;  /* 0x000000161616722b */ /* 0x000fd00000000016 */
[----:B------:R-:W-:-:S08]  /*11f0*/  DFMA R22, R20, R22, R20 ;  /* 0x000000161416722b */ /* 0x000fd00000000014 */
[----:B------:R-:W-:-:S08]  /*1200*/  DFMA R20, R22, -R8, 1 ;  /* 0x3ff000001614742b */ /* 0x000fd00000000808 */
[----:B------:R-:W-:Y:S02]  /*1210*/  DFMA R20, R22, R20, R22 ;  /* 0x000000141614722b */ /* 0x000fe40000000016 */
[----:B--2---:R-:W-:-:S08]  /*1220*/  DADD R12, R10, -R12 ;  /* 0x000000000a0c7229 */ /* 0x004fd0000000080c */
[----:B------:R-:W-:Y:S02]  /*1230*/  DMUL R10, R12, R20 ;  /* 0x000000140c0a7228 */ /* 0x000fe40000000000 */
[----:B------:R-:W-:-:S06]  /*1240*/  FSETP.GEU.AND P1, PT, |R13|, 6.5827683646048100446e-37, PT ;  /* 0x036000000d00780b */ /* 0x000fcc0003f2e200 */
[----:B------:R-:W-:-:S08]  /*1250*/  DFMA R8, R10, -R8, R12 ;  /* 0x800000080a08722b */ /* 0x000fd0000000000c */
[----:B------:R-:W-:-:S10]  /*1260*/  DFMA R10, R20, R8, R10 ;  /* 0x00000008140a722b */ /* 0x000fd4000000000a */
[----:B------:R-:W-:-:S05]  /*1270*/  FFMA R8, RZ, 1.4499999284744262695, R11 ;  /* 0x3fb99999ff087823 */ /* 0x000fca000000000b */
[----:B------:R-:W-:-:S13]  /*1280*/  FSETP.GT.AND P0, PT, |R8|, 1.469367938527859385e-39, PT ;  /* 0x001000000800780b */ /* 0x000fda0003f04200 */
[----:B------:R-:W-:Y:S05]  /*1290*/  @P0 BRA P1, `(.L_x_559) ;  /* 0x00000000001c0947 */ /* 0x000fea0000800000 */
[----:B------:R-:W-:Y:S01]  /*12a0*/  IMAD.MOV.U32 R10, RZ, RZ, R12 ;  /* 0x000000ffff0a7224 */ /* 0x000fe200078e000c */
[----:B------:R-:W-:Y:S01]  /*12b0*/  MOV R34, 0x9999999a ;  /* 0x9999999a00227802 */ /* 0x000fe20000000f00 */
[----:B------:R-:W-:Y:S01]  /*12c0*/  IMAD.MOV.U32 R11, RZ, RZ, R13 ;  /* 0x000000ffff0b7224 */ /* 0x000fe200078e000d */
[----:B------:R-:W-:Y:S01]  /*12d0*/  MOV R8, 0x1300 ;  /* 0x0000130000087802 */ /* 0x000fe20000000f00 */
[----:B------:R-:W-:-:S07]  /*12e0*/  IMAD.MOV.U32 R35, RZ, RZ, 0x3fb99999 ;  /* 0x3fb99999ff237424 */ /* 0x000fce00078e00ff */
[----:B------:R-:W-:Y:S05]  /*12f0*/  CALL.REL.NOINC `($__internal_2_$__cuda_sm20_div_rn_f64_full) ;  /* 0x0000002000247944 */ /* 0x000fea0003c00000 */
[----:B------:R-:W-:-:S07]  /*1300*/  IMAD.MOV.U32 R11, RZ, RZ, R9 ;  /* 0x000000ffff0b7224 */ /* 0x000fce00078e0009 */
.L_x_559:
[----:B------:R-:W-:Y:S05]  /*1310*/  BSYNC.RECONVERGENT B2 ;  /* 0x0000000000027941 */ /* 0x000fea0003800200 */
.L_x_558:
[----:B------:R-:W2:Y:S04]  /*1320*/  LDG.E.64 R18, desc[UR4][R18.64+0x10] ;  /* 0x0000100412127981 */ /* 0x000ea8000c1e1b00 */
[----:B------:R-:W2:Y:S01]  /*1330*/  LDG.E.64 R16, desc[UR4][R16.64+0x8] ;  /* 0x0000080410107981 */ /* 0x000ea2000c1e1b00 */
[----:B------:R-:W0:Y:S01]  /*1340*/  MUFU.RCP64H R9, 0.099999964237213134766 ;  /* 0x3fb9999900097908 */ /* 0x000e220000001800 */
[----:B------:R-:W-:Y:S01]  /*1350*/  IMAD.MOV.U32 R12, RZ, RZ, -0x66666666 ;  /* 0x9999999aff0c7424 */ /* 0x000fe200078e00ff */
[----:B------:R-:W-:Y:S01]  /*1360*/  MOV R13, 0x3fb99999 ;  /* 0x3fb99999000d7802 */ /* 0x000fe20000000f00 */
[----:B------:R-:W-:Y:S01]  /*1370*/  IMAD.MOV.U32 R8, RZ, RZ, 0x1 ;  /* 0x00000001ff087424 */ /* 0x000fe200078e00ff */
[----:B------:R-:W-:Y:S01]  /*1380*/  BSSY.RECONVERGENT B2, `(.L_x_560) ;  /* 0x0000018000027945 */ /* 0x000fe20003800200 */
[----:B------:R-:W-:-:S02]  /*1390*/  IMAD.MOV.U32 R24, RZ, RZ, R10 ;  /* 0x000000ffff187224 */ /* 0x000fc400078e000a */
[----:B------:R-:W-:Y:S02]  /*13a0*/  IMAD.MOV.U32 R25, RZ, RZ, R11 ;  /* 0x000000ffff197224 */ /* 0x000fe400078e000b */
        /* <DEDUP_REMOVED lines=13> */
[----:B------:R-:W-:Y:S01]  /*1480*/  MOV R10, R8 ;  /* 0x00000008000a7202 */ /* 0x000fe20000000f00 */
[----:B------:R-:W-:Y:S01]  /*1490*/  IMAD.MOV.U32 R11, RZ, RZ, R9 ;  /* 0x000000ffff0b7224 */ /* 0x000fe200078e0009 */
[----:B------:R-:W-:Y:S01]  /*14a0*/  MOV R8, 0x14e0 ;  /* 0x000014e000087802 */ /* 0x000fe20000000f00 */
[----:B------:R-:W-:Y:S02]  /*14b0*/  IMAD.MOV.U32 R34, RZ, RZ, -0x66666666 ;  /* 0x9999999aff227424 */ /* 0x000fe400078e00ff */
[----:B------:R-:W-:-:S07]  /*14c0*/  IMAD.MOV.U32 R35, RZ, RZ, 0x3fb99999 ;  /* 0x3fb99999ff237424 */ /* 0x000fce00078e00ff */
[----:B------:R-:W-:Y:S05]  /*14d0*/  CALL.REL.NOINC `($__internal_2_$__cuda_sm20_div_rn_f64_full) ;  /* 0x0000001c00ac7944 */ /* 0x000fea0003c00000 */
[----:B------:R-:W-:Y:S01]  /*14e0*/  MOV R22, R10 ;  /* 0x0000000a00167202 */ /* 0x000fe20000000f00 */
[----:B------:R-:W-:-:S07]  /*14f0*/  IMAD.MOV.U32 R23, RZ, RZ, R9 ;  /* 0x000000ffff177224 */ /* 0x000fce00078e0009 */
.L_x_561:
[----:B------:R-:W-:Y:S05]  /*1500*/  BSYNC.RECONVERGENT B2 ;  /* 0x0000000000027941 */ /* 0x000fea0003800200 */
.L_x_560:
[----:B------:R-:W-:Y:S05]  /*1510*/  BRA `(.L_x_557) ;  /* 0x00000008000c7947 */ /* 0x000fea0003800000 */
.L_x_556:
[----:B------:R-:W0:Y:S01]  /*1520*/  LDC.64 R18, c[0x0][0x388] ;  /* 0x0000e200ff127b82 */ /* 0x000e220000000a00 */
[----:B------:R-:W-:Y:S02]  /*1530*/  IMAD.MOV.U32 R8, RZ, RZ, 0x5 ;  /* 0x00000005ff087424 */ /* 0x000fe400078e00ff */
[----:B-1--4-:R-:W-:Y:S02]  /*1540*/  IMAD R17, R0, 0x5, RZ ;  /* 0x0000000500117824 */ /* 0x012fe400078e02ff */
[----:B------:R-:W-:Y:S02]  /*1550*/  IMAD R11, R11, R8, -0x4 ;  /* 0xfffffffc0b0b7424 */ /* 0x000fe400078e0208 */
[----:B0-----:R-:W-:-:S04]  /*1560*/  IMAD.WIDE R16, R17, 0x8, R18 ;  /* 0x0000000811107825 */ /* 0x001fc800078e0212 */
[----:B------:R-:W-:Y:S01]  /*1570*/  IMAD.WIDE R18, R11, 0x8, R18 ;  /* 0x000000080b127825 */ /* 0x000fe200078e0212 */
[----:B------:R-:W3:Y:S04]  /*1580*/  LDG.E.64 R12, desc[UR4][R16.64+0x8] ;  /* 0x00000804100c7981 */ /* 0x000ee8000c1e1b00 */
[----:B------:R-:W3:Y:S01]  /*1590*/  LDG.E.64 R10, desc[UR4][R18.64] ;  /* 0x00000004120a7981 */ /* 0x000ee2000c1e1b00 */
[----:B------:R-:W2:Y:S01]  /*15a0*/  MUFU.RCP64H R21, 0.099999964237213134766 ;  /* 0x3fb9999900157908 */ /* 0x000ea20000001800 */
[----:B------:R-:W-:Y:S02]  /*15b0*/  HFMA2 R9, -RZ, RZ, 1.9306640625, -0.0027332305908203125 ;  /* 0x3fb99999ff097431 */ /* 0x000fe400000001ff */
[----:B------:R-:W-:Y:S01]  /*15c0*/  IMAD.MOV.U32 R8, RZ, RZ, -0x66666666 ;  /* 0x9999999aff087424 */ /* 0x000fe200078e00ff */
[----:B------:R-:W-:Y:S01]  /*15d0*/  BSSY.RECONVERGENT B2, `(.L_x_562) ;  /* 0x0000016000027945 */ /* 0x000fe20003800200 */
[----:B------:R-:W-:-:S06]  /*15e0*/  IMAD.MOV.U32 R20, RZ, RZ, 0x1 ;  /* 0x00000001ff147424 */ /* 0x000fcc00078e00ff */
[----:B--2---:R-:W-:-:S08]  /*15f0*/  DFMA R22, R20, -R8, 1 ;  /* 0x3ff000001416742b */ /* 0x004fd00000000808 */
[----:B------:R-:W-:-:S08]  /*1600*/  DFMA R22, R22, R22, R22 ;  /* 0x000000161616722b */ /* 0x000fd00000000016 */
[----:B------:R-:W-:-:S08]  /*1610*/  DFMA R22, R20, R22, R20 ;  /* 0x000000161416722b */ /* 0x000fd00000000014 */
[----:B------:R-:W-:-:S08]  /*1620*/  DFMA R20, R22, -R8, 1 ;  /* 0x3ff000001614742b */ /* 0x000fd00000000808 */
[----:B------:R-:W-:Y:S02]  /*1630*/  DFMA R20, R22, R20, R22 ;  /* 0x000000141614722b */ /* 0x000fe40000000016 */
[----:B---3--:R-:W-:-:S08]  /*1640*/  DADD R12, R10, -R12 ;  /* 0x000000000a0c7229 */ /* 0x008fd0000000080c */
        /* <DEDUP_REMOVED lines=14> */
.L_x_563:
[----:B------:R-:W-:Y:S05]  /*1730*/  BSYNC.RECONVERGENT B2 ;  /* 0x0000000000027941 */ /* 0x000fea0003800200 */
.L_x_562:
        /* <DEDUP_REMOVED lines=30> */
.L_x_565:
[----:B------:R-:W-:Y:S05]  /*1920*/  BSYNC.RECONVERGENT B2 ;  /* 0x0000000000027941 */ /* 0x000fea0003800200 */
.L_x_564:
[----:B------:R-:W-:Y:S05]  /*1930*/  BRA `(.L_x_557) ;  /* 0x0000000400047947 */ /* 0x000fea0003800000 */
.L_x_555:
[----:B-1--4-:R-:W0:Y:S01]  /*1940*/  LDC.64 R16, c[0x0][0x388] ;  /* 0x0000e200ff107b82 */ /* 0x012e220000000a00 */
[----:B------:R-:W-:-:S04]  /*1950*/  IMAD.MOV.U32 R8, RZ, RZ, 0x5 ;  /* 0x00000005ff087424 */ /* 0x000fc800078e00ff */
[-C--:B------:R-:W-:Y:S02]  /*1960*/  IMAD R19, R11, R8.reuse, -0x4 ;  /* 0xfffffffc0b137424 */ /* 0x080fe400078e0208 */
[----:B------:R-:W-:Y:S02]  /*1970*/  IMAD R9, R10, R8, -0x4 ;  /* 0xfffffffc0a097424 */ /* 0x000fe400078e0208 */
[----:B0-----:R-:W-:-:S04]  /*1980*/  IMAD.WIDE R18, R19, 0x8, R16 ;  /* 0x0000000813127825 */ /* 0x001fc800078e0210 */
[----:B------:R-:W-:Y:S01]  /*1990*/  IMAD.WIDE R16, R9, 0x8, R16 ;  /* 0x0000000809107825 */ /* 0x000fe200078e0210 */
[----:B------:R-:W3:Y:S04]  /*19a0*/  LDG.E.64 R10, desc[UR4][R18.64] ;  /* 0x00000004120a7981 */ /* 0x000ee8000c1e1b00 */
[----:B------:R-:W3:Y:S01]  /*19b0*/  LDG.E.64 R12, desc[UR4][R16.64] ;  /* 0x00000004100c7981 */ /* 0x000ee2000c1e1b00 */
[----:B------:R-:W2:Y:S01]  /*19c0*/  MUFU.RCP64H R21, 0.19999992847442626953 ;  /* 0x3fc9999900157908 */ /* 0x000ea20000001800 */
[----:B------:R-:W-:Y:S01]  /*19d0*/  IMAD.MOV.U32 R8, RZ, RZ, -0x66666666 ;  /* 0x9999999aff087424 */ /* 0x000fe200078e00ff */
[----:B------:R-:W-:Y:S01]  /*19e0*/  MOV R9, 0x3fc99999 ;  /* 0x3fc9999900097802 */ /* 0x000fe20000000f00 */
[----:B------:R-:W-:Y:S01]  /*19f0*/  IMAD.MOV.U32 R20, RZ, RZ, 0x1 ;  /* 0x00000001ff147424 */ /* 0x000fe200078e00ff */
[----:B------:R-:W-:Y:S05]  /*1a00*/  BSSY.RECONVERGENT B2, `(.L_x_566) ;  /* 0x0000015000027945 */ /* 0x000fea0003800200 */
        /* <DEDUP_REMOVED lines=10> */
[----:B------:R-:W-:-:S05]  /*1ab0*/  FFMA R8, RZ, 1.5749999284744262695, R11 ;  /* 0x3fc99999ff087823 */ /* 0x000fca000000000b */
        /* <DEDUP_REMOVED lines=9> */
.L_x_567:
[----:B------:R-:W-:Y:S05]  /*1b50*/  BSYNC.RECONVERGENT B2 ;  /* 0x0000000000027941 */ /* 0x000fea0003800200 */
.L_x_566:
[----:B------:R-:W2:Y:S04]  /*1b60*/  LDG.E.64 R18, desc[UR4][R18.64+0x8] ;  /* 0x0000080412127981 */ /* 0x000ea8000c1e1b00 */
[----:B------:R-:W2:Y:S01]  /*1b70*/  LDG.E.64 R16, desc[UR4][R16.64+0x8] ;  /* 0x0000080410107981 */ /* 0x000ea2000c1e1b00 */
[----:B------:R-:W0:Y:S01]  /*1b80*/  MUFU.RCP64H R9, 0.19999992847442626953 ;  /* 0x3fc9999900097908 */ /* 0x000e220000001800 */
        /* <DEDUP_REMOVED lines=16> */
[----:B------:R-:W-:-:S05]  /*1c90*/  FFMA R12, RZ, 1.5749999284744262695, R23 ;  /* 0x3fc99999ff0c7823 */ /* 0x000fca0000000017 */
        /* <DEDUP_REMOVED lines=10> */
.L_x_568:
[----:B------:R-:W-:Y:S05]  /*1d40*/  BSYNC.RECONVERGENT B2 ;  /* 0x0000000000027941 */ /* 0x000fea0003800200 */
.L_x_557:
[----:B------:R-:W-:Y:S05]  /*1d50*/  BSYNC.RECONVERGENT B1 ;  /* 0x0000000000017941 */ /* 0x000fea0003800200 */
.L_x_554:
[----:B------:R-:W-:Y:S01]  /*1d60*/  VIMNMX R8, PT, PT, R6, R7, PT ;  /* 0x0000000706087248 */ /* 0x000fe20003fe0100 */
[----:B------:R-:W-:Y:S03]  /*1d70*/  BSSY.RECONVERGENT B1, `(.L_x_569) ;  /* 0x00000ce000017945 */ /* 0x000fe60003800200 */
[----:B------:R-:W-:-:S13]  /*1d80*/  ISETP.GT.AND P0, PT, R8, RZ, PT ;  /* 0x000000ff0800720c */ /* 0x000fda0003f04270 */
[----:B------:R-:W-:Y:S05]  /*1d90*/  @P0 BRA `(.L_x_570) ;  /* 0x0000000800280947 */ /* 0x000fea0003800000 */
[----:B------:R-:W-:-:S13]  /*1da0*/  ISETP.GT.AND P0, PT, R7, RZ, PT ;  /* 0x000000ff0700720c */ /* 0x000fda0003f04270 */
[----:B------:R-:W-:Y:S05]  /*1db0*/  @P0 BRA `(.L_x_571) ;  /* 0x0000000400180947 */ /* 0x000fea0003800000 */
[----:B------:R-:W-:Y:S02]  /*1dc0*/  ISETP.GT.AND P0, PT, R6, RZ, PT ;  /* 0x000000ff0600720c */ /* 0x000fe40003f04270 */
[----:B------:R-:W-:Y:S02]  /*1dd0*/  CS2R R20, SRZ ;  /* 0x0000000000147805 */ /* 0x000fe4000001ff00 */
[----:B------:R-:W-:-:S09]  /*1de0*/  CS2R R18, SRZ ;  /* 0x0000000000127805 */ /* 0x000fd2000001ff00 */
        /* <DEDUP_REMOVED lines=10> */
[----:B------:R-:W-:Y:S02]  /*1e90*/  HFMA2 R9, -RZ, RZ, 1.9306640625, -0.0027332305908203125 ;  /* 0x3fb99999ff097431 */ /* 0x000fe400000001ff */
[----:B------:R-:W-:Y:S01]  /*1ea0*/  IMAD.MOV.U32 R8, RZ, RZ, -0x66666666 ;  /* 0x9999999aff087424 */ /* 0x000fe200078e00ff */
[----:B------:R-:W-:Y:S01]  /*1eb0*/  BSSY.RECONVERGENT B2, `(.L_x_573) ;  /* 0x0000016000027945 */ /* 0x000fe20003800200 */
[----:B------:R-:W-:-:S06]  /*1ec0*/  IMAD.MOV.U32 R18, RZ, RZ, 0x1 ;  /* 0x00000001ff127424 */ /* 0x000fcc00078e00ff */
        /* <DEDUP_REMOVED lines=20> */
.L_x_574:
[----:B------:R-:W-:Y:S05]  /*2010*/  BSYNC.RECONVERGENT B2 ;  /* 0x0000000000027941 */ /* 0x000fea0003800200 */
.L_x_573:
        /* <DEDUP_REMOVED lines=16> */
[----:B------:R-:W-:Y:S01]  /*2120*/  DFMA R18, R20, R6, R18 ;  /* 0x000000061412722b */ /* 0x000fe20000000012 */
[----:B------:R-:W-:Y:S02]  /*2130*/  IMAD.MOV.U32 R20, RZ, RZ, R10 ;  /* 0x000000ffff147224 */ /* 0x000fe400078e000a */
[----:B------:R-:W-:-:S07]  /*2140*/  IMAD.MOV.U32 R21, RZ, RZ, R11 ;  /* 0x000000ffff157224 */ /* 0x000fce00078e000b */
        /* <DEDUP_REMOVED lines=11> */
.L_x_576:
[----:B------:R-:W-:Y:S05]  /*2200*/  BSYNC.RECONVERGENT B2 ;  /* 0x0000000000027941 */ /* 0x000fea0003800200 */
.L_x_575:
[----:B------:R-:W-:Y:S05]  /*2210*/  BRA `(.L_x_572) ;  /* 0x00000008000c7947 */ /* 0x000fea0003800000 */
.L_x_571:
        /* <DEDUP_REMOVED lines=9> */
[----:B------:R-:W-:Y:S02]  /*22b0*/  HFMA2 R8, -RZ, RZ, -0.0027332305908203125, -0.002735137939453125 ;  /* 0x9999999aff087431 */ /* 0x000fe400000001ff */
[----:B------:R-:W-:Y:S01]  /*22c0*/  IMAD.MOV.U32 R9, RZ, RZ, 0x3fb99999 ;  /* 0x3fb99999ff097424 */ /* 0x000fe200078e00ff */
        /* <DEDUP_REMOVED lines=18> */
[----:B------:R-:W-:Y:S01]  /*23f0*/  IMAD.MOV.U32 R34, RZ, RZ, -0x66666666 ;  /* 0x9999999aff227424 */ /* 0x000fe200078e00ff */
[----:B------:R-:W-:-:S07]  /*2400*/  MOV R8, 0x2420 ;  /* 0x0000242000087802 */ /* 0x000fce0000000f00 */
[----:B------:R-:W-:Y:S05]  /*2410*/  CALL.REL.NOINC `($__internal_2_$__cuda_sm20_div_rn_f64_full) ;  /* 0x0000000c00dc7944 */ /* 0x000fea0003c00000 */
[----:B------:R-:W-:-:S07]  /*2420*/  IMAD.MOV.U32 R11, RZ, RZ, R9 ;  /* 0x000000ffff0b7224 */ /* 0x000fce00078e0009 */
.L_x_578:
[----:B------:R-:W-:Y:S05]  /*2430*/  BSYNC.RECONVERGENT B2 ;  /* 0x0000000000027941 */ /* 0x000fea0003800200 */
.L_x_577:
        /* <DEDUP_REMOVED lines=17> */
[----:B------:R-:W-:Y:S01]  /*2550*/  IMAD.MOV.U32 R20, RZ, RZ, R10 ;  /* 0x000000ffff147224 */ /* 0x000fe200078e000a */
[----:B------:R-:W-:-:S08]  /*2560*/  MOV R21, R11 ;  /* 0x0000000b00157202 */ /* 0x000fd00000000f00 */
        /* <DEDUP_REMOVED lines=9> */
[----:B------:R-:W-:Y:S01]  /*2600*/  IMAD.MOV.U32 R18, RZ, RZ, R10 ;  /* 0x000000ffff127224 */ /* 0x000fe200078e000a */
[----:B------:R-:W-:-:S07]  /*2610*/  MOV R19, R9 ;  /* 0x0000000900137202 */ /* 0x000fce0000000f00 */
.L_x_580:
[----:B------:R-:W-:Y:S05]  /*2620*/  BSYNC.RECONVERGENT B2 ;  /* 0x0000000000027941 */ /* 0x000fea0003800200 */
.L_x_579:
[----:B------:R-:W-:Y:S05]  /*2630*/  BRA `(.L_x_572) ;  /* 0x0000000400047947 */ /* 0x000fea0003800000 */
.L_x_570:
[----:B------:R-:W0:Y:S01]  /*2640*/  LDC.64 R8, c[0x0][0x388] ;  /* 0x0000e200ff087b82 */ /* 0x000e220000000a00 */
[----:B------:R-:W-:-:S04]  /*2650*/  IMAD.MOV.U32 R10, RZ, RZ, 0x5 ;  /* 0x00000005ff0a7424 */ /* 0x000fc800078e00ff */
[-C--:B-1--4-:R-:W-:Y:S02]  /*2660*/  IMAD R17, R7, R10.reuse, -0x2 ;  /* 0xfffffffe07117424 */ /* 0x092fe400078e020a */
[----:B------:R-:W-:Y:S02]  /*2670*/  IMAD R7, R6, R10, -0x2 ;  /* 0xfffffffe06077424 */ /* 0x000fe400078e020a */
[----:B0-----:R-:W-:-:S04]  /*2680*/  IMAD.WIDE R16, R17, 0x8, R8 ;  /* 0x0000000811107825 */ /* 0x001fc800078e0208 */
[----:B------:R-:W-:Y:S01]  /*2690*/  IMAD.WIDE R6, R7, 0x8, R8 ;  /* 0x0000000807067825 */ /* 0x000fe200078e0208 */
[----:B------:R-:W2:Y:S04]  /*26a0*/  LDG.E.64 R10, desc[UR4][R16.64] ;  /* 0x00000004100a7981 */ /* 0x000ea8000c1e1b00 */
[----:B------:R-:W2:Y:S01]  /*26b0*/  LDG.E.64 R12, desc[UR4][R6.64] ;  /* 0x00000004060c7981 */ /* 0x000ea2000c1e1b00 */
[----:B------:R-:W0:Y:S01]  /*26c0*/  MUFU.RCP64H R19, 0.19999992847442626953 ;  /* 0x3fc9999900137908 */ /* 0x000e220000001800 */
[----:B------:R-:W-:Y:S02]  /*26d0*/  HFMA2 R9, -RZ, RZ, 1.9462890625, -0.0027332305908203125 ;  /* 0x3fc99999ff097431 */ /* 0x000fe400000001ff */
        /* <DEDUP_REMOVED lines=17> */
[----:B------:R-:W-:Y:S01]  /*27f0*/  MOV R11, R13 ;  /* 0x0000000d000b7202 */ /* 0x000fe20000000f00 */
[----:B------:R-:W-:Y:S01]  /*2800*/  IMAD.MOV.U32 R34, RZ, RZ, -0x66666666 ;  /* 0x9999999aff227424 */ /* 0x000fe200078e00ff */
[----:B------:R-:W-:Y:S01]  /*2810*/  MOV R8, 0x2840 ;  /* 0x0000284000087802 */ /* 0x000fe20000000f00 */
[----:B------:R-:W-:-:S07]  /*2820*/  IMAD.MOV.U32 R35, RZ, RZ, 0x3fc99999 ;  /* 0x3fc99999ff237424 */ /* 0x000fce00078e00ff */
[----:B------:R-:W-:Y:S05]  /*2830*/  CALL.REL.NOINC `($__internal_2_$__cuda_sm20_div_rn_f64_full) ;  /* 0x0000000800d47944 */ /* 0x000fea0003c00000 */
[----:B------:R-:W-:-:S07]  /*2840*/  MOV R11, R9 ;  /* 0x00000009000b7202 */ /* 0x000fce0000000f00 */
.L_x_582:
[----:B------:R-:W-:Y:S05]  /*2850*/  BSYNC.RECONVERGENT B2 ;  /* 0x0000000000027941 */ /* 0x000fea0003800200 */
.L_x_581:
[----:B------:R-:W2:Y:S04]  /*2860*/  LDG.E.64 R16, desc[UR4][R16.64+0x8] ;  /* 0x0000080410107981 */ /* 0x000ea8000c1e1b00 */
[----:B------:R-:W2:Y:S01]  /*2870*/  LDG.E.64 R6, desc[UR4][R6.64+0x8] ;  /* 0x0000080406067981 */ /* 0x000ea2000c1e1b00 */
[----:B------:R-:W0:Y:S01]  /*2880*/  MUFU.RCP64H R9, 0.19999992847442626953 ;  /* 0x3fc9999900097908 */ /* 0x000e220000001800 */
[----:B------:R-:W-:Y:S02]  /*2890*/  HFMA2 R8, -RZ, RZ, 0, 5.9604644775390625e-08 ;  /* 0x00000001ff087431 */ /* 0x000fe400000001ff */
        /* <DEDUP_REMOVED lines=15> */
[----:B------:R-:W-:-:S05]  /*2990*/  FFMA R6, RZ, 1.5749999284744262695, R19 ;  /* 0x3fc99999ff067823 */ /* 0x000fca0000000013 */
        /* <DEDUP_REMOVED lines=8> */
[----:B------:R-:W-:Y:S02]  /*2a20*/  IMAD.MOV.U32 R18, RZ, RZ, R10 ;  /* 0x000000ffff127224 */ /* 0x000fe400078e000a */
[----:B------:R-:W-:-:S07]  /*2a30*/  IMAD.MOV.U32 R19, RZ, RZ, R9 ;  /* 0x000000ffff137224 */ /* 0x000fce00078e0009 */
.L_x_583:
[----:B------:R-:W-:Y:S05]  /*2a40*/  BSYNC.RECONVERGENT B2 ;  /* 0x0000000000027941 */ /* 0x000fea0003800200 */
.L_x_572:
[----:B------:R-:W-:Y:S05]  /*2a50*/  BSYNC.RECONVERGENT B1 ;  /* 0x0000000000017941 */ /* 0x000fea0003800200 */
.L_x_569:
[----:B------:R-:W0:Y:S01]  /*2a60*/  MUFU.RCP64H R7, 0.19999992847442626953 ;  /* 0x3fc9999900077908 */ /* 0x000e220000001800 */
[----:B------:R-:W-:Y:S01]  /*2a70*/  MOV R8, 0x9999999a ;  /* 0x9999999a00087802 */ /* 0x000fe20000000f00 */
[----:B------:R-:W-:Y:S01]  /*2a80*/  IMAD.MOV.U32 R9, RZ, RZ, 0x3fc99999 ;  /* 0x3fc99999ff097424 */ /* 0x000fe200078e00ff */
[----:B------:R-:W-:Y:S01]  /*2a90*/  FSETP.GEU.AND P1, PT, |R5|, 6.5827683646048100446e-37, PT ;  /* 0x036000000500780b */ /* 0x000fe20003f2e200 */
[----:B------:R-:W-:Y:S01]  /*2aa0*/  IMAD.MOV.U32 R6, RZ, RZ, 0x1 ;  /* 0x00000001ff067424 */ /* 0x000fe200078e00ff */
[----:B------:R-:W-:Y:S05]  /*2ab0*/  BSSY.RECONVERGENT B1, `(.L_x_584) ;  /* 0x0000014000017945 */ /* 0x000fea0003800200 */
        /* <DEDUP_REMOVED lines=16> */
[----:B-1--4-:R-:W-:Y:S05]  /*2bc0*/  CALL.REL.NOINC `($__internal_2_$__cuda_sm20_div_rn_f64_full) ;  /* 0x0000000400f07944 */ /* 0x012fea0003c00000 */
[----:B------:R-:W-:Y:S02]  /*2bd0*/  IMAD.MOV.U32 R6, RZ, RZ, R10 ;  /* 0x000000ffff067224 */ /* 0x000fe400078e000a */
[----:B------:R-:W-:-:S07]  /*2be0*/  IMAD.MOV.U32 R7, RZ, RZ, R9 ;  /* 0x000000ffff077224 */ /* 0x000fce00078e0009 */
.L_x_585:
[----:B------:R-:W-:Y:S05]  /*2bf0*/  BSYNC.RECONVERGENT B1 ;  /* 0x0000000000017941 */ /* 0x000fea0003800200 */
.L_x_584:
        /* <DEDUP_REMOVED lines=25> */
.L_x_587:
[----:B------:R-:W-:Y:S05]  /*2d90*/  BSYNC.RECONVERGENT B1 ;  /* 0x0000000000017941 */ /* 0x000fea0003800200 */
.L_x_586:
[----:B------:R-:W0:Y:S01]  /*2da0*/  MUFU.RCP64H R3, 0.0099999979138374328613 ;  /* 0x3f847ae100037908 */ /* 0x000e220000001800 */
        /* <DEDUP_REMOVED lines=13> */
[----:B------:R-:W-:-:S05]  /*2e80*/  FFMA R8, RZ, 1.0349999666213989258, R3 ;  /* 0x3f847ae1ff087823 */ /* 0x000fca0000000003 */
[----:B------:R-:W-:-:S13]  /*2e90*/  FSETP.GT.AND P0, PT, |R8|, 1.469367938527859385e-39, PT ;  /* 0x001000000800780b */ /* 0x000fda0003f04200 */
[----:B------:R-:W-:Y:S05]  /*2ea0*/  @P0 BRA P1, `(.L_x_589) ;  /* 0x0000000000200947 */ /* 0x000fea0000800000 */
[----:B------:R-:W-:Y:S01]  /*2eb0*/  MOV R10, R14 ;  /* 0x0000000e000a7202 */ /* 0x000fe20000000f00 */
[----:B------:R-:W-:Y:S01]  /*2ec0*/  IMAD.MOV.U32 R11, RZ, RZ, R15 ;  /* 0x000000ffff0b7224 */ /* 0x000fe200078e000f */
[----:B------:R-:W-:Y:S01]  /*2ed0*/  MOV R35, 0x3f847ae1 ;  /* 0x3f847ae100237802 */ /* 0x000fe20000000f00 */
[----:B------:R-:W-:Y:S01]  /*2ee0*/  IMAD.MOV.U32 R34, RZ, RZ, 0x47ae147c ;  /* 0x47ae147cff227424 */ /* 0x000fe200078e00ff */
[----:B------:R-:W-:-:S07]  /*2ef0*/  MOV R8, 0x2f10 ;  /* 0x00002f1000087802 */ /* 0x000fce0000000f00 */
[----:B-1--4-:R-:W-:Y:S05]  /*2f00*/  CALL.REL.NOINC `($__internal_2_$__cuda_sm20_div_rn_f64_full) ;  /* 0x0000000400207944 */ /* 0x012fea0003c00000 */
[----:B------:R-:W-:Y:S02]  /*2f10*/  IMAD.MOV.U32 R2, RZ, RZ, R10 ;  /* 0x000000ffff027224 */ /* 0x000fe400078e000a */
[----:B------:R-:W-:-:S07]  /*2f20*/  IMAD.MOV.U32 R3, RZ, RZ, R9 ;  /* 0x000000ffff037224 */ /* 0x000fce00078e0009 */
.L_x_589:
[----:B------:R-:W-:Y:S05]  /*2f30*/  BSYNC.RECONVERGENT B1 ;  /* 0x0000000000017941 */ /* 0x000fea0003800200 */
.L_x_588:
[----:B------:R-:W0:Y:S01]  /*2f40*/  MUFU.RCP64H R9, 0.0099999979138374328613 ;  /* 0x3f847ae100097908 */ /* 0x000e220000001800 */
[----:B------:R-:W-:Y:S01]  /*2f50*/  MOV R10, 0x47ae147c ;  /* 0x47ae147c000a7802 */ /* 0x000fe20000000f00 */
[----:B------:R-:W-:Y:S01]  /*2f60*/  IMAD.MOV.U32 R11, RZ, RZ, 0x3f847ae1 ;  /* 0x3f847ae1ff0b7424 */ /* 0x000fe200078e00ff */
[----:B------:R-:W-:Y:S01]  /*2f70*/  FSETP.GEU.AND P1, PT, |R27|, 6.5827683646048100446e-37, PT ;  /* 0x036000001b00780b */ /* 0x000fe20003f2e200 */
[----:B------:R-:W-:Y:S01]  /*2f80*/  IMAD.MOV.U32 R8, RZ, RZ, 0x1 ;  /* 0x00000001ff087424 */ /* 0x000fe200078e00ff */
[----:B------:R-:W-:Y:S01]  /*2f90*/  DMUL R14, RZ, R30 ;  /* 0x0000001eff0e7228 */ /* 0x000fe20000000000 */
[----:B------:R-:W-:Y:S01]  /*2fa0*/  UMOV UR6, 0x47ae147b ;  /* 0x47ae147b00067882 */ /* 0x000fe20000000000 */
[----:B-1--4-:R-:W-:Y:S01]  /*2fb0*/  DMUL R16, RZ, R36 ;  /* 0x00000024ff107228 */ /* 0x012fe20000000000 */
[----:B------:R-:W-:Y:S01]  /*2fc0*/  UMOV UR7, 0x3fb47ae1 ;  /* 0x3fb47ae100077882 */ /* 0x000fe20000000000 */
[----:B------:R-:W-:Y:S04]  /*2fd0*/  BSSY.RECONVERGENT B1, `(.L_x_590) ;  /* 0x0000015000017945 */ /* 0x000fe80003800200 */
[----:B------:R-:W-:-:S02]  /*2fe0*/  DFMA R14, R30, R14, UR6 ;  /* 0x000000061e0e7e2b */ /* 0x000fc4000800000e */
[----:B------:R-:W-:Y:S02]  /*2ff0*/  DFMA R36, R36, R16, UR6 ;  /* 0x0000000624247e2b */ /* 0x000fe40008000010 */
        /* <DEDUP_REMOVED lines=16> */
[----:B------:R-:W-:Y:S05]  /*3100*/  CALL.REL.NOINC `($__internal_2_$__cuda_sm20_div_rn_f64_full) ;  /* 0x0000000000a07944 */ /* 0x000fea0003c00000 */
[----:B------:R-:W-:-:S07]  /*3110*/  IMAD.MOV.U32 R8, RZ, RZ, R10 ;  /* 0x000000ffff087224 */ /* 0x000fce00078e000a */
.L_x_591:
[----:B------:R-:W-:Y:S05]  /*3120*/  BSYNC.RECONVERGENT B1 ;  /* 0x0000000000017941 */ /* 0x000fea0003800200 */
.L_x_590:
[----:B------:R-:W0:Y:S01]  /*3130*/  MUFU.RCP64H R11, 0.039999991655349731445 ;  /* 0x3fa47ae1000b7908 */ /* 0x000e220000001800 */
[----:B------:R-:W-:Y:S01]  /*3140*/  IMAD.MOV.U32 R26, RZ, RZ, 0x47ae147c ;  /* 0x47ae147cff1a7424 */ /* 0x000fe200078e00ff */
[----:B------:R-:W-:Y:S01]  /*3150*/  MOV R27, 0x3fa47ae1 ;  /* 0x3fa47ae1001b7802 */ /* 0x000fe20000000f00 */
[----:B------:R-:W-:Y:S01]  /*3160*/  IMAD.MOV.U32 R10, RZ, RZ, 0x1 ;  /* 0x00000001ff0a7424 */ /* 0x000fe200078e00ff */
[----:B------:R-:W-:Y:S01]  /*3170*/  DMUL R14, R14, R8 ;  /* 0x000000080e0e7228 */ /* 0x000fe20000000000 */
[----:B------:R-:W-:Y:S01]  /*3180*/  FSETP.GEU.AND P1, PT, |R29|, 6.5827683646048100446e-37, PT ;  /* 0x036000001d00780b */ /* 0x000fe20003f2e200 */
[----:B------:R-:W-:Y:S01]  /*3190*/  BSSY.RECONVERGENT B1, `(.L_x_592) ;  /* 0x0000015000017945 */ /* 0x000fe20003800200 */
[----:B------:R-:W-:-:S05]  /*31a0*/  DMUL R16, R30, R16 ;  /* 0x000000101e107228 */ /* 0x000fca0000000000 */
[----:B------:R-:W-:Y:S02]  /*31b0*/  DFMA R36, R2, R36, R14 ;  /* 0x000000240224722b */ /* 0x000fe4000000000e */
        /* <DEDUP_REMOVED lines=8> */
[----:B------:R-:W-:-:S05]  /*3240*/  FFMA R8, RZ, 1.2849999666213989258, R11 ;  /* 0x3fa47ae1ff087823 */ /* 0x000fca000000000b */
[----:B------:R-:W-:-:S13]  /*3250*/  FSETP.GT.AND P0, PT, |R8|, 1.469367938527859385e-39, PT ;  /* 0x001000000800780b */ /* 0x000fda0003f04200 */
[----:B------:R-:W-:Y:S05]  /*3260*/  @P0 BRA P1, `(.L_x_593) ;  /* 0x00000000001c0947 */ /* 0x000fea0000800000 */
[----:B------:R-:W-:Y:S01]  /*3270*/  IMAD.MOV.U32 R10, RZ, RZ, R28 ;  /* 0x000000ffff0a7224 */ /* 0x000fe200078e001c */
[----:B------:R-:W-:Y:S01]  /*3280*/  MOV R11, R29 ;  /* 0x0000001d000b7202 */ /* 0x000fe20000000f00 */
[----:B------:R-:W-:Y:S01]  /*3290*/  IMAD.MOV.U32 R34, RZ, RZ, 0x47ae147c ;  /* 0x47ae147cff227424 */ /* 0x000fe200078e00ff */
[----:B------:R-:W-:Y:S01]  /*32a0*/  MOV R8, 0x32d0 ;  /* 0x000032d000087802 */ /* 0x000fe20000000f00 */
[----:B------:R-:W-:-:S07]  /*32b0*/  IMAD.MOV.U32 R35, RZ, RZ, 0x3fa47ae1 ;  /* 0x3fa47ae1ff237424 */ /* 0x000fce00078e00ff */
[----:B------:R-:W-:Y:S05]  /*32c0*/  CALL.REL.NOINC `($__internal_2_$__cuda_sm20_div_rn_f64_full) ;  /* 0x0000000000307944 */ /* 0x000fea0003c00000 */
[----:B------:R-:W-:-:S07]  /*32d0*/  MOV R11, R9 ;  /* 0x00000009000b7202 */ /* 0x000fce0000000f00 */
.L_x_593:
[----:B------:R-:W-:Y:S05]  /*32e0*/  BSYNC.RECONVERGENT B1 ;  /* 0x0000000000017941 */ /* 0x000fea0003800200 */
.L_x_592:
[----:B------:R-:W-:Y:S01]  /*32f0*/  DMUL R16, R16, R10 ;  /* 0x0000000a10107228 */ /* 0x000fe20000000000 */
[----:B------:R-:W0:Y:S07]  /*3300*/  LDC.64 R2, c[0x0][0x3a8] ;  /* 0x0000ea00ff027b82 */ /* 0x000e2e0000000a00 */
[----:B------:R-:W-:-:S08]  /*3310*/  DFMA R16, R16, 2, R36 ;  /* 0x400000001010782b */ /* 0x000fd00000000024 */
[----:B------:R-:W-:-:S08]  /*3320*/  DFMA R16, R4, R24, R16 ;  /* 0x000000180410722b */ /* 0x000fd00000000010 */
[----:B------:R-:W-:Y:S01]  /*3330*/  DFMA R16, R6, R22, R16 ;  /* 0x000000160610722b */ /* 0x000fe20000000010 */
[----:B0-----:R-:W-:-:S07]  /*3340*/  IMAD.WIDE R2, R0, 0x8, R2 ;  /* 0x0000000800027825 */ /* 0x001fce00078e0202 */
[----:B------:R-:W-:-:S08]  /*3350*/  DFMA R16, R4, R20, R16 ;  /* 0x000000140410722b */ /* 0x000fd00000000010 */
[----:B------:R-:W-:-:S07]  /*3360*/  DFMA R16, R6, R18, R16 ;  /* 0x000000120610722b */ /* 0x000fce0000000010 */
[----:B------:R-:W-:Y:S01]  /*3370*/  STG.E.64 desc[UR4][R2.64], R16 ;  /* 0x0000001002007986 */ /* 0x000fe2000c101b04 */
[----:B------:R-:W-:Y:S05]  /*3380*/  EXIT ;  /* 0x000000000000794d */ /* 0x000fea0003800000 */
        .weak           $__internal_2_$__cuda_sm20_div_rn_f64_full
        .type           $__internal_2_$__cuda_sm20_div_rn_f64_full,@function
        .size           $__internal_2_$__cuda_sm20_div_rn_f64_full,(.L_x_604 - $__internal_2_$__cuda_sm20_div_rn_f64_full)
$__internal_2_$__cuda_sm20_div_rn_f64_full:
[C---:B------:R-:W-:Y:S01]  /*3390*/  FSETP.GEU.AND P0, PT, |R35|.reuse, 1.469367938527859385e-39, PT ;  /* 0x001000002300780b */ /* 0x040fe20003f0e200 */
[----:B------:R-:W-:Y:S01]  /*33a0*/  IMAD.MOV.U32 R40, RZ, RZ, 0x1 ;  /* 0x00000001ff287424 */ /* 0x000fe200078e00ff */
[----:B------:R-:W-:Y:S01]  /*33b0*/  LOP3.LUT R32, R35, 0x800fffff, RZ, 0xc0, !PT ;  /* 0x800fffff23207812 */ /* 0x000fe200078ec0ff */
[----:B------:R-:W-:Y:S01]  /*33c0*/  IMAD.MOV.U32 R38, RZ, RZ, R10 ;  /* 0x000000ffff267224 */ /* 0x000fe200078e000a */
[----:B------:R-:W-:Y:S01]  /*33d0*/  MOV R39, R11 ;  /* 0x0000000b00277202 */ /* 0x000fe20000000f00 */
[----:B------:R-:W-:Y:S01]  /*33e0*/  BSSY.RECONVERGENT B0, `(.L_x_594) ;  /* 0x000005b000007945 */ /* 0x000fe20003800200 */
[----:B------:R-:W-:Y:S01]  /*33f0*/  LOP3.LUT R33, R32, 0x3ff00000, RZ, 0xfc, !PT ;  /* 0x3ff0000020217812 */ /* 0x000fe200078efcff */
[----:B------:R-:W-:Y:S01]  /*3400*/  IMAD.MOV.U32 R32, RZ, RZ, R34 ;  /* 0x000000ffff207224 */ /* 0x000fe200078e0022 */
[C---:B------:R-:W-:Y:S02]  /*3410*/  FSETP.GEU.AND P2, PT, |R39|.reuse, 1.469367938527859385e-39, PT ;  /* 0x001000002700780b */ /* 0x040fe40003f4e200 */
[----:B------:R-:W-:-:S02]  /*3420*/  LOP3.LUT R9, R39, 0x7ff00000, RZ, 0xc0, !PT ;  /* 0x7ff0000027097812 */ /* 0x000fc400078ec0ff */
[----:B------:R-:W-:Y:S01]  /*3430*/  LOP3.LUT R10, R35, 0x7ff00000, RZ, 0xc0, !PT ;  /* 0x7ff00000230a7812 */ /* 0x000fe200078ec0ff */
[----:B------:R-:W-:Y:S01]  /*3440*/  @!P0 DMUL R32, R34, 8.98846567431157953865e+307 ;  /* 0x7fe0000022208828 */ /* 0x000fe20000000000 */
[----:B------:R-:W-:Y:S02]  /*3450*/  MOV R11, 0x1ca00000 ;  /* 0x1ca00000000b7802 */ /* 0x000fe40000000f00 */
[----:B------:R-:W-:-:S03]  /*3460*/  ISETP.GE.U32.AND P1, PT, R9, R10, PT ;  /* 0x0000000a0900720c */ /* 0x000fc60003f26070 */
[----:B------:R-:W0:Y:S01]  /*3470*/  MUFU.RCP64H R41, R33 ;  /* 0x0000002100297308 */ /* 0x000e220000001800 */
[----:B------:R-:W-:Y:S02]  /*3480*/  SEL R11, R11, 0x63400000, !P1 ;  /* 0x634000000b0b7807 */ /* 0x000fe40004800000 */
[----:B------:R-:W-:Y:S02]  /*3490*/  @!P2 LOP3.LUT R12, R35, 0x7ff00000, RZ, 0xc0, !PT ;  /* 0x7ff00000230ca812 */ /* 0x000fe400078ec0ff */
[----:B------:R-:W-:Y:S02]  /*34a0*/  @!P0 LOP3.LUT R10, R33, 0x7ff00000, RZ, 0xc0, !PT ;  /* 0x7ff00000210a8812 */ /* 0x000fe400078ec0ff */
[----:B------:R-:W-:Y:S01]  /*34b0*/  @!P2 ISETP.GE.U32.AND P3, PT, R9, R12, PT ;  /* 0x0000000c0900a20c */ /* 0x000fe20003f66070 */
[----:B------:R-:W-:-:S05]  /*34c0*/  IMAD.MOV.U32 R12, RZ, RZ, 0x1ca00000 ;  /* 0x1ca00000ff0c7424 */ /* 0x000fca00078e00ff */
[----:B------:R-:W-:Y:S01]  /*34d0*/  @!P2 SEL R12, R12, 0x63400000, !P3 ;  /* 0x634000000c0ca807 */ /* 0x000fe20005800000 */
[----:B0-----:R-:W-:-:S03]  /*34e0*/  DFMA R42, R40, -R32, 1 ;  /* 0x3ff00000282a742b */ /* 0x001fc60000000820 */
[----:B------:R-:W-:-:S04]  /*34f0*/  @!P2 LOP3.LUT R12, R12, 0x80000000, R39, 0xf8, !PT ;  /* 0x800000000c0ca812 */ /* 0x000fc800078ef827 */
[----:B------:R-:W-:Y:S01]  /*3500*/  @!P2 LOP3.LUT R13, R12, 0x100000, RZ, 0xfc, !PT ;  /* 0x001000000c0da812 */ /* 0x000fe200078efcff */
[----:B------:R-:W-:Y:S01]  /*3510*/  @!P2 IMAD.MOV.U32 R12, RZ, RZ, RZ ;  /* 0x000000ffff0ca224 */ /* 0x000fe200078e00ff */
[----:B------:R-:W-:-:S08]  /*3520*/  DFMA R42, R42, R42, R42 ;  /* 0x0000002a2a2a722b */ /* 0x000fd0000000002a */
[----:B------:R-:W-:Y:S01]  /*3530*/  DFMA R40, R40, R42, R40 ;  /* 0x0000002a2828722b */ /* 0x000fe20000000028 */
[----:B------:R-:W-:Y:S01]  /*3540*/  LOP3.LUT R43, R11, 0x800fffff, R39, 0xf8, !PT ;  /* 0x800fffff0b2b7812 */ /* 0x000fe200078ef827 */
[----:B------:R-:W-:Y:S01]  /*3550*/  IMAD.MOV.U32 R42, RZ, RZ, R38 ;  /* 0x000000ffff2a7224 */ /* 0x000fe200078e0026 */
[----:B------:R-:W-:-:S05]  /*3560*/  MOV R11, R9 ;  /* 0x00000009000b7202 */ /* 0x000fca0000000f00 */
[----:B------:R-:W-:Y:S02]  /*3570*/  DFMA R44, R40, -R32, 1 ;  /* 0x3ff00000282c742b */ /* 0x000fe40000000820 */
[----:B------:R-:W-:-:S06]  /*3580*/  @!P2 DFMA R42, R42, 2, -R12 ;  /* 0x400000002a2aa82b */ /* 0x000fcc000000080c */
[----:B------:R-:W-:-:S04]  /*3590*/  DFMA R44, R40, R44, R40 ;  /* 0x0000002c282c722b */ /* 0x000fc80000000028 */
[----:B------:R-:W-:-:S04]  /*35a0*/  @!P2 LOP3.LUT R11, R43, 0x7ff00000, RZ, 0xc0, !PT ;  /* 0x7ff000002b0ba812 */ /* 0x000fc800078ec0ff */
[----:B------:R-:W-:-:S08]  /*35b0*/  DMUL R12, R44, R42 ;  /* 0x0000002a2c0c7228 */ /* 0x000fd00000000000 */
[----:B------:R-:W-:-:S08]  /*35c0*/  DFMA R40, R12, -R32, R42 ;  /* 0x800000200c28722b */ /* 0x000fd0000000002a */
[----:B------:R-:W-:Y:S01]  /*35d0*/  DFMA R40, R44, R40, R12 ;  /* 0x000000282c28722b */ /* 0x000fe2000000000c */
[----:B------:R-:W-:-:S05]  /*35e0*/  VIADD R12, R11, 0xffffffff ;  /* 0xffffffff0b0c7836 */ /* 0x000fca0000000000 */
[----:B------:R-:W-:Y:S01]  /*35f0*/  ISETP.GT.U32.AND P0, PT, R12, 0x7feffffe, PT ;  /* 0x7feffffe0c00780c */ /* 0x000fe20003f04070 */
[----:B------:R-:W-:-:S05]  /*3600*/  VIADD R12, R10, 0xffffffff ;  /* 0xffffffff0a0c7836 */ /* 0x000fca0000000000 */
[----:B------:R-:W-:-:S13]  /*3610*/  ISETP.GT.U32.OR P0, PT, R12, 0x7feffffe, P0 ;  /* 0x7feffffe0c00780c */ /* 0x000fda0000704470 */
[----:B------:R-:W-:Y:S05]  /*3620*/  @P0 BRA `(.L_x_595) ;  /* 0x0000000000780947 */ /* 0x000fea0003800000 */
[----:B------:R-:W-:Y:S02]  /*3630*/  LOP3.LUT R10, R35, 0x7ff00000, RZ, 0xc0, !PT ;  /* 0x7ff00000230a7812 */ /* 0x000fe400078ec0ff */
[----:B------:R-:W-:Y:S02]  /*3640*/  MOV R11, 0x1ca00000 ;  /* 0x1ca00000000b7802 */ /* 0x000fe40000000f00 */
[CC--:B------:R-:W-:Y:S02]  /*3650*/  VIADDMNMX R12, R9.reuse, -R10.reuse, 0xb9600000, !PT ;  /* 0xb9600000090c7446 */ /* 0x0c0fe4000780090a */
[----:B------:R-:W-:Y:S02]  /*3660*/  ISETP.GE.U32.AND P0, PT, R9, R10, PT ;  /* 0x0000000a0900720c */ /* 0x000fe40003f06070 */
[----:B------:R-:W-:Y:S02]  /*3670*/  VIMNMX R12, PT, PT, R12, 0x46a00000, PT ;  /* 0x46a000000c0c7848 */ /* 0x000fe40003fe0100 */
[----:B------:R-:W-:-:S02]  /*3680*/  SEL R11, R11, 0x63400000, !P0 ;  /* 0x634000000b0b7807 */ /* 0x000fc40004000000 */
[----:B------:R-:W-:-:S03]  /*3690*/  MOV R38, RZ ;  /* 0x000000ff00267202 */ /* 0x000fc60000000f00 */
[----:B------:R-:W-:-:S04]  /*36a0*/  IMAD.IADD R11, R12, 0x1, -R11 ;  /* 0x000000010c0b7824 */ /* 0x000fc800078e0a0b */
[----:B------:R-:W-:-:S06]  /*36b0*/  VIADD R39, R11, 0x7fe00000 ;  /* 0x7fe000000b277836 */ /* 0x000fcc0000000000 */
[----:B------:R-:W-:-:S10]  /*36c0*/  DMUL R12, R40, R38 ;  /* 0x00000026280c7228 */ /* 0x000fd40000000000 */
[----:B------:R-:W-:-:S13]  /*36d0*/  FSETP.GTU.AND P0, PT, |R13|, 1.469367938527859385e-39, PT ;  /* 0x001000000d00780b */ /* 0x000fda0003f0c200 */
[----:B------:R-:W-:Y:S05]  /*36e0*/  @P0 BRA `(.L_x_596) ;  /* 0x0000000000a80947 */ /* 0x000fea0003800000 */
[----:B------:R-:W-:Y:S01]  /*36f0*/  DFMA R32, R40, -R32, R42 ;  /* 0x800000202820722b */ /* 0x000fe2000000002a */
[----:B------:R-:W-:-:S09]  /*3700*/  IMAD.MOV.U32 R38, RZ, RZ, RZ ;  /* 0x000000ffff267224 */ /* 0x000fd200078e00ff */
[C---:B------:R-:W-:Y:S02]  /*3710*/  FSETP.NEU.AND P0, PT, R33.reuse, RZ, PT ;  /* 0x000000ff2100720b */ /* 0x040fe40003f0d000 */
[----:B------:R-:W-:-:S04]  /*3720*/  LOP3.LUT R34, R33, 0x80000000, R35, 0x48, !PT ;  /* 0x8000000021227812 */ /* 0x000fc800078e4823 */
[----:B------:R-:W-:-:S07]  /*3730*/  LOP3.LUT R39, R34, R39, RZ, 0xfc, !PT ;  /* 0x0000002722277212 */ /* 0x000fce00078efcff */
[----:B------:R-:W-:Y:S05]  /*3740*/  @!P0 BRA `(.L_x_596) ;  /* 0x0000000000908947 */ /* 0x000fea0003800000 */
[----:B------:R-:W-:Y:S01]  /*3750*/  IMAD.MOV R33, RZ, RZ, -R11 ;  /* 0x000000ffff217224 */ /* 0x000fe200078e0a0b */
[----:B------:R-:W-:Y:S02]  /*3760*/  MOV R32, RZ ;  /* 0x000000ff00207202 */ /* 0x000fe40000000f00 */
[----:B------:R-:W-:-:S04]  /*3770*/  IADD3 R11, PT, PT, -R11, -0x43300000, RZ ;  /* 0xbcd000000b0b7810 */ /* 0x000fc80007ffe1ff */
[----:B------:R-:W-:Y:S02]  /*3780*/  DFMA R32, R12, -R32, R40 ;  /* 0x800000200c20722b */ /* 0x000fe40000000028 */
[----:B------:R-:W-:-:S08]  /*3790*/  DMUL.RP R40, R40, R38 ;  /* 0x0000002628287228 */ /* 0x000fd00000008000 */
[----:B------:R-:W-:Y:S02]  /*37a0*/  FSETP.NEU.AND P0, PT, |R33|, R11, PT ;  /* 0x0000000b2100720b */ /* 0x000fe40003f0d200 */
[----:B------:R-:W-:Y:S02]  /*37b0*/  LOP3.LUT R34, R41, R34, RZ, 0x3c, !PT ;  /* 0x0000002229227212 */ /* 0x000fe400078e3cff */
[----:B------:R-:W-:Y:S02]  /*37c0*/  FSEL R10, R40, R12, !P0 ;  /* 0x0000000c280a7208 */ /* 0x000fe40004000000 */
[----:B------:R-:W-:-:S03]  /*37d0*/  FSEL R11, R34, R13, !P0 ;  /* 0x0000000d220b7208 */ /* 0x000fc60004000000 */
[----:B------:R-:W-:Y:S02]  /*37e0*/  IMAD.MOV.U32 R12, RZ, RZ, R10 ;  /* 0x000000ffff0c7224 */ /* 0x000fe400078e000a */
[----:B------:R-:W-:Y:S01]  /*37f0*/  IMAD.MOV.U32 R13, RZ, RZ, R11 ;  /* 0x000000ffff0d7224 */ /* 0x000fe200078e000b */
[----:B------:R-:W-:Y:S06]  /*3800*/  BRA `(.L_x_596) ;  /* 0x0000000000607947 */ /* 0x000fec0003800000 */
.L_x_595:
[----:B------:R-:W-:-:S14]  /*3810*/  DSETP.NAN.AND P0, PT, R38, R38, PT ;  /* 0x000000262600722a */ /* 0x000fdc0003f08000 */
[----:B------:R-:W-:Y:S05]  /*3820*/  @P0 BRA `(.L_x_597) ;  /* 0x00000000004c0947 */ /* 0x000fea0003800000 */
[----:B------:R-:W-:-:S14]  /*3830*/  DSETP.NAN.AND P0, PT, R34, R34, PT ;  /* 0x000000222200722a */ /* 0x000fdc0003f08000 */
[----:B------:R-:W-:Y:S05]  /*3840*/  @P0 BRA `(.L_x_598) ;  /* 0x0000000000340947 */ /* 0x000fea0003800000 */
[----:B------:R-:W-:Y:S01]  /*3850*/  ISETP.NE.AND P0, PT, R11, R10, PT ;  /* 0x0000000a0b00720c */ /* 0x000fe20003f05270 */
[----:B------:R-:W-:Y:S01]  /*3860*/  IMAD.MOV.U32 R13, RZ, RZ, -0x80000 ;  /* 0xfff80000ff0d7424 */ /* 0x000fe200078e00ff */
[----:B------:R-:W-:-:S11]  /*3870*/  MOV R12, 0x0 ;  /* 0x00000000000c7802 */ /* 0x000fd60000000f00 */
        /* <DEDUP_REMOVED lines=10> */
.L_x_598:
[----:B------:R-:W-:Y:S02]  /*3920*/  LOP3.LUT R9, R35, 0x80000, RZ, 0xfc, !PT ;  /* 0x0008000023097812 */ /* 0x000fe400078efcff */
[----:B------:R-:W-:-:S03]  /*3930*/  MOV R12, R34 ;  /* 0x00000022000c7202 */ /* 0x000fc60000000f00 */
[----:B------:R-:W-:Y:S01]  /*3940*/  IMAD.MOV.U32 R13, RZ, RZ, R9 ;  /* 0x000000ffff0d7224 */ /* 0x000fe200078e0009 */
[----:B------:R-:W-:Y:S06]  /*3950*/  BRA `(.L_x_596) ;  /* 0x00000000000c7947 */ /* 0x000fec0003800000 */
.L_x_597:
[----:B------:R-:W-:Y:S01]  /*3960*/  LOP3.LUT R9, R39, 0x80000, RZ, 0xfc, !PT ;  /* 0x0008000027097812 */ /* 0x000fe200078efcff */
[----:B------:R-:W-:-:S03]  /*3970*/  IMAD.MOV.U32 R12, RZ, RZ, R38 ;  /* 0x000000ffff0c7224 */ /* 0x000fc600078e0026 */
[----:B------:R-:W-:-:S07]  /*3980*/  MOV R13, R9 ;  /* 0x00000009000d7202 */ /* 0x000fce0000000f00 */
.L_x_596:
[----:B------:R-:W-:Y:S05]  /*3990*/  BSYNC.RECONVERGENT B0 ;  /* 0x0000000000007941 */ /* 0x000fea0003800200 */
.L_x_594:
[----:B------:R-:W-:Y:S01]  /*39a0*/  IMAD.MOV.U32 R10, RZ, RZ, R12 ;  /* 0x000000ffff0a7224 */ /* 0x000fe200078e000c */
[----:B------:R-:W-:Y:S01]  /*39b0*/  MOV R12, R8 ;  /* 0x00000008000c7202 */ /* 0x000fe20000000f00 */
[----:B------:R-:W-:Y:S02]  /*39c0*/  IMAD.MOV.U32 R9, RZ, RZ, R13 ;  /* 0x000000ffff097224 */ /* 0x000fe400078e000d */
[----:B------:R-:W-:-:S04]  /*39d0*/  IMAD.MOV.U32 R13, RZ, RZ, 0x0 ;  /* 0x00000000ff0d7424 */ /* 0x000fc800078e00ff */
[----:B------:R-:W-:Y:S05]  /*39e0*/  RET.REL.NODEC R12 `(_Z7calc_duiPdS_S_S_S_PiS0_S0_) ;  /* 0xffffffc40c847950 */ /* 0x000fea0003c3ffff */
.L_x_599:
        /* <DEDUP_REMOVED lines=9> */
.L_x_604:


//--------------------- .text._Z8init_u_viPd      --------------------------
	.section	.text._Z8init_u_viPd,"ax",@progbits
	.align	128
        .global         _Z8init_u_viPd
        .type           _Z8init_u_viPd,@function
        .size           _Z8init_u_viPd,(.L_x_611 - _Z8init_u_viPd)
        .other          _Z8init_u_viPd,@"STO_CUDA_ENTRY STV_DEFAULT"
_Z8init_u_viPd:
.text._Z8init_u_viPd:
        /* <DEDUP_REMOVED lines=10> */
[----:B------:R-:W-:Y:S01]  /*00a0*/  HFMA2 R4, -RZ, RZ, 0, 0 ;  /* 0x00000000ff047431 */ /* 0x000fe200000001ff */
[----:B------:R-:W-:Y:S01]  /*00b0*/  MOV R5, 0xc0540000 ;  /* 0xc054000000057802 */ /* 0x000fe20000000f00 */
[----:B0-----:R-:W-:-:S05]  /*00c0*/  IMAD.WIDE R2, R7, 0x8, R2 ;  /* 0x0000000807027825 */ /* 0x001fca00078e0202 */
[----:B-1----:R-:W-:Y:S01]  /*00d0*/  STG.E.64 desc[UR4][R2.64], R4 ;  /* 0x0000000402007986 */ /* 0x002fe2000c101b04 */
[----:B------:R-:W-:Y:S05]  /*00e0*/  EXIT ;  /* 0x000000000000794d */ /* 0x000fea0003800000 */
.L_x_600:
        /* <DEDUP_REMOVED lines=9> */
.L_x_611:


//--------------------- .nv.shared.reserved.0     --------------------------
	.section	.nv.shared.reserved.0,"aw",@nobits
	.weak		__nv_reservedSMEM_offset_0_alias
	.size		__nv_reservedSMEM_offset_0_alias, 0, 64
	.other		__nv_reservedSMEM_offset_0_alias,@"STO_CUDA_RESERVED_SHARED STV_DEFAULT"
__nv_reservedSMEM_offset_0_alias:
	.zero		0
	.zero		64


//--------------------- .nv.constant0._Z7new_u_viPddS_S_ --------------------------
	.section	.nv.constant0._Z7new_u_viPddS_S_,"a",@progbits
	.sectionflags	@""
	.align	4
.nv.constant0._Z7new_u_viPddS_S_:
	.zero		936


//--------------------- .nv.constant0._Z5Itot1idPdPsS_S_Pi --------------------------
	.section	.nv.constant0._Z5Itot1idPdPsS_S_Pi,"a",@progbits
	.sectionflags	@""
	.align	4
.nv.constant0._Z5Itot1idPdPsS_S_Pi:
	.zero		952


//--------------------- .nv.constant0._Z11set_S2IstimiPddPiS0_Ps --------------------------
	.section	.nv.constant0._Z11set_S2IstimiPddPiS0_Ps,"a",@progbits
	.sectionflags	@""
	.align	4
.nv.constant0._Z11set_S2IstimiPddPiS0_Ps:
	.zero		944


//--------------------- .nv.constant0._Z11set_S1IstimiPddPi --------------------------
	.section	.nv.constant0._Z11set_S1IstimiPddPi,"a",@progbits
	.sectionflags	@""
	.align	4
.nv.constant0._Z11set_S1IstimiPddPi:
	.zero		928


//--------------------- .nv.constant0._Z10init_IstimiPd --------------------------
	.section	.nv.constant0._Z10init_IstimiPd,"a",@progbits
	.sectionflags	@""
	.align	4
.nv.constant0._Z10init_IstimiPd:
	.zero		912


//--------------------- .nv.constant0._Z7calc_duiPdS_S_S_S_PiS0_S0_ --------------------------
	.section	.nv.constant0._Z7calc_duiPdS_S_S_S_PiS0_S0_,"a",@progbits
	.sectionflags	@""
	.align	4
.nv.constant0._Z7calc_duiPdS_S_S_S_PiS0_S0_:
	.zero		968


//--------------------- .nv.constant0._Z8init_u_viPd --------------------------
	.section	.nv.constant0._Z8init_u_viPd,"a",@progbits
	.sectionflags	@""
	.align	4
.nv.constant0._Z8init_u_viPd:
	.zero		912


//--------------------- SYMBOLS --------------------------

	.type		.nv.reservedSmem.offset0,@object
	.size		.nv.reservedSmem.offset0,0x4
